def matmul_kernel(
    a_ptr,
    b_ptr,
    c_ptr,
    M,
    N,
    K,
    stride_am,
    stride_ak,
    stride_bk,
    stride_bn,
    stride_cm,
    stride_cn,
    BLOCK_M: tl.constexpr,
    BLOCK_N: tl.constexpr,
    BLOCK_K: tl.constexpr,
    GROUP_M: tl.constexpr,
):
    pid = tl.program_id(axis=0)
    num_pid_m = tl.cdiv(M, BLOCK_M)
    num_pid_n = tl.cdiv(N, BLOCK_N)
    num_pid_in_group = GROUP_M * num_pid_n
    group_id = pid // num_pid_in_group
    first_pid_m = group_id * GROUP_M
    group_size_m = min(num_pid_m - first_pid_m, GROUP_M)
    pid_m = first_pid_m + ((pid % num_pid_in_group) % group_size_m)
    pid_n = (pid % num_pid_in_group) // group_size_m

    offs_am = (pid_m * BLOCK_M + tl.arange(0, BLOCK_M)) % M
    offs_bn = (pid_n * BLOCK_N + tl.arange(0, BLOCK_N)) % N
    offs_k = tl.arange(0, BLOCK_K)
    a_ptrs = a_ptr + offs_am[:, None] * stride_am + offs_k[None, :] * stride_ak
    b_ptrs = b_ptr + offs_k[:, None] * stride_bk + offs_bn[None, :] * stride_bn

    acc = tl.zeros((BLOCK_M, BLOCK_N), dtype=tl.float32)
    for kk in range(0, tl.cdiv(K, BLOCK_K)):
        a = tl.load(a_ptrs, mask=offs_k[None, :] < K - kk * BLOCK_K, other=0.0)
        b = tl.load(b_ptrs, mask=offs_k[:, None] < K - kk * BLOCK_K, other=0.0)
        acc = tl.dot(a, b, acc)
        a_ptrs += BLOCK_K * stride_ak
        b_ptrs += BLOCK_K * stride_bk

    c = acc.to(c_ptr.dtype.element_ty)
    offs_cm = pid_m * BLOCK_M + tl.arange(0, BLOCK_M)
    offs_cn = pid_n * BLOCK_N + tl.arange(0, BLOCK_N)
    c_ptrs = c_ptr + offs_cm[:, None] * stride_cm + offs_cn[None, :] * stride_cn
    mask = (offs_cm[:, None] < M) & (offs_cn[None, :] < N)
    tl.store(c_ptrs, c, mask=mask)

# config = {"BLOCK_K": 128, "BLOCK_M": 512, "BLOCK_N": 128, "GROUP_M": 8, "arch": "sm_100", "dtype": "fp16", "num_ctas": 1, "num_stages": 2, "num_warps": 8}
# arch = sm_100


// ===== COMPILED SASS (sm_100a) =====

	.target	sm_100a

	.elftype	@"ET_EXEC"


//--------------------- .note.nv.tkinfo           --------------------------
	.section	.note.nv.tkinfo,"",@"SHT_NOTE"
	.sectionflags	@"SHF_NOTE_NV_TKINFO"
	.tkinfo
        /*0018*/ 	.word	0x00000081
        /*0030*/ 	.string	""
        /*0030*/ 	.string	"ptxas-blackwell"
        /*0030*/ 	.string	"Cuda compilation tools, release 12.9, V12.9.86"
        /*0030*/ 	.string	"Build cuda_12.9.r12.9/compiler.36037853_0"
        /*0030*/ 	.string	"-v  -suppress-debug-info  -lineinfo  -arch sm_100a "



//--------------------- .note.nv.cuver            --------------------------
	.section	.note.nv.cuver,"",@"SHT_NOTE"
	.sectionflags	@"SHF_NOTE_NV_CUVER"
        /*0018*/ 	.short	0x0001
        /*001a*/ 	.short	0x0064
        /*001c*/ 	.short	0x0001
        /*001e*/ 	.short	0x0000
        /*0020*/ 	.short	0x0001
        /*0022*/ 	.short	0x0000


//--------------------- .nv.info                  --------------------------
	.section	.nv.info,"",@"SHT_CUDA_INFO"
	.align	4


	//----- nvinfo : EIATTR_REGCOUNT
	.align		4
        /*0000*/ 	.byte	0x04, 0x2f
        /*0002*/ 	.short	(.L_4 - .L_3)
	.align		4
.L_3:
        /*0004*/ 	.word	index@(matmul_kernel)
        /*0008*/ 	.word	0x00000080


	//----- nvinfo : EIATTR_FRAME_SIZE
	.align		4
.L_4:
        /*000c*/ 	.byte	0x04, 0x11
        /*000e*/ 	.short	(.L_6 - .L_5)
	.align		4
.L_5:
        /*0010*/ 	.word	index@($__internal_2_$__cuda_sm10x_tcgen05_guardrail_trap_unallocated_columns_being_dealloced)
        /*0014*/ 	.word	0x000017b8


	//----- nvinfo : EIATTR_FRAME_SIZE
	.align		4
.L_6:
        /*0018*/ 	.byte	0x04, 0x11
        /*001a*/ 	.short	(.L_8 - .L_7)
	.align		4
.L_7:
        /*001c*/ 	.word	index@($__internal_1_$__cuda_sm10x_tcgen05_guardrail_trap_phase_invalid_during_alloc)
        /*0020*/ 	.word	0x000017b8


	//----- nvinfo : EIATTR_FRAME_SIZE
	.align		4
.L_8:
        /*0024*/ 	.byte	0x04, 0x11
        /*0026*/ 	.short	(.L_10 - .L_9)
	.align		4
.L_9:
        /*0028*/ 	.word	index@($__internal_0_$__cuda_sm10x_tcgen05_guardrail_trap_col_being_dealloced_not_returned_by_alloc)
        /*002c*/ 	.word	0x000017b8


	//----- nvinfo : EIATTR_FRAME_SIZE
	.align		4
.L_10:
        /*0030*/ 	.byte	0x04, 0x11
        /*0032*/ 	.short	(.L_12 - .L_11)
	.align		4
.L_11:
        /*0034*/ 	.word	index@(matmul_kernel)
        /*0038*/ 	.word	0x000017b8


	//----- nvinfo : EIATTR_MIN_STACK_SIZE
	.align		4
.L_12:
        /*003c*/ 	.byte	0x04, 0x12
        /*003e*/ 	.short	(.L_14 - .L_13)
	.align		4
.L_13:
        /*0040*/ 	.word	index@(matmul_kernel)
        /*0044*/ 	.word	0x000017b8
.L_14:


//--------------------- .nv.info.matmul_kernel    --------------------------
	.section	.nv.info.matmul_kernel,"",@"SHT_CUDA_INFO"
	.sectionflags	@""
	.align	4


	//----- nvinfo : EIATTR_CUDA_API_VERSION
	.align		4
        /*0000*/ 	.byte	0x04, 0x37
        /*0002*/ 	.short	(.L_16 - .L_15)
.L_15:
        /*0004*/ 	.word	0x00000081


	//----- nvinfo : EIATTR_KPARAM_INFO
	.align		4
.L_16:
        /*0008*/ 	.byte	0x04, 0x17
        /*000a*/ 	.short	(.L_18 - .L_17)
.L_17:
        /*000c*/ 	.word	0x00000000
        /*0010*/ 	.short	0x000d
        /*0012*/ 	.short	0x0048
        /*0014*/ 	.byte	0x00, 0xf4, 0x21, 0x00


	//----- nvinfo : EIATTR_KPARAM_INFO
	.align		4
.L_18:
        /*0018*/ 	.byte	0x04, 0x17
        /*001a*/ 	.short	(.L_20 - .L_19)
.L_19:
        /*001c*/ 	.word	0x00000000
        /*0020*/ 	.short	0x000c
        /*0022*/ 	.short	0x0040
        /*0024*/ 	.byte	0x00, 0xf4, 0x21, 0x00


	//----- nvinfo : EIATTR_KPARAM_INFO
	.align		4
.L_20:
        /*0028*/ 	.byte	0x04, 0x17
        /*002a*/ 	.short	(.L_22 - .L_21)
.L_21:
        /*002c*/ 	.word	0x00000000
        /*0030*/ 	.short	0x000b
        /*0032*/ 	.short	0x0038
        /*0034*/ 	.byte	0x00, 0xf0, 0x11, 0x00


	//----- nvinfo : EIATTR_KPARAM_INFO
	.align		4
.L_22:
        /*0038*/ 	.byte	0x04, 0x17
        /*003a*/ 	.short	(.L_24 - .L_23)
.L_23:
        /*003c*/ 	.word	0x00000000
        /*0040*/ 	.short	0x000a
        /*0042*/ 	.short	0x0034
        /*0044*/ 	.byte	0x00, 0xf0, 0x11, 0x00


	//----- nvinfo : EIATTR_KPARAM_INFO
	.align		4
.L_24:
        /*0048*/ 	.byte	0x04, 0x17
        /*004a*/ 	.short	(.L_26 - .L_25)
.L_25:
        /*004c*/ 	.word	0x00000000
        /*0050*/ 	.short	0x0009
        /*0052*/ 	.short	0x0030
        /*0054*/ 	.byte	0x00, 0xf0, 0x11, 0x00


	//----- nvinfo : EIATTR_KPARAM_INFO
	.align		4
.L_26:
        /*0058*/ 	.byte	0x04, 0x17
        /*005a*/ 	.short	(.L_28 - .L_27)
.L_27:
        /*005c*/ 	.word	0x00000000
        /*0060*/ 	.short	0x0008
        /*0062*/ 	.short	0x002c
        /*0064*/ 	.byte	0x00, 0xf0, 0x11, 0x00


	//----- nvinfo : EIATTR_KPARAM_INFO
	.align		4
.L_28:
        /*0068*/ 	.byte	0x04, 0x17
        /*006a*/ 	.short	(.L_30 - .L_29)
.L_29:
        /*006c*/ 	.word	0x00000000
        /*0070*/ 	.short	0x0007
        /*0072*/ 	.short	0x0028
        /*0074*/ 	.byte	0x00, 0xf0, 0x11, 0x00


	//----- nvinfo : EIATTR_KPARAM_INFO
	.align		4
.L_30:
        /*0078*/ 	.byte	0x04, 0x17
        /*007a*/ 	.short	(.L_32 - .L_31)
.L_31:
        /*007c*/ 	.word	0x00000000
        /*0080*/ 	.short	0x0006
        /*0082*/ 	.short	0x0024
        /*0084*/ 	.byte	0x00, 0xf0, 0x11, 0x00


	//----- nvinfo : EIATTR_KPARAM_INFO
	.align		4
.L_32:
        /*0088*/ 	.byte	0x04, 0x17
        /*008a*/ 	.short	(.L_34 - .L_33)
.L_33:
        /*008c*/ 	.word	0x00000000
        /*0090*/ 	.short	0x0005
        /*0092*/ 	.short	0x0020
        /*0094*/ 	.byte	0x00, 0xf0, 0x11, 0x00


	//----- nvinfo : EIATTR_KPARAM_INFO
	.align		4
.L_34:
        /*0098*/ 	.byte	0x04, 0x17
        /*009a*/ 	.short	(.L_36 - .L_35)
.L_35:
        /*009c*/ 	.word	0x00000000
        /*00a0*/ 	.short	0x0004
        /*00a2*/ 	.short	0x001c
        /*00a4*/ 	.byte	0x00, 0xf0, 0x11, 0x00


	//----- nvinfo : EIATTR_KPARAM_INFO
	.align		4
.L_36:
        /*00a8*/ 	.byte	0x04, 0x17
        /*00aa*/ 	.short	(.L_38 - .L_37)
.L_37:
        /*00ac*/ 	.word	0x00000000
        /*00b0*/ 	.short	0x0003
        /*00b2*/ 	.short	0x0018
        /*00b4*/ 	.byte	0x00, 0xf0, 0x11, 0x00


	//----- nvinfo : EIATTR_KPARAM_INFO
	.align		4
.L_38:
        /*00b8*/ 	.byte	0x04, 0x17
        /*00ba*/ 	.short	(.L_40 - .L_39)
.L_39:
        /*00bc*/ 	.word	0x00000000
        /*00c0*/ 	.short	0x0002
        /*00c2*/ 	.short	0x0010
        /*00c4*/ 	.byte	0x00, 0xf4, 0x21, 0x00


	//----- nvinfo : EIATTR_KPARAM_INFO
	.align		4
.L_40:
        /*00c8*/ 	.byte	0x04, 0x17
        /*00ca*/ 	.short	(.L_42 - .L_41)
.L_41:
        /*00cc*/ 	.word	0x00000000
        /*00d0*/ 	.short	0x0001
        /*00d2*/ 	.short	0x0008
        /*00d4*/ 	.byte	0x00, 0xf4, 0x21, 0x00


	//----- nvinfo : EIATTR_KPARAM_INFO
	.align		4
.L_42:
        /*00d8*/ 	.byte	0x04, 0x17
        /*00da*/ 	.short	(.L_44 - .L_43)
.L_43:
        /*00dc*/ 	.word	0x00000000
        /*00e0*/ 	.short	0x0000
        /*00e2*/ 	.short	0x0000
        /*00e4*/ 	.byte	0x00, 0xf4, 0x21, 0x00


	//----- nvinfo : EIATTR_AT_ENTRY_FRAGMENTS
	.align		4
.L_44:
        /*00e8*/ 	.byte	0x04, 0x4f
        /*00ea*/ 	.short	(.L_46 - .L_45)


	//   ....[0]....
.L_45:
        /*00ec*/ 	.word	0x00000004


	//----- nvinfo : EIATTR_RESERVED_SMEM_USED
	.align		4
.L_46:
        /*00f0*/ 	.byte	0x01, 0x41
	.zero		2


	//----- nvinfo : EIATTR_SPARSE_MMA_MASK
	.align		4
        /*00f4*/ 	.byte	0x03, 0x50
        /*00f6*/ 	.short	0x0000


	//----- nvinfo : EIATTR_TCGEN05_1CTA_USED
	.align		4
        /*00f8*/ 	.byte	0x01, 0x51
	.zero		2


	//----- nvinfo : EIATTR_MAXREG_COUNT
	.align		4
        /*00fc*/ 	.byte	0x03, 0x1b
        /*00fe*/ 	.short	0x00ff


	//----- nvinfo : EIATTR_NUM_BARRIERS
	.align		4
        /*0100*/ 	.byte	0x02, 0x4c
        /*0102*/ 	.byte	0x01
	.zero		1


	//----- nvinfo : EIATTR_ANNOTATIONS
	.align		4
        /*0104*/ 	.byte	0x04, 0x55
        /*0106*/ 	.short	(.L_48 - .L_47)


	//   ....[0]....
.L_47:
        /*0108*/ 	.word	0x00000001
        /*010c*/ 	.byte	0xd0, 0x08, 0x00, 0x00, 0x01, 0x00, 0x00, 0x00, 0x20, 0x09, 0x00, 0x00, 0x01, 0x00, 0x00, 0x00
        /* <DEDUP_REMOVED lines=2277> */
        /*8f6c*/ 	.byte	0x50, 0x06, 0x03, 0x00, 0x01, 0x00, 0x00, 0x00, 0x70, 0x06, 0x03, 0x00


	//----- nvinfo : EIATTR_INT_WARP_WIDE_INSTR_OFFSETS
	.align		4
.L_48:
        /*8f78*/ 	.byte	0x04, 0x31
        /*8f7a*/ 	.short	(.L_50 - .L_49)


	//   ....[0]....
.L_49:
        /*8f7c*/ 	.word	0x00000cd0


	//   ....[1]....
        /*8f80*/ 	.word	0x00000ce0


	//   ....[2]....
        /*8f84*/ 	.word	0x00005f30


	//   ....[3]....
        /*8f88*/ 	.word	0x00030530


	//   ....[4]....
        /*8f8c*/ 	.word	0x00030570


	//----- nvinfo : EIATTR_COOP_GROUP_MASK_REGIDS
	.align		4
.L_50:
        /*8f90*/ 	.byte	0x04, 0x29
        /*8f92*/ 	.short	(.L_52 - .L_51)


	//   ....[0]....
.L_51:
        /*8f94*/ 	.word	0xffffffff


	//   ....[1]....
        /*8f98*/ 	.word	0xffffffff


	//   ....[2]....
        /*8f9c*/ 	.word	0xffffffff


	//   ....[3]....
        /*8fa0*/ 	.word	0xffffffff


	//----- nvinfo : EIATTR_COOP_GROUP_INSTR_OFFSETS
	.align		4
.L_52:
        /*8fa4*/ 	.byte	0x04, 0x28
        /*8fa6*/ 	.short	(.L_54 - .L_53)


	//   ....[0]....
.L_53:
        /*8fa8*/ 	.word	0x00000060


	//   ....[1]....
        /*8fac*/ 	.word	0x00000320


	//   ....[2]....
        /*8fb0*/ 	.word	0x000303b0


	//   ....[3]....
        /*8fb4*/ 	.word	0x00030620


	//----- nvinfo : EIATTR_VRC_CTA_INIT_COUNT
	.align		4
.L_54:
        /*8fb8*/ 	.byte	0x02, 0x4a
        /*8fba*/ 	.byte	0x80
	.zero		1


	//----- nvinfo : EIATTR_MBARRIER_INSTR_OFFSETS
	.align		4
        /*8fbc*/ 	.byte	0x04, 0x39
        /*8fbe*/ 	.short	(.L_56 - .L_55)


	//   ....[0]....
.L_55:
        /*8fc0*/ 	.word	0x00000f20
        /*8fc4*/ 	.word	0x000000ff
        /*8fc8*/ 	.word	0x00000000
        /*8fcc*/ 	.short	0x0100
        /*8fce*/ 	.byte	0x07
	.zero		1


	//   ....[1]....
        /*8fd0*/ 	.word	0x00005f50
        /*8fd4*/ 	.word	0x000000ff
        /*8fd8*/ 	.word	0x00050008
        /*8fdc*/ 	.short	0x0100
        /*8fde*/ 	.byte	0x04
	.zero		1


	//   ....[2]....
        /*8fe0*/ 	.word	0x00011980
        /*8fe4*/ 	.word	0x000000ff
        /*8fe8*/ 	.word	0x00000000
        /*8fec*/ 	.short	0x010a
        /*8fee*/ 	.byte	0x07
	.zero		1


	//   ....[3]....
        /*8ff0*/ 	.word	0x00027700
        /*8ff4*/ 	.word	0x000000ff
        /*8ff8*/ 	.word	0x00000000
        /*8ffc*/ 	.short	0x010a
        /*8ffe*/ 	.byte	0x07
	.zero		1


	//   ....[4]....
        /*9000*/ 	.word	0x00027750
        /*9004*/ 	.word	0x000000ff
        /*9008*/ 	.word	0x00050000
        /*900c*/ 	.short	0x0108
        /*900e*/ 	.byte	0x04
	.zero		1


	//   ....[5]....
        /*9010*/ 	.word	0x000277c0
        /*9014*/ 	.word	0x000000ff
        /*9018*/ 	.word	0x00050008
        /*901c*/ 	.short	0x0108
        /*901e*/ 	.byte	0x04
	.zero		1


	//   ....[6]....
        /*9020*/ 	.word	0x00030660
        /*9024*/ 	.word	0x000000ff
        /*9028*/ 	.word	0x00000000
        /*902c*/ 	.short	0x010a
        /*902e*/ 	.byte	0x07
	.zero		1


	//   ....[7]....
        /*9030*/ 	.word	0x000306a0
        /*9034*/ 	.word	0x000000ff
        /*9038*/ 	.word	0x00000000
        /*903c*/ 	.short	0x010a
        /*903e*/ 	.byte	0x07
	.zero		1


	//----- nvinfo : EIATTR_NUM_MBARRIERS
	.align		4
.L_56:
        /*9040*/ 	.byte	0x03, 0x38
        /*9042*/ 	.short	0x0002


	//----- nvinfo : EIATTR_EXIT_INSTR_OFFSETS
	.align		4
        /*9044*/ 	.byte	0x04, 0x1c
        /*9046*/ 	.short	(.L_58 - .L_57)


	//   ....[0]....
.L_57:
        /*9048*/ 	.word	0x00030630


	//----- nvinfo : EIATTR_REQNTID
	.align		4
.L_58:
        /*904c*/ 	.byte	0x04, 0x10
        /*904e*/ 	.short	(.L_60 - .L_59)
.L_59:
        /*9050*/ 	.word	0x00000100
        /*9054*/ 	.word	0x00000001
        /*9058*/ 	.word	0x00000001


	//----- nvinfo : EIATTR_CRS_STACK_SIZE
	.align		4
.L_60:
        /*905c*/ 	.byte	0x04, 0x1e
        /*905e*/ 	.short	(.L_62 - .L_61)
.L_61:
        /*9060*/ 	.word	0x00000000


	//----- nvinfo : EIATTR_CBANK_PARAM_SIZE
	.align		4
.L_62:
        /*9064*/ 	.byte	0x03, 0x19
        /*9066*/ 	.short	0x0050


	//----- nvinfo : EIATTR_PARAM_CBANK
	.align		4
        /*9068*/ 	.byte	0x04, 0x0a
        /*906a*/ 	.short	(.L_64 - .L_63)
	.align		4
.L_63:
        /*906c*/ 	.word	index@(.nv.constant0.matmul_kernel)
        /*9070*/ 	.short	0x0380
        /*9072*/ 	.short	0x0050


	//----- nvinfo : EIATTR_SW_WAR
	.align		4
.L_64:
        /*9074*/ 	.byte	0x04, 0x36
        /*9076*/ 	.short	(.L_66 - .L_65)
.L_65:
        /*9078*/ 	.word	0x00000008
.L_66:


//--------------------- .nv.compat                --------------------------
	.section	.nv.compat,"",@"SHT_CUDA_COMPAT_INFO"
	.align	4
        /*0000*/ 	.byte	0x02, 0x02, 0x02, 0x00, 0x02, 0x05, 0x05, 0x00, 0x02, 0x03, 0x00, 0x00, 0x02, 0x06, 0x01, 0x00


//--------------------- .nv.callgraph             --------------------------
	.section	.nv.callgraph,"",@"SHT_CUDA_CALLGRAPH"
	.align	4
	.sectionentsize	8
	.align		4
        /*0000*/ 	.word	0x00000000
	.align		4
        /*0004*/ 	.word	0xffffffff
	.align		4
        /*0008*/ 	.word	0x00000000
	.align		4
        /*000c*/ 	.word	0xfffffffe
	.align		4
        /*0010*/ 	.word	0x00000000
	.align		4
        /*0014*/ 	.word	0xfffffffd
	.align		4
        /*0018*/ 	.word	0x00000000
	.align		4
        /*001c*/ 	.word	0xfffffffc


//--------------------- .text.matmul_kernel       --------------------------
	.section	.text.matmul_kernel,"ax",@progbits
	.align	128
        .global         matmul_kernel
        .type           matmul_kernel,@function
        .size           matmul_kernel,(.L_x_20 - matmul_kernel)
        .other          matmul_kernel,@"STO_CUDA_ENTRY STV_DEFAULT"
matmul_kernel:
.text.matmul_kernel:
[----:B------:R-:W0:Y:S01]  /*0000*/  LDC R1, c[0x0][0x37c] ;  /* 0x0000df00ff017b82 */ /* 0x000e220000000800 */
[----:B------:R-:W1:Y:S01]  /*0010*/  S2R R0, SR_TID.X ;  /* 0x0000000000007919 */ /* 0x000e620000002100 */
[----:B0-----:R-:W-:Y:S01]  /*0020*/  VIADD R1, R1, 0xffffe848 ;  /* 0xffffe84801017836 */ /* 0x001fe20000000000 */
[----:B-1----:R-:W-:-:S13]  /*0030*/  ISETP.GE.U32.AND P3, PT, R0, 0x20, PT ;  /* 0x000000200000780c */ /* 0x002fda0003f66070 */
[----:B------:R-:W-:Y:S05]  /*0040*/  @P3 BRA `(.L_x_0) ;  /* 0x0000000000b83947 */ /* 0x000fea0003800000 */
[----:B------:R-:W0:Y:S01]  /*0050*/  S2R R7, SR_CgaCtaId ;  /* 0x0000000000077919 */ /* 0x000e220000008800 */
[----:B------:R-:W-:Y:S01]  /*0060*/  NOP ;  /* 0x0000000000007918 */ /* 0x000fe20000000000 */
[----:B------:R-:W-:-:S04]  /*0070*/  MOV R0, 0x40 ;  /* 0x0000004000007802 */ /* 0x000fc80000000f00 */
[----:B0-----:R-:W-:Y:S02]  /*0080*/  LEA R2, R7, R0, 0x18 ;  /* 0x0000000007027211 */ /* 0x001fe400078ec0ff */
[----:B------:R-:W-:-:S04]  /*0090*/  MOV R0, 0x400 ;  /* 0x0000040000007802 */ /* 0x000fc80000000f00 */
[----:B------:R-:W0:Y:S01]  /*00a0*/  LDS.U8 R2, [R2] ;  /* 0x0000000002027984 */ /* 0x000e220000000000 */
[----:B------:R-:W-:Y:S02]  /*00b0*/  LEA R0, R7, R0, 0x18 ;  /* 0x0000000007007211 */ /* 0x000fe400078ec0ff */
[----:B0-----:R-:W-:-:S13]  /*00c0*/  ISETP.NE.AND P0, PT, R2, RZ, PT ;  /* 0x000000ff0200720c */ /* 0x001fda0003f05270 */
[----:B------:R-:W-:Y:S05]  /*00d0*/  @P0 BRA `(.L_x_1) ;  /* 0x00000000007c0947 */ /* 0x000fea0003800000 */
[----:B------:R-:W-:-:S13]  /*00e0*/  ELECT P0, URZ, PT ;  /* 0x0000000000ff782f */ /* 0x000fda0003800000 */
[----:B------:R-:W-:Y:S05]  /*00f0*/  @!P0 BRA `(.L_x_2) ;  /* 0x0000000000848947 */ /* 0x000fea0003800000 */
[----:B------:R-:W-:Y:S01]  /*0100*/  UMOV UR4, 0x10 ;  /* 0x0000001000047882 */ /* 0x000fe20000000000 */
[----:B------:R-:W-:Y:S02]  /*0110*/  IMAD.MOV.U32 R9, RZ, RZ, 0x1 ;  /* 0x00000001ff097424 */ /* 0x000fe400078e00ff */
[----:B------:R-:W-:Y:S02]  /*0120*/  IMAD.MOV.U32 R3, RZ, RZ, 0xffff ;  /* 0x0000ffffff037424 */ /* 0x000fe400078e00ff */
[----:B------:R-:W-:Y:S04]  /*0130*/  DEPBAR.LE SB0, 0x36 ;  /* 0x00008d800000791a */ /* 0x000fe80000000000 */
[----:B------:R-:W0:Y:S02]  /*0140*/  UTCATOMSWS.FIND_AND_SET.ALIGN UP0, UR4, UR4 ;  /* 0x00000004000475e3 */ /* 0x000e240008000800 */
[----:B0-----:R-:W-:-:S04]  /*0150*/  PLOP3.LUT P0, PT, PT, PT, UP0, 0x80, 0x8 ;  /* 0x000000000008781c */ /* 0x001fc80003f0f008 */
[----:B------:R-:W-:-:S04]  /*0160*/  SEL R2, RZ, 0xffffffff, !P0 ;  /* 0xffffffffff027807 */ /* 0x000fc80004000000 */
[----:B------:R-:W-:Y:S01]  /*0170*/  ISETP.NE.AND P0, PT, R2, RZ, PT ;  /* 0x000000ff0200720c */ /* 0x000fe20003f05270 */
[----:B------:R-:W-:-:S12]  /*0180*/  IMAD.U32 R2, RZ, RZ, UR4 ;  /* 0x00000004ff027e24 */ /* 0x000fd8000f8e00ff */
[----:B------:R-:W-:Y:S05]  /*0190*/  @P0 BRA `(.L_x_3) ;  /* 0x0000000000240947 */ /* 0x000fea0003800000 */
.L_x_4:
[----:B------:R-:W-:Y:S05]  /*01a0*/  NANOSLEEP 0x64 ;  /* 0x000000640000795d */ /* 0x000fea0003800000 */
[----:B------:R-:W-:-:S05]  /*01b0*/  UMOV UR4, 0x10 ;  /* 0x0000001000047882 */ /* 0x000fca0000000000 */
[----:B------:R-:W-:Y:S04]  /*01c0*/  DEPBAR.LE SB0, 0x36 ;  /* 0x00008d800000791a */ /* 0x000fe80000000000 */
[----:B------:R-:W0:Y:S02]  /*01d0*/  UTCATOMSWS.FIND_AND_SET.ALIGN UP0, UR4, UR4 ;  /* 0x00000004000475e3 */ /* 0x000e240008000800 */
[----:B0-----:R-:W-:-:S04]  /*01e0*/  PLOP3.LUT P0, PT, PT, PT, UP0, 0x80, 0x8 ;  /* 0x000000000008781c */ /* 0x001fc80003f0f008 */
[----:B------:R-:W-:-:S04]  /*01f0*/  SEL R2, RZ, 0xffffffff, !P0 ;  /* 0xffffffffff027807 */ /* 0x000fc80004000000 */
[----:B------:R-:W-:Y:S01]  /*0200*/  ISETP.NE.AND P0, PT, R2, RZ, PT ;  /* 0x000000ff0200720c */ /* 0x000fe20003f05270 */
[----:B------:R-:W-:-:S12]  /*0210*/  IMAD.U32 R2, RZ, RZ, UR4 ;  /* 0x00000004ff027e24 */ /* 0x000fd8000f8e00ff */
[----:B------:R-:W-:Y:S05]  /*0220*/  @!P0 BRA `(.L_x_4) ;  /* 0xfffffffc00dc8947 */ /* 0x000fea000383ffff */
.L_x_3:
[C---:B------:R-:W-:Y:S01]  /*0230*/  VIADD R4, R2.reuse, 0x10 ;  /* 0x0000001002047836 */ /* 0x040fe20000000000 */
[----:B------:R-:W-:Y:S02]  /*0240*/  SHF.L.U32 R3, R3, R2, RZ ;  /* 0x0000000203037219 */ /* 0x000fe400000006ff */
[----:B------:R-:W-:Y:S02]  /*0250*/  MOV R5, 0x50 ;  /* 0x0000005000057802 */ /* 0x000fe40000000f00 */
[----:B------:R-:W-:Y:S02]  /*0260*/  SHF.L.U32 R4, R9, R4, RZ ;  /* 0x0000000409047219 */ /* 0x000fe400000006ff */
[----:B------:R-:W-:Y:S01]  /*0270*/  LEA R6, R7, R5, 0x18 ;  /* 0x0000000507067211 */ /* 0x000fe200078ec0ff */
[----:B------:R-:W-:Y:S01]  /*0280*/  IMAD.SHL.U32 R5, R2, 0x20, RZ ;  /* 0x0000002002057824 */ /* 0x000fe200078e00ff */
[----:B------:R-:W-:-:S05]  /*0290*/  LOP3.LUT R3, R4, R3, RZ, 0xfc, !PT ;  /* 0x0000000304037212 */ /* 0x000fca00078efcff */
[----:B------:R0:W-:Y:S04]  /*02a0*/  ATOMS.OR RZ, [R6], R3 ;  /* 0x0000000306ff738c */ /* 0x0001e80003000000 */
[----:B------:R0:W-:Y:S01]  /*02b0*/  STS [R0], R5 ;  /* 0x0000000500007388 */ /* 0x0001e20000000800 */
[----:B------:R-:W-:Y:S05]  /*02c0*/  BRA `(.L_x_2) ;  /* 0x0000000000107947 */ /* 0x000fea0003800000 */
.L_x_1:
[----:B------:R-:W-:Y:S01]  /*02d0*/  IMAD.MOV.U32 R3, RZ, RZ, -0x1 ;  /* 0xffffffffff037424 */ /* 0x000fe200078e00ff */
[----:B------:R-:W-:-:S04]  /*02e0*/  MOV R2, 0x310 ;  /* 0x0000031000027802 */ /* 0x000fc80000000f00 */
[----:B------:R0:W-:Y:S03]  /*02f0*/  STS [R0], R3 ;  /* 0x0000000300007388 */ /* 0x0001e60000000800 */
[----:B0-----:R-:W-:Y:S05]  /*0300*/  CALL.REL.NOINC `($__internal_1_$__cuda_sm10x_tcgen05_guardrail_trap_phase_invalid_during_alloc) ;  /* 0x0000030000fc7944 */ /* 0x001fea0003c00000 */
.L_x_2:
[----:B------:R-:W-:Y:S05]  /*0310*/  WARPSYNC.ALL ;  /* 0x0000000000007948 */ /* 0x000fea0003800000 */
[----:B------:R-:W-:Y:S01]  /*0320*/  NOP ;  /* 0x0000000000007918 */ /* 0x000fe20000000000 */
.L_x_0:
[----:B------:R-:W1:Y:S01]  /*0330*/  LDC.64 R124, c[0x0][0x398] ;  /* 0x0000e600ff7c7b82 */ /* 0x000e620000000a00 */
[----:B0-----:R-:W0:Y:S01]  /*0340*/  S2R R5, SR_CTAID.X ;  /* 0x0000000000057919 */ /* 0x001e220000002500 */
[----:B------:R-:W2:Y:S06]  /*0350*/  S2R R14, SR_TID.X ;  /* 0x00000000000e7919 */ /* 0x000eac0000002100 */
[----:B------:R-:W3:Y:S08]  /*0360*/  S2UR UR5, SR_CgaCtaId ;  /* 0x00000000000579c3 */ /* 0x000ef00000008800 */
[----:B------:R-:W4:Y:S01]  /*0370*/  LDC R106, c[0x0][0x3a0] ;  /* 0x0000e800ff6a7b82 */ /* 0x000f220000000800 */
[----:B-1----:R-:W-:-:S07]  /*0380*/  VIADD R0, R125, 0x7f ;  /* 0x0000007f7d007836 */ /* 0x002fce0000000000 */
[----:B------:R-:W1:Y:S01]  /*0390*/  LDC.64 R118, c[0x0][0x380] ;  /* 0x0000e000ff767b82 */ /* 0x000e620000000a00 */
[----:B------:R-:W-:-:S04]  /*03a0*/  SHF.R.S32.HI R3, RZ, 0x1f, R0 ;  /* 0x0000001fff037819 */ /* 0x000fc80000011400 */
[----:B------:R-:W-:Y:S02]  /*03b0*/  LEA.HI R3, R3, R0, RZ, 0x7 ;  /* 0x0000000003037211 */ /* 0x000fe400078f38ff */
[----:B0-----:R-:W-:Y:S02]  /*03c0*/  IABS R8, R5 ;  /* 0x0000000500087213 */ /* 0x001fe40000000000 */
[----:B------:R-:W-:Y:S02]  /*03d0*/  SHF.R.S32.HI R3, RZ, 0x7, R3 ;  /* 0x00000007ff037819 */ /* 0x000fe40000011403 */
[----:B--2---:R-:W-:-:S03]  /*03e0*/  LOP3.LUT R110, R14, 0xff, RZ, 0xc0, !PT ;  /* 0x000000ff0e6e7812 */ /* 0x004fc600078ec0ff */
[----:B------:R-:W-:-:S05]  /*03f0*/  IMAD.SHL.U32 R4, R3, 0x8, RZ ;  /* 0x0000000803047824 */ /* 0x000fca00078e00ff */
[-C--:B------:R-:W-:Y:S02]  /*0400*/  IABS R7, R4.reuse ;  /* 0x0000000400077213 */ /* 0x080fe40000000000 */
[----:B------:R-:W-:Y:S02]  /*0410*/  IABS R10, R4 ;  /* 0x00000004000a7213 */ /* 0x000fe40000000000 */
[----:B------:R-:W0:Y:S08]  /*0420*/  I2F.RP R0, R7 ;  /* 0x0000000700007306 */ /* 0x000e300000209400 */
[----:B0-----:R-:W0:Y:S02]  /*0430*/  MUFU.RCP R0, R0 ;  /* 0x0000000000007308 */ /* 0x001e240000001000 */
[----:B0-----:R-:W-:-:S02]  /*0440*/  VIADD R2, R0, 0xffffffe ;  /* 0x0ffffffe00027836 */ /* 0x001fc40000000000 */
[----:B------:R-:W-:-:S04]  /*0450*/  IMAD.MOV R0, RZ, RZ, -R10 ;  /* 0x000000ffff007224 */ /* 0x000fc800078e0a0a */
[----:B------:R0:W2:Y:S02]  /*0460*/  F2I.FTZ.U32.TRUNC.NTZ R3, R2 ;  /* 0x0000000200037305 */ /* 0x0000a4000021f000 */
[----:B0-----:R-:W-:Y:S02]  /*0470*/  IMAD.MOV.U32 R2, RZ, RZ, RZ ;  /* 0x000000ffff027224 */ /* 0x001fe400078e00ff */
[----:B--2---:R-:W-:-:S04]  /*0480*/  IMAD.MOV R6, RZ, RZ, -R3 ;  /* 0x000000ffff067224 */ /* 0x004fc800078e0a03 */
[----:B------:R-:W-:Y:S02]  /*0490*/  IMAD R9, R6, R7, RZ ;  /* 0x0000000706097224 */ /* 0x000fe400078e02ff */
[----:B------:R-:W-:Y:S02]  /*04a0*/  IMAD.MOV.U32 R6, RZ, RZ, R8 ;  /* 0x000000ffff067224 */ /* 0x000fe400078e0008 */
[----:B------:R-:W-:-:S06]  /*04b0*/  IMAD.HI.U32 R3, R3, R9, R2 ;  /* 0x0000000903037227 */ /* 0x000fcc00078e0002 */
[----:B------:R-:W-:-:S04]  /*04c0*/  IMAD.HI.U32 R3, R3, R6, RZ ;  /* 0x0000000603037227 */ /* 0x000fc800078e00ff */
[----:B------:R-:W-:Y:S01]  /*04d0*/  IMAD R0, R3, R0, R6 ;  /* 0x0000000003007224 */ /* 0x000fe200078e0206 */
[----:B------:R-:W-:Y:S04]  /*04e0*/  BAR.SYNC.DEFER_BLOCKING 0x0 ;  /* 0x0000000000007b1d */ /* 0x000fe80000010000 */
[----:B------:R-:W-:-:S13]  /*04f0*/  ISETP.GT.U32.AND P1, PT, R7, R0, PT ;  /* 0x000000000700720c */ /* 0x000fda0003f24070 */
[----:B------:R-:W-:Y:S02]  /*0500*/  @!P1 IMAD.IADD R0, R0, 0x1, -R7 ;  /* 0x0000000100009824 */ /* 0x000fe400078e0a07 */
[----:B------:R-:W-:Y:S01]  /*0510*/  @!P1 VIADD R3, R3, 0x1 ;  /* 0x0000000103039836 */ /* 0x000fe20000000000 */
[----:B------:R-:W-:Y:S02]  /*0520*/  ISETP.NE.AND P1, PT, R4, RZ, PT ;  /* 0x000000ff0400720c */ /* 0x000fe40003f25270 */
[----:B------:R-:W-:Y:S02]  /*0530*/  ISETP.GE.U32.AND P0, PT, R0, R7, PT ;  /* 0x000000070000720c */ /* 0x000fe40003f06070 */
[----:B------:R-:W-:-:S04]  /*0540*/  LOP3.LUT R0, R5, R4, RZ, 0x3c, !PT ;  /* 0x0000000405007212 */ /* 0x000fc800078e3cff */
[----:B------:R-:W-:Y:S01]  /*0550*/  ISETP.GE.AND P2, PT, R0, RZ, PT ;  /* 0x000000ff0000720c */ /* 0x000fe20003f46270 */
[----:B------:R-:W-:-:S06]  /*0560*/  VIADD R0, R124, 0x1ff ;  /* 0x000001ff7c007836 */ /* 0x000fcc0000000000 */
[----:B------:R-:W-:-:S04]  /*0570*/  @P0 VIADD R3, R3, 0x1 ;  /* 0x0000000103030836 */ /* 0x000fc80000000000 */
[----:B------:R-:W-:Y:S01]  /*0580*/  IMAD.MOV.U32 R2, RZ, RZ, R3 ;  /* 0x000000ffff027224 */ /* 0x000fe200078e0003 */
[----:B------:R-:W-:-:S03]  /*0590*/  SHF.R.S32.HI R3, RZ, 0x1f, R0 ;  /* 0x0000001fff037819 */ /* 0x000fc60000011400 */
[----:B------:R-:W-:Y:S01]  /*05a0*/  @!P2 IMAD.MOV R2, RZ, RZ, -R2 ;  /* 0x000000ffff02a224 */ /* 0x000fe200078e0a02 */
[----:B------:R-:W-:Y:S02]  /*05b0*/  @!P1 LOP3.LUT R2, RZ, R4, RZ, 0x33, !PT ;  /* 0x00000004ff029212 */ /* 0x000fe400078e33ff */
[----:B------:R-:W-:-:S03]  /*05c0*/  LEA.HI R3, R3, R0, RZ, 0x9 ;  /* 0x0000000003037211 */ /* 0x000fc600078f48ff */
[----:B------:R-:W-:Y:S02]  /*05d0*/  IMAD.SHL.U32 R6, R2, 0x8, RZ ;  /* 0x0000000802067824 */ /* 0x000fe400078e00ff */
[----:B------:R-:W-:-:S03]  /*05e0*/  IMAD.MOV R2, RZ, RZ, -R2 ;  /* 0x000000ffff027224 */ /* 0x000fc600078e0a02 */
[----:B------:R-:W-:Y:S01]  /*05f0*/  LEA.HI.SX32 R3, R3, -R6, 0x17 ;  /* 0x8000000603037211 */ /* 0x000fe200078fbaff */
[----:B------:R-:W-:-:S03]  /*0600*/  IMAD R8, R4, R2, R5 ;  /* 0x0000000204087224 */ /* 0x000fc600078e0205 */
[----:B------:R-:W-:-:S04]  /*0610*/  VIMNMX R11, PT, PT, R3, 0x8, PT ;  /* 0x00000008030b7848 */ /* 0x000fc80003fe0100 */
[-C--:B------:R-:W-:Y:S02]  /*0620*/  IABS R7, R11.reuse ;  /* 0x0000000b00077213 */ /* 0x080fe40000000000 */
[----:B------:R-:W-:Y:S02]  /*0630*/  IABS R4, R11 ;  /* 0x0000000b00047213 */ /* 0x000fe40000000000 */
[----:B------:R-:W0:Y:S08]  /*0640*/  I2F.RP R0, R7 ;  /* 0x0000000700007306 */ /* 0x000e300000209400 */
[----:B0-----:R-:W0:Y:S02]  /*0650*/  MUFU.RCP R0, R0 ;  /* 0x0000000000007308 */ /* 0x001e240000001000 */
[----:B0-----:R-:W-:-:S06]  /*0660*/  VIADD R3, R0, 0xffffffe ;  /* 0x0ffffffe00037836 */ /* 0x001fcc0000000000 */
[----:B------:R-:W0:Y:S02]  /*0670*/  F2I.FTZ.U32.TRUNC.NTZ R3, R3 ;  /* 0x0000000300037305 */ /* 0x000e24000021f000 */
[----:B0-----:R-:W-:-:S04]  /*0680*/  IMAD.MOV R9, RZ, RZ, -R3 ;  /* 0x000000ffff097224 */ /* 0x001fc800078e0a03 */
[----:B------:R-:W-:Y:S01]  /*0690*/  IMAD.MOV.U32 R2, RZ, RZ, R9 ;  /* 0x000000ffff027224 */ /* 0x000fe200078e0009 */
[----:B------:R-:W-:-:S03]  /*06a0*/  IABS R9, R8 ;  /* 0x0000000800097213 */ /* 0x000fc60000000000 */
[----:B------:R-:W-:Y:S02]  /*06b0*/  IMAD R5, R2, R7, RZ ;  /* 0x0000000702057224 */ /* 0x000fe400078e02ff */
[----:B------:R-:W-:-:S04]  /*06c0*/  IMAD.MOV.U32 R2, RZ, RZ, RZ ;  /* 0x000000ffff027224 */ /* 0x000fc800078e00ff */
[----:B------:R-:W-:Y:S01]  /*06d0*/  IMAD.HI.U32 R2, R3, R5, R2 ;  /* 0x0000000503027227 */ /* 0x000fe200078e0002 */
[----:B------:R-:W-:-:S03]  /*06e0*/  IABS R5, R124 ;  /* 0x0000007c00057213 */ /* 0x000fc60000000000 */
[----:B------:R-:W-:Y:S02]  /*06f0*/  IMAD.MOV R3, RZ, RZ, -R4 ;  /* 0x000000ffff037224 */ /* 0x000fe400078e0a04 */
[----:B------:R-:W-:Y:S01]  /*0700*/  IMAD.HI.U32 R0, R2, R9, RZ ;  /* 0x0000000902007227 */ /* 0x000fe200078e00ff */
[----:B------:R-:W0:Y:S03]  /*0710*/  I2F.RP R4, R5 ;  /* 0x0000000500047306 */ /* 0x000e260000209400 */
[----:B------:R-:W-:-:S05]  /*0720*/  IMAD R2, R0, R3, R9 ;  /* 0x0000000300027224 */ /* 0x000fca00078e0209 */
[----:B------:R-:W-:Y:S01]  /*0730*/  ISETP.GT.U32.AND P1, PT, R7, R2, PT ;  /* 0x000000020700720c */ /* 0x000fe20003f24070 */
[----:B0-----:R-:W0:-:S12]  /*0740*/  MUFU.RCP R4, R4 ;  /* 0x0000000400047308 */ /* 0x001e180000001000 */
[----:B------:R-:W-:Y:S02]  /*0750*/  @!P1 IMAD.IADD R2, R2, 0x1, -R7 ;  /* 0x0000000102029824 */ /* 0x000fe400078e0a07 */
[----:B------:R-:W-:Y:S01]  /*0760*/  @!P1 VIADD R0, R0, 0x1 ;  /* 0x0000000100009836 */ /* 0x000fe20000000000 */
[----:B------:R-:W-:Y:S02]  /*0770*/  ISETP.NE.AND P1, PT, R11, RZ, PT ;  /* 0x000000ff0b00720c */ /* 0x000fe40003f25270 */
[----:B------:R-:W-:Y:S02]  /*0780*/  ISETP.GE.U32.AND P0, PT, R2, R7, PT ;  /* 0x000000070200720c */ /* 0x000fe40003f06070 */
[----:B------:R-:W-:-:S04]  /*0790*/  LOP3.LUT R2, R8, R11, RZ, 0x3c, !PT ;  /* 0x0000000b08027212 */ /* 0x000fc800078e3cff */
[----:B------:R-:W-:Y:S01]  /*07a0*/  ISETP.GE.AND P2, PT, R2, RZ, PT ;  /* 0x000000ff0200720c */ /* 0x000fe20003f46270 */
[----:B0-----:R-:W-:Y:S01]  /*07b0*/  VIADD R3, R4, 0xffffffe ;  /* 0x0ffffffe04037836 */ /* 0x001fe20000000000 */
[----:B------:R-:W-:-:S04]  /*07c0*/  MOV R4, 0x400 ;  /* 0x0000040000047802 */ /* 0x000fc80000000f00 */
[----:B------:R-:W-:Y:S01]  /*07d0*/  R2UR UR4, R4 ;  /* 0x00000000040472ca */ /* 0x000fe200000e0000 */
[----:B------:R-:W-:Y:S01]  /*07e0*/  @P0 VIADD R0, R0, 0x1 ;  /* 0x0000000100000836 */ /* 0x000fe20000000000 */
[----:B------:R-:W0:Y:S05]  /*07f0*/  F2I.FTZ.U32.TRUNC.NTZ R3, R3 ;  /* 0x0000000300037305 */ /* 0x000e2a000021f000 */
[----:B------:R-:W-:Y:S01]  /*0800*/  @!P2 IMAD.MOV R0, RZ, RZ, -R0 ;  /* 0x000000ffff00a224 */ /* 0x000fe200078e0a00 */
[----:B------:R-:W-:-:S05]  /*0810*/  @!P1 LOP3.LUT R0, RZ, R11, RZ, 0x33, !PT ;  /* 0x0000000bff009212 */ /* 0x000fca00078e33ff */
[----:B------:R-:W-:Y:S01]  /*0820*/  IMAD.MOV R2, RZ, RZ, -R0 ;  /* 0x000000ffff027224 */ /* 0x000fe200078e0a00 */
[----:B---3--:R-:W-:-:S03]  /*0830*/  ULEA UR4, UR5, UR4, 0x18 ;  /* 0x0000000405047291 */ /* 0x008fc6000f8ec0ff */
[----:B------:R-:W-:Y:S01]  /*0840*/  IMAD R2, R11, R2, R8 ;  /* 0x000000020b027224 */ /* 0x000fe200078e0208 */
[----:B------:R-:W-:-:S03]  /*0850*/  SHF.R.U32.HI R8, RZ, 0x5, R14 ;  /* 0x00000005ff087819 */ /* 0x000fc6000001160e */
[----:B------:R-:W-:Y:S02]  /*0860*/  IMAD.IADD R2, R6, 0x1, R2 ;  /* 0x0000000106027824 */ /* 0x000fe400078e0202 */
[----:B0-----:R-:W-:Y:S02]  /*0870*/  IMAD.MOV R6, RZ, RZ, -R3 ;  /* 0x000000ffff067224 */ /* 0x001fe400078e0a03 */
[----:B------:R-:W-:Y:S02]  /*0880*/  IMAD R13, R2, 0x200, R110 ;  /* 0x00000200020d7824 */ /* 0x000fe400078e026e */
[----:B------:R-:W-:Y:S02]  /*0890*/  IMAD.MOV.U32 R2, RZ, RZ, R6 ;  /* 0x000000ffff027224 */ /* 0x000fe400078e0006 */
[----:B------:R-:W-:Y:S01]  /*08a0*/  VIADD R12, R13, 0x100 ;  /* 0x000001000d0c7836 */ /* 0x000fe20000000000 */
[----:B------:R-:W-:Y:S01]  /*08b0*/  IABS R4, R13 ;  /* 0x0000000d00047213 */ /* 0x000fe20000000000 */
[----:B------:R-:W-:Y:S01]  /*08c0*/  IMAD R7, R2, R5, RZ ;  /* 0x0000000502077224 */ /* 0x000fe200078e02ff */
[----:B------:R-:W-:Y:S01]  /*08d0*/  STL [R1+0x630], R13 ;  /* 0x0006300d01007387 */ /* 0x000fe20000100800 */
[----:B------:R-:W-:Y:S01]  /*08e0*/  IMAD.MOV.U32 R2, RZ, RZ, RZ ;  /* 0x000000ffff027224 */ /* 0x000fe200078e00ff */
[----:B------:R-:W-:-:S02]  /*08f0*/  IABS R6, R12 ;  /* 0x0000000c00067213 */ /* 0x000fc40000000000 */
[----:B------:R-:W-:Y:S01]  /*0900*/  ISETP.GE.AND P4, PT, R12, RZ, PT ;  /* 0x000000ff0c00720c */ /* 0x000fe20003f86270 */
[----:B------:R-:W-:Y:S01]  /*0910*/  IMAD.HI.U32 R2, R3, R7, R2 ;  /* 0x0000000703027227 */ /* 0x000fe200078e0002 */
[----:B------:R-:W-:Y:S05]  /*0920*/  STL [R1+0x634], R12 ;  /* 0x0006340c01007387 */ /* 0x000fea0000100800 */
[----:B------:R-:W-:-:S04]  /*0930*/  IMAD.HI.U32 R3, R2, R4, RZ ;  /* 0x0000000402037227 */ /* 0x000fc800078e00ff */
[----:B------:R-:W-:-:S04]  /*0940*/  IMAD.HI.U32 R2, R2, R6, RZ ;  /* 0x0000000602027227 */ /* 0x000fc800078e00ff */
[----:B------:R-:W-:Y:S02]  /*0950*/  IMAD.MOV R3, RZ, RZ, -R3 ;  /* 0x000000ffff037224 */ /* 0x000fe400078e0a03 */
[----:B------:R-:W-:Y:S02]  /*0960*/  IMAD.MOV R7, RZ, RZ, -R2 ;  /* 0x000000ffff077224 */ /* 0x000fe400078e0a02 */
[C---:B------:R-:W-:Y:S02]  /*0970*/  IMAD R2, R5.reuse, R3, R4 ;  /* 0x0000000305027224 */ /* 0x040fe400078e0204 */
[C---:B------:R-:W-:Y:S02]  /*0980*/  IMAD R3, R5.reuse, R7, R6 ;  /* 0x0000000705037224 */ /* 0x040fe400078e0206 */
[----:B------:R-:W0:Y:S01]  /*0990*/  LDC R6, c[0x0][0x3a4] ;  /* 0x0000e900ff067b82 */ /* 0x000e220000000800 */
[C---:B------:R-:W-:Y:S01]  /*09a0*/  ISETP.GT.U32.AND P0, PT, R5.reuse, R2, PT ;  /* 0x000000020500720c */ /* 0x040fe20003f04070 */
[----:B------:R-:W2:Y:S06]  /*09b0*/  LDS R7, [UR4] ;  /* 0x00000004ff077984 */ /* 0x000eac0008000800 */
[----:B------:R-:W-:Y:S01]  /*09c0*/  BAR.SYNC.DEFER_BLOCKING 0x0 ;  /* 0x0000000000007b1d */ /* 0x000fe20000010000 */
[----:B------:R-:W-:Y:S01]  /*09d0*/  ISETP.GT.U32.AND P1, PT, R5, R3, PT ;  /* 0x000000030500720c */ /* 0x000fe20003f24070 */
[----:B------:R-:W-:-:S05]  /*09e0*/  IMAD.SHL.U32 R4, R8, 0x200000, RZ ;  /* 0x0020000008047824 */ /* 0x000fca00078e00ff */
[----:B------:R-:W-:Y:S01]  /*09f0*/  LOP3.LUT R4, R4, 0x600000, RZ, 0xc0, !PT ;  /* 0x0060000004047812 */ /* 0x000fe200078ec0ff */
[----:B------:R-:W-:-:S03]  /*0a00*/  @!P0 IMAD.IADD R2, R2, 0x1, -R5 ;  /* 0x0000000102028824 */ /* 0x000fc600078e0a05 */
[----:B------:R-:W-:Y:S02]  /*0a10*/  R2UR UR7, R4 ;  /* 0x00000000040772ca */ /* 0x000fe400000e0000 */
[----:B------:R-:W-:Y:S01]  /*0a20*/  ISETP.GT.U32.AND P0, PT, R5, R2, PT ;  /* 0x000000020500720c */ /* 0x000fe20003f04070 */
[----:B------:R-:W-:Y:S01]  /*0a30*/  @!P1 IMAD.IADD R3, R3, 0x1, -R5 ;  /* 0x0000000103039824 */ /* 0x000fe200078e0a05 */
[----:B------:R-:W-:-:S04]  /*0a40*/  ISETP.GE.AND P1, PT, R13, RZ, PT ;  /* 0x000000ff0d00720c */ /* 0x000fc80003f26270 */
[----:B------:R-:W-:-:S07]  /*0a50*/  ISETP.GT.U32.AND P2, PT, R5, R3, PT ;  /* 0x000000030500720c */ /* 0x000fce0003f44070 */
[----:B------:R-:W-:Y:S01]  /*0a60*/  @!P0 IMAD.IADD R2, R2, 0x1, -R5 ;  /* 0x0000000102028824 */ /* 0x000fe200078e0a05 */
[----:B------:R-:W-:-:S03]  /*0a70*/  ISETP.NE.AND P0, PT, R124, RZ, PT ;  /* 0x000000ff7c00720c */ /* 0x000fc60003f05270 */
[----:B------:R-:W-:Y:S02]  /*0a80*/  @!P1 IMAD.MOV R2, RZ, RZ, -R2 ;  /* 0x000000ffff029224 */ /* 0x000fe400078e0a02 */
[----:B------:R-:W-:Y:S02]  /*0a90*/  @!P2 IMAD.IADD R3, R3, 0x1, -R5 ;  /* 0x000000010303a824 */ /* 0x000fe400078e0a05 */
[----:B------:R-:W-:Y:S02]  /*0aa0*/  IMAD.SHL.U32 R5, R8, 0x40, RZ ;  /* 0x0000004008057824 */ /* 0x000fe400078e00ff */
[----:B------:R-:W-:Y:S01]  /*0ab0*/  IMAD.MOV.U32 R4, RZ, RZ, R3 ;  /* 0x000000ffff047224 */ /* 0x000fe200078e0003 */
[----:B------:R-:W-:Y:S02]  /*0ac0*/  LOP3.LUT R3, RZ, R124, RZ, 0x33, !PT ;  /* 0x0000007cff037212 */ /* 0x000fe400078e33ff */
[----:B------:R-:W-:Y:S01]  /*0ad0*/  LOP3.LUT R5, R5, 0x100, RZ, 0xc0, !PT ;  /* 0x0000010005057812 */ /* 0x000fe200078ec0ff */
[----:B------:R-:W-:Y:S01]  /*0ae0*/  @!P4 IMAD.MOV R4, RZ, RZ, -R4 ;  /* 0x000000ffff04c224 */ /* 0x000fe200078e0a04 */
[----:B--2---:R-:W-:-:S02]  /*0af0*/  R2UR UR5, R7 ;  /* 0x00000000070572ca */ /* 0x004fc400000e0000 */
[----:B------:R-:W-:Y:S02]  /*0b00*/  R2UR UR6, R5 ;  /* 0x00000000050672ca */ /* 0x000fe400000e0000 */
[C---:B------:R-:W-:Y:S02]  /*0b10*/  SEL R5, R3.reuse, R2, !P0 ;  /* 0x0000000203057207 */ /* 0x040fe40004000000 */
[----:B------:R-:W-:-:S03]  /*0b20*/  SEL R3, R3, R4, !P0 ;  /* 0x0000000403037207 */ /* 0x000fc60004000000 */
[-C--:B0-----:R-:W-:Y:S02]  /*0b30*/  IMAD R2, R5, R6.reuse, RZ ;  /* 0x0000000605027224 */ /* 0x081fe400078e02ff */
[----:B------:R-:W0:Y:S01]  /*0b40*/  S2R R5, SR_CgaCtaId ;  /* 0x0000000000057919 */ /* 0x000e220000008800 */
[----:B------:R-:W-:Y:S01]  /*0b50*/  IMAD R3, R3, R6, RZ ;  /* 0x0000000603037224 */ /* 0x000fe200078e02ff */
[----:B-1--4-:R-:W-:Y:S06]  /*0b60*/  @P3 BRA `(.L_x_5) ;  /* 0x0000000000183947 */ /* 0x012fec0003800000 */
[----:B------:R-:W-:Y:S01]  /*0b70*/  ELECT P0, URZ, PT ;  /* 0x0000000000ff782f */ /* 0x000fe20003800000 */
[----:B------:R-:W-:Y:S01]  /*0b80*/  IMAD.MOV.U32 R4, RZ, RZ, 0x1 ;  /* 0x00000001ff047424 */ /* 0x000fe200078e00ff */
[----:B------:R-:W-:Y:S11]  /*0b90*/  UVIRTCOUNT.DEALLOC.SMPOOL 0x80 ;  /* 0x000000800000784c */ /* 0x000ff60000000000 */
[----:B------:R-:W-:-:S04]  /*0ba0*/  @P0 MOV R6, 0x40 ;  /* 0x0000004000060802 */ /* 0x000fc80000000f00 */
[----:B0-----:R-:W-:-:S05]  /*0bb0*/  @P0 LEA R5, R5, R6, 0x18 ;  /* 0x0000000605050211 */ /* 0x001fca00078ec0ff */
[----:B------:R1:W-:Y:S02]  /*0bc0*/  @P0 STS.U8 [R5], R4 ;  /* 0x0000000405000388 */ /* 0x0003e40000000000 */
.L_x_5:
[----:B------:R-:W-:Y:S01]  /*0bd0*/  UIADD3 UR6, UPT, UPT, UR6, UR7, UR5 ;  /* 0x0000000706067290 */ /* 0x000fe2000fffe005 */
[----:B------:R-:W-:Y:S01]  /*0be0*/  ISETP.NE.U32.AND P2, PT, R110, RZ, PT ;  /* 0x000000ff6e00720c */ /* 0x000fe20003f45070 */
[----:B------:R-:W-:Y:S01]  /*0bf0*/  STL.64 [R1+0x1438], R84 ;  /* 0x0014385401007387 */ /* 0x000fe20000100a00 */
[----:B------:R-:W-:Y:S01]  /*0c00*/  UMOV UR10, 0x1 ;  /* 0x00000001000a7882 */ /* 0x000fe20000000000 */
[----:B------:R-:W2:Y:S01]  /*0c10*/  LDC.64 R122, c[0x0][0x3a8] ;  /* 0x0000ea00ff7a7b82 */ /* 0x000ea20000000a00 */
[-C--:B------:R-:W-:Y:S01]  /*0c20*/  LEA R120, P0, R2, R118.reuse, 0x1 ;  /* 0x0000007602787211 */ /* 0x080fe200078008ff */
[----:B------:R-:W-:Y:S01]  /*0c30*/  STL.64 [R1+0x1430], R80 ;  /* 0x0014305001007387 */ /* 0x000fe20000100a00 */
[----:B------:R-:W-:Y:S01]  /*0c40*/  LEA R118, P1, R3, R118, 0x1 ;  /* 0x0000007603767211 */ /* 0x000fe200078208ff */
[----:B-1----:R-:W-:Y:S01]  /*0c50*/  VIADD R4, R106, 0xffffffff ;  /* 0xffffffff6a047836 */ /* 0x002fe20000000000 */
[----:B------:R-:W-:Y:S01]  /*0c60*/  LEA.HI.X.SX32 R121, R2, R119, 0x1, P0 ;  /* 0x0000007702797211 */ /* 0x000fe200000f0eff */
[----:B------:R-:W-:Y:S01]  /*0c70*/  STTM.x64 tmem[UR6], RZ ;  /* 0x000000ff000079ed */ /* 0x000fe20008340006 */
[----:B------:R-:W-:Y:S01]  /*0c80*/  STTM.x64 tmem[UR6+0x40], RZ ;  /* 0x000040ff000079ed */ /* 0x000fe20008340006 */
[----:B------:R-:W-:Y:S01]  /*0c90*/  STTM.x64 tmem[UR6+0x80], RZ ;  /* 0x000080ff000079ed */ /* 0x000fe20008340006 */
[----:B------:R-:W-:Y:S01]  /*0ca0*/  STTM.x64 tmem[UR6+0xc0], RZ ;  /* 0x0000c0ff000079ed */ /* 0x000fe20008340006 */
[----:B------:R-:W1:Y:S01]  /*0cb0*/  FENCE.VIEW.ASYNC.T ;  /* 0x00000000000073c6 */ /* 0x000e620000000200 */
[----:B------:R3:W-:Y:S01]  /*0cc0*/  STL.64 [R1+0x1428], R34 ;  /* 0x0014282201007387 */ /* 0x0007e20000100a00 */
[----:B-1----:R-:W-:Y:S01]  /*0cd0*/  VOTEU.ALL UP0, P2 ;  /* 0x0000000000ff7886 */ /* 0x002fe20001000000 */
[----:B------:R-:W-:Y:S01]  /*0ce0*/  VOTEU.ALL UP1, P2 ;  /* 0x0000000000ff7886 */ /* 0x000fe20001020000 */
[----:B------:R-:W-:Y:S01]  /*0cf0*/  VIADD R2, R106, 0xffffffef ;  /* 0xffffffef6a027836 */ /* 0x000fe20000000000 */
[----:B------:R-:W-:Y:S01]  /*0d00*/  STL.64 [R1+0x1420], R32 ;  /* 0x0014202001007387 */ /* 0x000fe20000100a00 */
[----:B------:R-:W1:Y:S01]  /*0d10*/  LDCU.64 UR8, c[0x0][0x358] ;  /* 0x00006b00ff0877ac */ /* 0x000e620008000a00 */
[----:B------:R-:W-:-:S04]  /*0d20*/  @!UP0 UIADD3 UR12, UPT, UPT, -UR10, 0x100000, URZ ;  /* 0x001000000a0c8890 */ /* 0x000fc8000fffe1ff */
[----:B------:R-:W-:Y:S02]  /*0d30*/  @!UP0 USHF.L.U32 UR13, UR12, 0xb, URZ ;  /* 0x0000000b0c0d8899 */ /* 0x000fe400080006ff */
[----:B------:R-:W-:Y:S01]  /*0d40*/  @!UP0 USHF.L.U32 UR12, UR12, 0x1, URZ ;  /* 0x000000010c0c8899 */ /* 0x000fe200080006ff */
[C---:B0-----:R-:W-:Y:S01]  /*0d50*/  VIADD R5, R106.reuse, 0xfffffff7 ;  /* 0xfffffff76a057836 */ /* 0x041fe20000000000 */
[----:B------:R-:W-:Y:S01]  /*0d60*/  STL.64 [R1+0x1418], R30 ;  /* 0x0014181e01007387 */ /* 0x000fe20000100a00 */
[----:B------:R-:W-:Y:S01]  /*0d70*/  LEA.HI.X.SX32 R119, R3, R119, 0x1, P1 ;  /* 0x0000007703777211 */ /* 0x000fe200008f0eff */
[----:B------:R-:W-:Y:S01]  /*0d80*/  VIADD R3, R106, 0xffffffe7 ;  /* 0xffffffe76a037836 */ /* 0x000fe20000000000 */
[----:B------:R-:W-:Y:S01]  /*0d90*/  ISETP.GE.U32.AND P0, PT, R4, 0x7fffff80, PT ;  /* 0x7fffff800400780c */ /* 0x000fe20003f06070 */
[----:B---3--:R-:W-:Y:S01]  /*0da0*/  IMAD.U32 R34, RZ, RZ, UR4 ;  /* 0x00000004ff227e24 */ /* 0x008fe2000f8e00ff */
[----:B------:R-:W-:Y:S01]  /*0db0*/  STL [R1+0x1410], R124 ;  /* 0x0014107c01007387 */ /* 0x000fe20000100800 */
[----:B------:R-:W-:Y:S01]  /*0dc0*/  ISETP.GE.U32.AND P5, PT, R2, 0x7fffff70, PT ;  /* 0x7fffff700200780c */ /* 0x000fe20003fa6070 */
[----:B------:R-:W-:Y:S01]  /*0dd0*/  VIADD R2, R106, 0xffffffdf ;  /* 0xffffffdf6a027836 */ /* 0x000fe20000000000 */
[----:B------:R-:W-:Y:S01]  /*0de0*/  ISETP.GE.U32.AND P1, PT, R5, 0x7fffff78, PT ;  /* 0x7fffff780500780c */ /* 0x000fe20003f26070 */
[----:B------:R-:W-:Y:S01]  /*0df0*/  VIADD R34, R34, 0x50000 ;  /* 0x0005000022227836 */ /* 0x000fe20000000000 */
[----:B------:R-:W-:Y:S01]  /*0e00*/  STL.64 [R1+0x1408], R28 ;  /* 0x0014081c01007387 */ /* 0x000fe20000100a00 */
[----:B------:R-:W-:-:S02]  /*0e10*/  ISETP.GE.U32.AND P6, PT, R3, 0x7fffff68, PT ;  /* 0x7fffff680300780c */ /* 0x000fc40003fc6070 */
[----:B------:R-:W-:Y:S01]  /*0e20*/  PRMT R17, RZ, 0x7610, R17 ;  /* 0x00007610ff117816 */ /* 0x000fe20000000011 */
[----:B------:R-:W-:Y:S01]  /*0e30*/  BAR.SYNC.DEFER_BLOCKING 0x0 ;  /* 0x0000000000007b1d */ /* 0x000fe20000010000 */
[----:B------:R-:W-:Y:S02]  /*0e40*/  R2UR UR7, R34 ;  /* 0x00000000220772ca */ /* 0x000fe400000e0000 */
[----:B------:R-:W-:Y:S02]  /*0e50*/  PRMT R16, RZ, 0x7610, R16 ;  /* 0x00007610ff107816 */ /* 0x000fe40000000010 */
[----:B------:R-:W-:Y:S02]  /*0e60*/  PRMT R13, RZ, 0x7610, R13 ;  /* 0x00007610ff0d7816 */ /* 0x000fe4000000000d */
[----:B------:R-:W-:Y:S01]  /*0e70*/  PRMT R12, RZ, 0x7610, R12 ;  /* 0x00007610ff0c7816 */ /* 0x000fe2000000000c */
[----:B------:R-:W-:Y:S01]  /*0e80*/  STL.64 [R1+0x1400], R26 ;  /* 0x0014001a01007387 */ /* 0x000fe20000100a00 */
[----:B------:R-:W-:Y:S01]  /*0e90*/  ISETP.GE.U32.AND P4, PT, R2, 0x7fffff60, PT ;  /* 0x7fffff600200780c */ /* 0x000fe20003f86070 */
[----:B--2---:R-:W-:-:S02]  /*0ea0*/  IMAD.SHL.U32 R3, R122, 0x8, RZ ;  /* 0x000000087a037824 */ /* 0x004fc400078e00ff */
[----:B------:R-:W-:Y:S01]  /*0eb0*/  STL.64 [R1+0x13f8], R24 ;  /* 0x0013f81801007387 */ /* 0x000fe20000100a00 */
[----:B------:R-:W-:Y:S02]  /*0ec0*/  IMAD.SHL.U32 R5, R122, 0x10, RZ ;  /* 0x000000107a057824 */ /* 0x000fe400078e00ff */
[----:B------:R-:W-:Y:S01]  /*0ed0*/  VIADD R2, R106, 0xffffffd7 ;  /* 0xffffffd76a027836 */ /* 0x000fe20000000000 */
[----:B------:R-:W-:Y:S04]  /*0ee0*/  STL.64 [R1+0x13f0], R22 ;  /* 0x0013f01601007387 */ /* 0x000fe80000100a00 */
[----:B------:R-:W-:Y:S04]  /*0ef0*/  STL.64 [R1+0x13e8], R20 ;  /* 0x0013e81401007387 */ /* 0x000fe80000100a00 */
[----:B------:R-:W-:Y:S04]  /*0f00*/  STL.64 [R1+0x13e0], R18 ;  /* 0x0013e01201007387 */ /* 0x000fe80000100a00 */
[----:B------:R-:W0:Y:S02]  /*0f10*/  FENCE.VIEW.ASYNC.S ;  /* 0x00000000000073c6 */ /* 0x000e240000000000 */
[----:B0-----:R0:W2:Y:S02]  /*0f20*/  @!UP1 SYNCS.EXCH.64 URZ, [UR7], UR12 ;  /* 0x0000000c07ff95b2 */ /* 0x0010a40008000100 */
[----:B------:R-:W-:Y:S04]  /*0f30*/  STL.64 [R1+0x13d8], R72 ;  /* 0x0013d84801007387 */ /* 0x000fe80000100a00 */
[----:B------:R-:W-:Y:S04]  /*0f40*/  STL [R1+0x13d0], R7 ;  /* 0x0013d00701007387 */ /* 0x000fe80000100800 */
[----:B------:R-:W-:Y:S04]  /*0f50*/  STL.64 [R1+0x13c8], R76 ;  /* 0x0013c84c01007387 */ /* 0x000fe80000100a00 */
[----:B------:R-:W-:Y:S04]  /*0f60*/  STL.64 [R1+0x13c0], R78 ;  /* 0x0013c04e01007387 */ /* 0x000fe80000100a00 */
[----:B------:R-:W-:Y:S04]  /*0f70*/  STL.64 [R1+0x13b8], R74 ;  /* 0x0013b84a01007387 */ /* 0x000fe80000100a00 */
[----:B------:R-:W-:Y:S04]  /*0f80*/  STL.64 [R1+0x13b0], R70 ;  /* 0x0013b04601007387 */ /* 0x000fe80000100a00 */
[----:B------:R-:W-:Y:S04]  /*0f90*/  STL.64 [R1+0x13a8], R68 ;  /* 0x0013a84401007387 */ /* 0x000fe80000100a00 */
[----:B------:R-:W-:Y:S04]  /*0fa0*/  STL.64 [R1+0x13a0], R60 ;  /* 0x0013a03c01007387 */ /* 0x000fe80000100a00 */
[----:B------:R-:W-:Y:S01]  /*0fb0*/  STL.64 [R1+0x1398], R62 ;  /* 0x0013983e01007387 */ /* 0x000fe20000100a00 */
[----:B--2---:R-:W-:Y:S06]  /*0fc0*/  BAR.SYNC.DEFER_BLOCKING 0x0 ;  /* 0x0000000000007b1d */ /* 0x004fec0000010000 */
[----:B------:R-:W-:Y:S04]  /*0fd0*/  STL.64 [R1+0x1390], R66 ;  /* 0x0013904201007387 */ /* 0x000fe80000100a00 */
        /* <DEDUP_REMOVED lines=10> */
[----:B------:R-:W-:Y:S04]  /*1080*/  STL [R1+0x1338], R0 ;  /* 0x0013380001007387 */ /* 0x000fe80000100800 */
[----:B------:R-:W-:Y:S04]  /*1090*/  STL.64 [R1+0x1330], R44 ;  /* 0x0013302c01007387 */ /* 0x000fe80000100a00 */
[----:B------:R-:W-:Y:S04]  /*10a0*/  STL.64 [R1+0x1328], R36 ;  /* 0x0013282401007387 */ /* 0x000fe80000100a00 */
[----:B------:R-:W-:Y:S01]  /*10b0*/  STL.64 [R1+0x1320], R40 ;  /* 0x0013202801007387 */ /* 0x000fe20000100a00 */
[----:B------:R-:W-:-:S03]  /*10c0*/  IMAD.WIDE R110, R3, 0x2, R120 ;  /* 0x00000002036e7825 */ /* 0x000fc600078e0278 */
[----:B------:R-:W-:Y:S01]  /*10d0*/  STL [R1+0x131c], R125 ;  /* 0x00131c7d01007387 */ /* 0x000fe20000100800 */
[----:B------:R-:W-:-:S03]  /*10e0*/  IMAD.WIDE R84, R3, 0x2, R118 ;  /* 0x0000000203547825 */ /* 0x000fc600078e0276 */
[----:B------:R-:W-:Y:S01]  /*10f0*/  STL [R1+0x12b0], R123 ;  /* 0x0012b07b01007387 */ /* 0x000fe20000100800 */
[----:B------:R-:W-:-:S03]  /*1100*/  IMAD.WIDE R80, R5, 0x2, R120 ;  /* 0x0000000205507825 */ /* 0x000fc600078e0278 */
[----:B------:R2:W-:Y:S01]  /*1110*/  STL [R1+0x658], R34 ;  /* 0x0006582201007387 */ /* 0x0005e20000100800 */
[----:B------:R-:W-:Y:S01]  /*1120*/  VIADD R3, R106, 0xffffffc7 ;  /* 0xffffffc76a037836 */ /* 0x000fe20000000000 */
[----:B------:R-:W-:Y:S02]  /*1130*/  PRMT R15, RZ, 0x7610, R15 ;  /* 0x00007610ff0f7816 */ /* 0x000fe4000000000f */
[----:B------:R-:W-:Y:S01]  /*1140*/  PRMT R14, RZ, 0x7610, R14 ;  /* 0x00007610ff0e7816 */ /* 0x000fe2000000000e */
[----:B-1----:R-:W3:Y:S04]  /*1150*/  @!P0 LDG.E.U16 R17, desc[UR8][R120.64] ;  /* 0x0000000878118981 */ /* 0x002ee8000c1e1500 */
[----:B------:R-:W4:Y:S01]  /*1160*/  @!P0 LDG.E.U16 R16, desc[UR8][R118.64] ;  /* 0x0000000876108981 */ /* 0x000f22000c1e1500 */
[----:B--2---:R-:W-:Y:S01]  /*1170*/  IMAD.WIDE R34, R5, 0x2, R118 ;  /* 0x0000000205227825 */ /* 0x004fe200078e0276 */
[----:B------:R-:W-:-:S02]  /*1180*/  ISETP.GE.U32.AND P0, PT, R2, 0x7fffff58, PT ;  /* 0x7fffff580200780c */ /* 0x000fc40003f06070 */
[----:B------:R1:W2:Y:S01]  /*1190*/  @!P5 LDG.E.U16 R13, desc[UR8][R80.64] ;  /* 0x00000008500dd981 */ /* 0x0002a2000c1e1500 */
[----:B------:R-:W-:-:S03]  /*11a0*/  VIADD R2, R106, 0xffffffcf ;  /* 0xffffffcf6a027836 */ /* 0x000fc60000000000 */
[----:B------:R-:W2:Y:S01]  /*11b0*/  @!P5 LDG.E.U16 R12, desc[UR8][R34.64] ;  /* 0x00000008220cd981 */ /* 0x000ea2000c1e1500 */
[----:B------:R-:W-:Y:S01]  /*11c0*/  ISETP.GE.U32.AND P5, PT, R3, 0x7fffff48, PT ;  /* 0x7fffff480300780c */ /* 0x000fe20003fa6070 */
[C---:B------:R-:W-:Y:S02]  /*11d0*/  IMAD R3, R122.reuse, 0x18, RZ ;  /* 0x000000187a037824 */ /* 0x040fe400078e02ff */
[----:B------:R-:W-:Y:S01]  /*11e0*/  STL.64 [R1+0x5b0], R110 ;  /* 0x0005b06e01007387 */ /* 0x000fe20000100a00 */
[----:B------:R-:W-:Y:S01]  /*11f0*/  IMAD.SHL.U32 R5, R122, 0x20, RZ ;  /* 0x000000207a057824 */ /* 0x000fe200078e00ff */
[----:B------:R-:W-:Y:S02]  /*1200*/  PRMT R9, RZ, 0x7610, R9 ;  /* 0x00007610ff097816 */ /* 0x000fe40000000009 */
[----:B------:R-:W-:Y:S01]  /*1210*/  STL.64 [R1+0x5a8], R84 ;  /* 0x0005a85401007387 */ /* 0x000fe20000100a00 */
[----:B------:R-:W-:-:S03]  /*1220*/  PRMT R8, RZ, 0x7610, R8 ;  /* 0x00007610ff087816 */ /* 0x000fc60000000008 */
[----:B------:R1:W-:Y:S04]  /*1230*/  STL.64 [R1+0x530], R80 ;  /* 0x0005305001007387 */ /* 0x0003e80000100a00 */
[----:B------:R0:W2:Y:S04]  /*1240*/  @!P1 LDG.E.U16 R15, desc[UR8][R110.64] ;  /* 0x000000086e0f9981 */ /* 0x0000a8000c1e1500 */
[----:B------:R0:W2:Y:S01]  /*1250*/  @!P1 LDG.E.U16 R14, desc[UR8][R84.64] ;  /* 0x00000008540e9981 */ /* 0x0000a2000c1e1500 */
[----:B------:R-:W-:-:S03]  /*1260*/  ISETP.GE.U32.AND P1, PT, R2, 0x7fffff50, PT ;  /* 0x7fffff500200780c */ /* 0x000fc60003f26070 */
[----:B------:R0:W-:Y:S01]  /*1270*/  STL.64 [R1+0x528], R34 ;  /* 0x0005282201007387 */ /* 0x0001e20000100a00 */
[----:B-1----:R-:W-:Y:S01]  /*1280*/  IMAD.WIDE R80, R5, 0x2, R120 ;  /* 0x0000000205507825 */ /* 0x002fe200078e0278 */
[----:B------:R-:W-:-:S03]  /*1290*/  PRMT R11, RZ, 0x7610, R11 ;  /* 0x00007610ff0b7816 */ /* 0x000fc6000000000b */
[C---:B0-----:R-:W-:Y:S01]  /*12a0*/  IMAD.WIDE R110, R3.reuse, 0x2, R120 ;  /* 0x00000002036e7825 */ /* 0x041fe200078e0278 */
[----:B------:R-:W2:Y:S03]  /*12b0*/  @!P4 LDG.E.U16 R9, desc[UR8][R80.64] ;  /* 0x000000085009c981 */ /* 0x000ea6000c1e1500 */
[----:B------:R-:W-:Y:S01]  /*12c0*/  IMAD.WIDE R84, R3, 0x2, R118 ;  /* 0x0000000203547825 */ /* 0x000fe200078e0276 */
[----:B------:R-:W-:Y:S01]  /*12d0*/  PRMT R32, RZ, 0x7610, R32 ;  /* 0x00007610ff207816 */ /* 0x000fe20000000020 */
[----:B------:R0:W2:Y:S02]  /*12e0*/  @!P6 LDG.E.U16 R11, desc[UR8][R110.64] ;  /* 0x000000086e0be981 */ /* 0x0000a4000c1e1500 */
[----:B------:R-:W-:-:S04]  /*12f0*/  IMAD.WIDE R34, R5, 0x2, R118 ;  /* 0x0000000205227825 */ /* 0x000fc800078e0276 */
[----:B------:R-:W-:Y:S01]  /*1300*/  VIADD R3, R106, 0xffffffb7 ;  /* 0xffffffb76a037836 */ /* 0x000fe20000000000 */
[----:B------:R0:W-:Y:S01]  /*1310*/  STL.64 [R1+0x4b0], R110 ;  /* 0x0004b06e01007387 */ /* 0x0001e20000100a00 */
[----:B------:R-:W-:-:S03]  /*1320*/  IMAD R5, R122, 0x30, RZ ;  /* 0x000000307a057824 */ /* 0x000fc600078e02ff */
[----:B------:R1:W2:Y:S01]  /*1330*/  @!P4 LDG.E.U16 R8, desc[UR8][R34.64] ;  /* 0x000000082208c981 */ /* 0x0002a2000c1e1500 */
[----:B------:R-:W-:Y:S01]  /*1340*/  ISETP.GE.U32.AND P4, PT, R3, 0x7fffff38, PT ;  /* 0x7fffff380300780c */ /* 0x000fe20003f86070 */
[----:B------:R-:W-:Y:S02]  /*1350*/  IMAD R3, R122, 0x28, RZ ;  /* 0x000000287a037824 */ /* 0x000fe400078e02ff */
[----:B------:R-:W-:Y:S01]  /*1360*/  STL.64 [R1+0x4a8], R84 ;  /* 0x0004a85401007387 */ /* 0x000fe20000100a00 */
[----:B------:R-:W-:-:S03]  /*1370*/  PRMT R33, RZ, 0x7610, R33 ;  /* 0x00007610ff217816 */ /* 0x000fc60000000021 */
[----:B------:R1:W-:Y:S01]  /*1380*/  STL.64 [R1+0x430], R80 ;  /* 0x0004305001007387 */ /* 0x0003e20000100a00 */
[----:B------:R-:W-:Y:S01]  /*1390*/  PRMT R112, RZ, 0x7610, R112 ;  /* 0x00007610ff707816 */ /* 0x000fe20000000070 */
[----:B0-----:R-:W-:Y:S02]  /*13a0*/  IMAD.WIDE R110, R5, 0x2, R120 ;  /* 0x00000002056e7825 */ /* 0x001fe400078e0278 */
[----:B------:R0:W-:Y:S04]  /*13b0*/  STL.64 [R1+0x428], R34 ;  /* 0x0004282201007387 */ /* 0x0001e80000100a00 */
[----:B------:R-:W2:Y:S01]  /*13c0*/  @!P1 LDG.E.U16 R33, desc[UR8][R110.64] ;  /* 0x000000086e219981 */ /* 0x000ea2000c1e1500 */
[----:B-1----:R-:W-:-:S04]  /*13d0*/  IMAD.WIDE R80, R3, 0x2, R118 ;  /* 0x0000000203507825 */ /* 0x002fc800078e0276 */
[----:B0-----:R-:W-:Y:S01]  /*13e0*/  IMAD.WIDE R34, R5, 0x2, R118 ;  /* 0x0000000205227825 */ /* 0x001fe200078e0276 */
[----:B------:R-:W2:Y:S04]  /*13f0*/  @!P0 LDG.E.U16 R112, desc[UR8][R80.64] ;  /* 0x0000000850708981 */ /* 0x000ea8000c1e1500 */
[----:B------:R-:W2:Y:S01]  /*1400*/  @!P1 LDG.E.U16 R32, desc[UR8][R34.64] ;  /* 0x0000000822209981 */ /* 0x000ea2000c1e1500 */
[----:B------:R-:W-:Y:S01]  /*1410*/  PRMT R10, RZ, 0x7610, R10 ;  /* 0x00007610ff0a7816 */ /* 0x000fe2000000000a */
[----:B------:R-:W-:Y:S01]  /*1420*/  VIADD R2, R106, 0xffffffbf ;  /* 0xffffffbf6a027836 */ /* 0x000fe20000000000 */
[----:B------:R-:W-:-:S04]  /*1430*/  PRMT R6, RZ, 0x7610, R6 ;  /* 0x00007610ff067816 */ /* 0x000fc80000000006 */
[----:B------:R0:W3:Y:S01]  /*1440*/  @!P6 LDG.E.U16 R10, desc[UR8][R84.64] ;  /* 0x00000008540ae981 */ /* 0x0000e2000c1e1500 */
[----:B------:R-:W-:Y:S01]  /*1450*/  ISETP.GE.U32.AND P6, PT, R2, 0x7fffff40, PT ;  /* 0x7fffff400200780c */ /* 0x000fe20003fc6070 */
[----:B0-----:R-:W-:-:S05]  /*1460*/  IMAD.WIDE R84, R3, 0x2, R120 ;  /* 0x0000000203547825 */ /* 0x001fca00078e0278 */
[----:B------:R0:W-:Y:S01]  /*1470*/  STL.64 [R1+0x3b0], R84 ;  /* 0x0003b05401007387 */ /* 0x0001e20000100a00 */
[----:B------:R-:W-:-:S03]  /*1480*/  IMAD.SHL.U32 R5, R122, 0x40, RZ ;  /* 0x000000407a057824 */ /* 0x000fc600078e00ff */
[----:B------:R1:W-:Y:S04]  /*1490*/  STL.64 [R1+0x3a8], R80 ;  /* 0x0003a85001007387 */ /* 0x0003e80000100a00 */
[----:B------:R-:W3:Y:S01]  /*14a0*/  @!P0 LDG.E.U16 R6, desc[UR8][R84.64] ;  /* 0x0000000854068981 */ /* 0x000ee2000c1e1500 */
[----:B------:R-:W-:Y:S02]  /*14b0*/  PRMT R30, RZ, 0x7610, R30 ;  /* 0x00007610ff1e7816 */ /* 0x000fe4000000001e */
[----:B------:R-:W-:Y:S01]  /*14c0*/  PRMT R31, RZ, 0x7610, R31 ;  /* 0x00007610ff1f7816 */ /* 0x000fe2000000001f */
[----:B0-----:R-:W3:Y:S04]  /*14d0*/  LDL.LU.64 R84, [R1+0x1438] ;  /* 0x0014380001547983 */ /* 0x001ee80000300a00 */
[----:B-1----:R-:W3:Y:S04]  /*14e0*/  LDL.LU.64 R80, [R1+0x1430] ;  /* 0x0014300001507983 */ /* 0x002ee80000300a00 */
[----:B------:R0:W-:Y:S04]  /*14f0*/  STL.64 [R1+0x330], R110 ;  /* 0x0003306e01007387 */ /* 0x0001e80000100a00 */
[----:B------:R1:W-:Y:S01]  /*1500*/  STL.64 [R1+0x328], R34 ;  /* 0x0003282201007387 */ /* 0x0003e20000100a00 */
[----:B------:R-:W-:-:S02]  /*1510*/  VIADD R3, R106, 0xffffffa7 ;  /* 0xffffffa76a037836 */ /* 0x000fc40000000000 */
[----:B0-----:R-:W-:-:S05]  /*1520*/  IMAD.WIDE R110, R5, 0x2, R118 ;  /* 0x00000002056e7825 */ /* 0x001fca00078e0276 */
[----:B------:R-:W3:Y:S01]  /*1530*/  @!P6 LDG.E.U16 R30, desc[UR8][R110.64] ;  /* 0x000000086e1ee981 */ /* 0x000ee2000c1e1500 */
[----:B------:R-:W-:Y:S01]  /*1540*/  ISETP.GE.U32.AND P1, PT, R3, 0x7fffff28, PT ;  /* 0x7fffff280300780c */ /* 0x000fe20003f26070 */
[----:B------:R-:W-:Y:S01]  /*1550*/  IMAD R3, R122, 0x38, RZ ;  /* 0x000000387a037824 */ /* 0x000fe200078e02ff */
[----:B------:R-:W-:Y:S02]  /*1560*/  PRMT R116, RZ, 0x7610, R116 ;  /* 0x00007610ff747816 */ /* 0x000fe40000000074 */
[----:B------:R-:W-:Y:S01]  /*1570*/  PRMT R117, RZ, 0x7610, R117 ;  /* 0x00007610ff757816 */ /* 0x000fe20000000075 */
[----:B-1----:R-:W-:-:S05]  /*1580*/  IMAD.WIDE R34, R3, 0x2, R120 ;  /* 0x0000000203227825 */ /* 0x002fca00078e0278 */
[----:B------:R-:W4:Y:S04]  /*1590*/  @!P5 LDG.E.U16 R117, desc[UR8][R34.64] ;  /* 0x000000082275d981 */ /* 0x000f28000c1e1500 */
[----:B--2---:R-:W-:Y:S04]  /*15a0*/  STL [R1+0x780], R32 ;  /* 0x0007802001007387 */ /* 0x004fe80000100800 */
[----:B------:R-:W-:Y:S04]  /*15b0*/  STL [R1+0x784], R33 ;  /* 0x0007842101007387 */ /* 0x000fe80000100800 */
[----:B------:R0:W-:Y:S02]  /*15c0*/  STL [R1+0x788], R112 ;  /* 0x0007887001007387 */ /* 0x0001e40000100800 */
[----:B0-----:R-:W-:-:S05]  /*15d0*/  IMAD.WIDE R112, R5, 0x2, R120 ;  /* 0x0000000205707825 */ /* 0x001fca00078e0278 */
[----:B------:R0:W2:Y:S01]  /*15e0*/  @!P6 LDG.E.U16 R31, desc[UR8][R112.64] ;  /* 0x00000008701fe981 */ /* 0x0000a2000c1e1500 */
[----:B------:R-:W-:-:S05]  /*15f0*/  IMAD.WIDE R32, R3, 0x2, R118 ;  /* 0x0000000203207825 */ /* 0x000fca00078e0276 */
[----:B------:R-:W4:Y:S01]  /*1600*/  @!P5 LDG.E.U16 R116, desc[UR8][R32.64] ;  /* 0x000000082074d981 */ /* 0x000f22000c1e1500 */
[----:B------:R-:W-:-:S03]  /*1610*/  VIADD R3, R106, 0xffffff97 ;  /* 0xffffff976a037836 */ /* 0x000fc60000000000 */
[----:B------:R1:W-:Y:S01]  /*1620*/  STL.64 [R1+0x2b0], R34 ;  /* 0x0002b02201007387 */ /* 0x0003e20000100a00 */
[----:B------:R-:W-:Y:S01]  /*1630*/  VIADD R2, R106, 0xffffffaf ;  /* 0xffffffaf6a027836 */ /* 0x000fe20000000000 */
[----:B------:R-:W-:Y:S02]  /*1640*/  ISETP.GE.U32.AND P6, PT, R3, 0x7fffff18, PT ;  /* 0x7fffff180300780c */ /* 0x000fe40003fc6070 */
[----:B------:R0:W-:Y:S01]  /*1650*/  STL.64 [R1+0x2a8], R32 ;  /* 0x0002a82001007387 */ /* 0x0001e20000100a00 */
[----:B------:R-:W-:Y:S01]  /*1660*/  IMAD R3, R122, 0x48, RZ ;  /* 0x000000487a037824 */ /* 0x000fe200078e02ff */
[----:B------:R-:W-:Y:S02]  /*1670*/  PRMT R124, RZ, 0x7610, R124 ;  /* 0x00007610ff7c7816 */ /* 0x000fe4000000007c */
[----:B-1----:R-:W4:Y:S04]  /*1680*/  LDL.LU.64 R34, [R1+0x1428] ;  /* 0x0014280001227983 */ /* 0x002f280000300a00 */
[----:B0-----:R-:W4:Y:S04]  /*1690*/  LDL.LU.64 R32, [R1+0x1420] ;  /* 0x0014200001207983 */ /* 0x001f280000300a00 */
[----:B------:R0:W-:Y:S01]  /*16a0*/  STL.64 [R1+0x230], R112 ;  /* 0x0002307001007387 */ /* 0x0001e20000100a00 */
[----:B------:R-:W-:-:S03]  /*16b0*/  ISETP.GE.U32.AND P0, PT, R2, 0x7fffff30, PT ;  /* 0x7fffff300200780c */ /* 0x000fc60003f06070 */
[----:B------:R1:W-:Y:S01]  /*16c0*/  STL.64 [R1+0x228], R110 ;  /* 0x0002286e01007387 */ /* 0x0003e20000100a00 */
[----:B------:R-:W-:-:S03]  /*16d0*/  IMAD R5, R122, 0x50, RZ ;  /* 0x000000507a057824 */ /* 0x000fc600078e02ff */
[----:B---3--:R-:W-:Y:S01]  /*16e0*/  STL [R1+0x760], R30 ;  /* 0x0007601e01007387 */ /* 0x008fe20000100800 */
[----:B------:R-:W-:Y:S01]  /*16f0*/  PRMT R108, RZ, 0x7610, R108 ;  /* 0x00007610ff6c7816 */ /* 0x000fe2000000006c */
[----:B0-----:R-:W-:Y:S01]  /*1700*/  IMAD.WIDE R112, R5, 0x2, R120 ;  /* 0x0000000205707825 */ /* 0x001fe200078e0278 */
[----:B------:R-:W-:-:S03]  /*1710*/  PRMT R109, RZ, 0x7610, R109 ;  /* 0x00007610ff6d7816 */ /* 0x000fc6000000006d */
[----:B-1----:R-:W-:-:S03]  /*1720*/  IMAD.WIDE R110, R5, 0x2, R118 ;  /* 0x00000002056e7825 */ /* 0x002fc600078e0276 */
[----:B------:R-:W3:Y:S04]  /*1730*/  @!P0 LDG.E.U16 R109, desc[UR8][R112.64] ;  /* 0x00000008706d8981 */ /* 0x000ee8000c1e1500 */
[----:B------:R-:W3:Y:S01]  /*1740*/  @!P0 LDG.E.U16 R108, desc[UR8][R110.64] ;  /* 0x000000086e6c8981 */ /* 0x000ee2000c1e1500 */
[----:B------:R-:W-:Y:S02]  /*1750*/  PRMT R115, RZ, 0x7610, R115 ;  /* 0x00007610ff737816 */ /* 0x000fe40000000073 */
[----:B------:R-:W-:Y:S01]  /*1760*/  PRMT R114, RZ, 0x7610, R114 ;  /* 0x00007610ff727816 */ /* 0x000fe20000000072 */
[----:B--2---:R0:W-:Y:S02]  /*1770*/  STL [R1+0x764], R31 ;  /* 0x0007641f01007387 */ /* 0x0041e40000100800 */
[----:B0-----:R-:W-:-:S05]  /*1780*/  IMAD.WIDE R30, R3, 0x2, R120 ;  /* 0x00000002031e7825 */ /* 0x001fca00078e0278 */
[----:B------:R-:W2:Y:S04]  /*1790*/  @!P4 LDG.E.U16 R124, desc[UR8][R30.64] ;  /* 0x000000081e7cc981 */ /* 0x000ea8000c1e1500 */
[----:B----4-:R-:W-:Y:S04]  /*17a0*/  STL [R1+0x768], R116 ;  /* 0x0007687401007387 */ /* 0x010fe80000100800 */
[----:B------:R0:W-:Y:S02]  /*17b0*/  STL [R1+0x76c], R117 ;  /* 0x00076c7501007387 */ /* 0x0001e40000100800 */
[----:B0-----:R-:W-:-:S04]  /*17c0*/  IMAD.WIDE R116, R3, 0x2, R118 ;  /* 0x0000000203747825 */ /* 0x001fc800078e0276 */
[----:B------:R-:W-:Y:S01]  /*17d0*/  VIADD R3, R106, 0xffffff87 ;  /* 0xffffff876a037836 */ /* 0x000fe20000000000 */
[----:B------:R0:W4:Y:S04]  /*17e0*/  @!P4 LDG.E.U16 R115, desc[UR8][R116.64] ;  /* 0x000000087473c981 */ /* 0x000128000c1e1500 */
[----:B------:R-:W-:Y:S01]  /*17f0*/  ISETP.GE.U32.AND P0, PT, R3, 0x7fffff08, PT ;  /* 0x7fffff080300780c */ /* 0x000fe20003f06070 */
[----:B------:R-:W-:Y:S01]  /*1800*/  IMAD R3, R122, 0x58, RZ ;  /* 0x000000587a037824 */ /* 0x000fe200078e02ff */
[----:B------:R-:W-:Y:S04]  /*1810*/  STL.64 [R1+0x1b0], R30 ;  /* 0x0001b01e01007387 */ /* 0x000fe80000100a00 */
[----:B------:R0:W-:Y:S01]  /*1820*/  STL.64 [R1+0x1a8], R116 ;  /* 0x0001a87401007387 */ /* 0x0001e20000100a00 */
[----:B------:R-:W-:-:S02]  /*1830*/  VIADD R2, R106, 0xffffff9f ;  /* 0xffffff9f6a027836 */ /* 0x000fc40000000000 */
[----:B0-----:R-:W-:Y:S01]  /*1840*/  IMAD.WIDE R116, R3, 0x2, R120 ;  /* 0x0000000203747825 */ /* 0x001fe200078e0278 */
[----:B------:R-:W4:Y:S04]  /*1850*/  LDL.LU.64 R30, [R1+0x1418] ;  /* 0x00141800011e7983 */ /* 0x000f280000300a00 */
[----:B------:R-:W4:Y:S01]  /*1860*/  @!P1 LDG.E.U16 R114, desc[UR8][R116.64] ;  /* 0x0000000874729981 */ /* 0x000f22000c1e1500 */
[----:B------:R-:W-:Y:S02]  /*1870*/  ISETP.GE.U32.AND P5, PT, R2, 0x7fffff20, PT ;  /* 0x7fffff200200780c */ /* 0x000fe40003fa6070 */
[----:B------:R-:W-:Y:S01]  /*1880*/  PRMT R107, RZ, 0x7610, R107 ;  /* 0x00007610ff6b7816 */ /* 0x000fe2000000006b */
[----:B------:R-:W-:Y:S01]  /*1890*/  IMAD R5, R122, 0x60, RZ ;  /* 0x000000607a057824 */ /* 0x000fe200078e02ff */
[----:B------:R-:W-:-:S02]  /*18a0*/  PRMT R29, RZ, 0x7610, R29 ;  /* 0x00007610ff1d7816 */ /* 0x000fc4000000001d */
[----:B------:R-:W-:Y:S01]  /*18b0*/  PRMT R27, RZ, 0x7610, R27 ;  /* 0x00007610ff1b7816 */ /* 0x000fe2000000001b */
[----:B------:R-:W-:Y:S01]  /*18c0*/  VIADD R2, R106, 0xffffff8f ;  /* 0xffffff8f6a027836 */ /* 0x000fe20000000000 */
[----:B------:R-:W-:-:S04]  /*18d0*/  PRMT R26, RZ, 0x7610, R26 ;  /* 0x00007610ff1a7816 */ /* 0x000fc8000000001a */
[----:B------:R-:W-:Y:S02]  /*18e0*/  ISETP.GE.U32.AND P4, PT, R2, 0x7fffff10, PT ;  /* 0x7fffff100200780c */ /* 0x000fe40003f86070 */
[----:B------:R-:W-:Y:S02]  /*18f0*/  PRMT R23, RZ, 0x7610, R23 ;  /* 0x00007610ff177816 */ /* 0x000fe40000000017 */
[----:B------:R-:W-:Y:S02]  /*1900*/  PRMT R4, RZ, 0x7610, R4 ;  /* 0x00007610ff047816 */ /* 0x000fe40000000004 */
[----:B------:R-:W-:Y:S01]  /*1910*/  PRMT R22, RZ, 0x7610, R22 ;  /* 0x00007610ff167816 */ /* 0x000fe20000000016 */
[----:B--2---:R0:W-:Y:S04]  /*1920*/  STL [R1+0x75c], R124 ;  /* 0x00075c7c01007387 */ /* 0x0041e80000100800 */
[----:B0-----:R-:W2:Y:S04]  /*1930*/  LDL.LU R124, [R1+0x1410] ;  /* 0x00141000017c7983 */ /* 0x001ea80000300800 */
[----:B------:R0:W-:Y:S04]  /*1940*/  STL.64 [R1+0x130], R112 ;  /* 0x0001307001007387 */ /* 0x0001e80000100a00 */
[----:B------:R1:W-:Y:S04]  /*1950*/  STL.64 [R1+0x128], R110 ;  /* 0x0001286e01007387 */ /* 0x0003e80000100a00 */
[----:B------:R-:W-:Y:S01]  /*1960*/  STL.64 [R1+0xb0], R116 ;  /* 0x0000b07401007387 */ /* 0x000fe20000100a00 */
[----:B0-----:R-:W-:-:S03]  /*1970*/  IMAD.WIDE R112, R3, 0x2, R118 ;  /* 0x0000000203707825 */ /* 0x001fc600078e0276 */
[----:B---3--:R-:W-:Y:S01]  /*1980*/  STL [R1+0x750], R108 ;  /* 0x0007506c01007387 */ /* 0x008fe20000100800 */
[----:B-1----:R-:W-:-:S03]  /*1990*/  IMAD.WIDE R110, R5, 0x2, R120 ;  /* 0x00000002056e7825 */ /* 0x002fc600078e0278 */
[----:B------:R-:W3:Y:S04]  /*19a0*/  @!P1 LDG.E.U16 R107, desc[UR8][R112.64] ;  /* 0x00000008706b9981 */ /* 0x000ee8000c1e1500 */
[----:B------:R0:W-:Y:S04]  /*19b0*/  STL [R1+0x754], R109 ;  /* 0x0007546d01007387 */ /* 0x0001e80000100800 */
[----:B------:R1:W2:Y:S01]  /*19c0*/  @!P5 LDG.E.U16 R29, desc[UR8][R110.64] ;  /* 0x000000086e1dd981 */ /* 0x0002a2000c1e1500 */
[----:B0-----:R-:W-:-:S03]  /*19d0*/  IMAD.WIDE R108, R5, 0x2, R118 ;  /* 0x00000002056c7825 */ /* 0x001fc600078e0276 */
[----:B------:R-:W-:Y:S04]  /*19e0*/  STL.64 [R1+0xa8], R112 ;  /* 0x0000a87001007387 */ /* 0x000fe80000100a00 */
[----:B------:R-:W2:Y:S04]  /*19f0*/  @!P5 LDG.E.U16 R27, desc[UR8][R108.64] ;  /* 0x000000086c1bd981 */ /* 0x000ea8000c1e1500 */
[----:B------:R1:W-:Y:S04]  /*1a00*/  STL.64 [R1+0x30], R110 ;  /* 0x0000306e01007387 */ /* 0x0003e80000100a00 */
[----:B------:R-:W-:Y:S04]  /*1a10*/  STL.64 [R1+0x28], R108 ;  /* 0x0000286c01007387 */ /* 0x000fe80000100a00 */
[----:B----4-:R0:W-:Y:S01]  /*1a20*/  STL [R1+0x758], R115 ;  /* 0x0007587301007387 */ /* 0x0101e20000100800 */
[----:B-1----:R-:W-:-:S02]  /*1a30*/  IMAD R111, R122, 0x70, RZ ;  /* 0x000000707a6f7824 */ /* 0x002fc400078e02ff */
[----:B0-----:R-:W-:Y:S01]  /*1a40*/  IMAD R115, R122, 0x68, RZ ;  /* 0x000000687a737824 */ /* 0x001fe200078e02ff */
[----:B------:R0:W-:Y:S03]  /*1a50*/  STL [R1+0x73c], R114 ;  /* 0x00073c7201007387 */ /* 0x0001e60000100800 */
[----:B------:R-:W-:-:S04]  /*1a60*/  IMAD.WIDE R116, R115, 0x2, R120 ;  /* 0x0000000273747825 */ /* 0x000fc800078e0278 */
[----:B------:R-:W-:Y:S01]  /*1a70*/  IMAD.WIDE R112, R111, 0x2, R120 ;  /* 0x000000026f707825 */ /* 0x000fe200078e0278 */
[----:B------:R-:W4:Y:S03]  /*1a80*/  @!P6 LDG.E.U16 R26, desc[UR8][R116.64] ;  /* 0x00000008741ae981 */ /* 0x000f26000c1e1500 */
[--C-:B0-----:R-:W-:Y:S01]  /*1a90*/  IMAD.WIDE R114, R115, 0x2, R118.reuse ;  /* 0x0000000273727825 */ /* 0x101fe200078e0276 */
[----:B------:R0:W4:Y:S03]  /*1aa0*/  @!P4 LDG.E.U16 R22, desc[UR8][R112.64] ;  /* 0x000000087016c981 */ /* 0x000126000c1e1500 */
[----:B------:R-:W-:Y:S01]  /*1ab0*/  IMAD.WIDE R110, R111, 0x2, R118 ;  /* 0x000000026f6e7825 */ /* 0x000fe200078e0276 */
[----:B------:R-:W4:Y:S04]  /*1ac0*/  @!P6 LDG.E.U16 R23, desc[UR8][R114.64] ;  /* 0x000000087217e981 */ /* 0x000f28000c1e1500 */
[----:B------:R-:W4:Y:S04]  /*1ad0*/  @!P4 LDG.E.U16 R4, desc[UR8][R110.64] ;  /* 0x000000086e04c981 */ /* 0x000f28000c1e1500 */
[----:B------:R-:W-:Y:S04]  /*1ae0*/  STL [R1+0xf9c], R116 ;  /* 0x000f9c7401007387 */ /* 0x000fe80000100800 */
        /* <DEDUP_REMOVED lines=9> */
[----:B------:R-:W-:Y:S01]  /*1b80*/  STL [R1+0x10d8], R114 ;  /* 0x0010d87201007387 */ /* 0x000fe20000100800 */
[----:B------:R-:W-:-:S02]  /*1b90*/  VIADD R3, R106, 0xffffffee ;  /* 0xffffffee6a037836 */ /* 0x000fc40000000000 */
[----:B------:R-:W-:-:S03]  /*1ba0*/  VIADD R2, R106, 0xfffffff6 ;  /* 0xfffffff66a027836 */ /* 0x000fc60000000000 */
[----:B------:R-:W-:Y:S01]  /*1bb0*/  ISETP.GE.U32.AND P5, PT, R3, 0x7fffff6f, PT ;  /* 0x7fffff6f0300780c */ /* 0x000fe20003fa6070 */
[----:B------:R-:W-:Y:S01]  /*1bc0*/  VIADD R3, R106, 0xffffffde ;  /* 0xffffffde6a037836 */ /* 0x000fe20000000000 */
[----:B------:R-:W-:-:S04]  /*1bd0*/  ISETP.GE.U32.AND P1, PT, R2, 0x7fffff77, PT ;  /* 0x7fffff770200780c */ /* 0x000fc80003f26070 */
[----:B------:R-:W-:Y:S01]  /*1be0*/  ISETP.GE.U32.AND P4, PT, R3, 0x7fffff5f, PT ;  /* 0x7fffff5f0300780c */ /* 0x000fe20003f86070 */
[----:B------:R-:W-:Y:S01]  /*1bf0*/  IMAD R3, R122, 0x9, RZ ;  /* 0x000000097a037824 */ /* 0x000fe200078e02ff */
[----:B------:R-:W-:Y:S02]  /*1c00*/  PRMT R5, RZ, 0x7610, R5 ;  /* 0x00007610ff057816 */ /* 0x000fe40000000005 */
[----:B------:R-:W-:Y:S01]  /*1c10*/  PRMT R28, RZ, 0x7610, R28 ;  /* 0x00007610ff1c7816 */ /* 0x000fe2000000001c */
[----:B------:R-:W-:Y:S01]  /*1c20*/  VIADD R2, R106, 0xffffffe6 ;  /* 0xffffffe66a027836 */ /* 0x000fe20000000000 */
[----:B------:R-:W-:Y:S02]  /*1c30*/  PRMT R24, RZ, 0x7610, R24 ;  /* 0x00007610ff187816 */ /* 0x000fe40000000018 */
[----:B------:R-:W-:Y:S01]  /*1c40*/  PRMT R25, RZ, 0x7610, R25 ;  /* 0x00007610ff197816 */ /* 0x000fe20000000019 */
[----:B---3--:R1:W-:Y:S04]  /*1c50*/  STL [R1+0x738], R107 ;  /* 0x0007386b01007387 */ /* 0x0083e80000100800 */
[----:B------:R-:W-:Y:S04]  /*1c60*/  STL [R1+0x1110], R114 ;  /* 0x0011107201007387 */ /* 0x000fe80000100800 */
[----:B------:R-:W-:Y:S04]  /*1c70*/  STL [R1+0x1150], R114 ;  /* 0x0011507201007387 */ /* 0x000fe80000100800 */
[----:B------:R-:W-:Y:S04]  /*1c80*/  STL [R1+0x11a0], R114 ;  /* 0x0011a07201007387 */ /* 0x000fe80000100800 */
[----:B------:R-:W-:Y:S04]  /*1c90*/  STL [R1+0x11f0], R114 ;  /* 0x0011f07201007387 */ /* 0x000fe80000100800 */
[----:B--2---:R-:W-:Y:S04]  /*1ca0*/  STL [R1+0x734], R29 ;  /* 0x0007341d01007387 */ /* 0x004fe80000100800 */
        /* <DEDUP_REMOVED lines=16> */
[----:B----4-:R2:W-:Y:S04]  /*1db0*/  STL [R1+0x72c], R26 ;  /* 0x00072c1a01007387 */ /* 0x0105e80000100800 */
[----:B------:R0:W-:Y:S04]  /*1dc0*/  STL.64 [R1+0xfa8], R112 ;  /* 0x000fa87001007387 */ /* 0x0001e80000100a00 */
[----:B------:R-:W-:Y:S04]  /*1dd0*/  STL [R1+0xfc0], R110 ;  /* 0x000fc06e01007387 */ /* 0x000fe80000100800 */
[----:B------:R-:W-:Y:S04]  /*1de0*/  STL [R1+0xfb0], R111 ;  /* 0x000fb06f01007387 */ /* 0x000fe80000100800 */
[----:B------:R-:W-:Y:S01]  /*1df0*/  STL [R1+0x720], R23 ;  /* 0x0007201701007387 */ /* 0x000fe20000100800 */
[----:B-1----:R-:W-:Y:S01]  /*1e00*/  IMAD R107, R122, 0x78, RZ ;  /* 0x000000787a6b7824 */ /* 0x002fe200078e02ff */
[----:B------:R-:W-:Y:S01]  /*1e10*/  ISETP.GE.U32.AND P6, PT, R2, 0x7fffff67, PT ;  /* 0x7fffff670200780c */ /* 0x000fe20003fc6070 */
[----:B--2---:R-:W-:Y:S01]  /*1e20*/  IMAD.WIDE R26, R3, 0x2, R120 ;  /* 0x00000002031a7825 */ /* 0x004fe200078e0278 */
[----:B------:R-:W-:Y:S01]  /*1e30*/  STL.64 [R1+0xff8], R110 ;  /* 0x000ff86e01007387 */ /* 0x000fe20000100a00 */
[----:B------:R-:W-:Y:S01]  /*1e40*/  PRMT R98, RZ, 0x7610, R98 ;  /* 0x00007610ff627816 */ /* 0x000fe20000000062 */
[----:B0-----:R-:W0:Y:S02]  /*1e50*/  LDC R113, c[0x0][0x3a0] ;  /* 0x0000e800ff717b82 */ /* 0x001e240000000800 */
[----:B------:R-:W-:Y:S04]  /*1e60*/  STL [R1+0x794], R4 ;  /* 0x0007940401007387 */ /* 0x000fe80000100800 */
[----:B------:R1:W-:Y:S01]  /*1e70*/  STL [R1+0x798], R22 ;  /* 0x0007981601007387 */ /* 0x0003e20000100800 */
[----:B------:R-:W-:-:S03]  /*1e80*/  IMAD.WIDE R108, R107, 0x2, R120 ;  /* 0x000000026b6c7825 */ /* 0x000fc600078e0278 */
[----:B------:R-:W2:Y:S01]  /*1e90*/  @!P1 LDG.E.U16 R24, desc[UR8][R26.64] ;  /* 0x000000081a189981 */ /* 0x000ea2000c1e1500 */
[----:B-1----:R-:W-:-:S03]  /*1ea0*/  IMAD.WIDE R22, R3, 0x2, R118 ;  /* 0x0000000203167825 */ /* 0x002fc600078e0276 */
[----:B------:R-:W3:Y:S04]  /*1eb0*/  @!P0 LDG.E.U16 R28, desc[UR8][R108.64] ;  /* 0x000000086c1c8981 */ /* 0x000ee8000c1e1500 */
[----:B------:R1:W4:Y:S01]  /*1ec0*/  @!P1 LDG.E.U16 R5, desc[UR8][R22.64] ;  /* 0x0000000816059981 */ /* 0x000322000c1e1500 */
[----:B------:R-:W-:-:S05]  /*1ed0*/  IMAD.WIDE R106, R107, 0x2, R118 ;  /* 0x000000026b6a7825 */ /* 0x000fca00078e0276 */
[----:B------:R-:W2:Y:S04]  /*1ee0*/  @!P0 LDG.E.U16 R25, desc[UR8][R106.64] ;  /* 0x000000086a198981 */ /* 0x000ea8000c1e1500 */
[----:B------:R-:W-:Y:S04]  /*1ef0*/  STL.64 [R1+0xfb8], R108 ;  /* 0x000fb86c01007387 */ /* 0x000fe80000100a00 */
[----:B------:R-:W-:Y:S04]  /*1f00*/  STL.64 [R1+0x5a0], R26 ;  /* 0x0005a01a01007387 */ /* 0x000fe80000100a00 */
[----:B------:R1:W-:Y:S04]  /*1f10*/  STL.64 [R1+0x598], R22 ;  /* 0x0005981601007387 */ /* 0x0003e80000100a00 */
[----:B------:R-:W-:Y:S01]  /*1f20*/  STL.64 [R1+0xfc8], R106 ;  /* 0x000fc86a01007387 */ /* 0x000fe20000100a00 */
[----:B------:R-:W-:Y:S01]  /*1f30*/  IMAD R3, R122, 0x19, RZ ;  /* 0x000000197a037824 */ /* 0x000fe200078e02ff */
[----:B------:R-:W-:-:S02]  /*1f40*/  PRMT R99, RZ, 0x7610, R99 ;  /* 0x00007610ff637816 */ /* 0x000fc40000000063 */
[----:B------:R-:W-:Y:S02]  /*1f50*/  PRMT R20, RZ, 0x7610, R20 ;  /* 0x00007610ff147816 */ /* 0x000fe40000000014 */
[----:B------:R-:W-:Y:S01]  /*1f60*/  PRMT R21, RZ, 0x7610, R21 ;  /* 0x00007610ff157816 */ /* 0x000fe20000000015 */
[----:B-1----:R-:W-:-:S05]  /*1f70*/  IMAD.WIDE R22, R3, 0x2, R118 ;  /* 0x0000000203167825 */ /* 0x002fca00078e0276 */
[----:B------:R-:W2:Y:S04]  /*1f80*/  @!P6 LDG.E.U16 R20, desc[UR8][R22.64] ;  /* 0x000000081614e981 */ /* 0x000ea8000c1e1500 */
[----:B----4-:R1:W-:Y:S04]  /*1f90*/  STL [R1+0x7cc], R5 ;  /* 0x0007cc0501007387 */ /* 0x0103e80000100800 */
[----:B---3--:R3:W-:Y:S01]  /*1fa0*/  STL [R1+0x790], R28 ;  /* 0x0007901c01007387 */ /* 0x0087e20000100800 */
[----:B-1----:R-:W-:-:S03]  /*1fb0*/  IMAD R5, R122, 0x11, RZ ;  /* 0x000000117a057824 */ /* 0x002fc600078e02ff */
[----:B--2---:R-:W-:Y:S01]  /*1fc0*/  STL [R1+0x7d0], R24 ;  /* 0x0007d01801007387 */ /* 0x004fe20000100800 */
[----:B------:R-:W-:-:S03]  /*1fd0*/  IMAD.WIDE R26, R5, 0x2, R118 ;  /* 0x00000002051a7825 */ /* 0x000fc600078e0276 */
[----:B------:R1:W-:Y:S01]  /*1fe0*/  STL [R1+0x78c], R25 ;  /* 0x00078c1901007387 */ /* 0x0003e20000100800 */
[----:B---3--:R-:W-:-:S03]  /*1ff0*/  IMAD.WIDE R28, R5, 0x2, R120 ;  /* 0x00000002051c7825 */ /* 0x008fc600078e0278 */
[----:B------:R-:W2:Y:S04]  /*2000*/  @!P5 LDG.E.U16 R98, desc[UR8][R26.64] ;  /* 0x000000081a62d981 */ /* 0x000ea8000c1e1500 */
[----:B------:R-:W3:Y:S01]  /*2010*/  @!P5 LDG.E.U16 R99, desc[UR8][R28.64] ;  /* 0x000000081c63d981 */ /* 0x000ee2000c1e1500 */
[----:B-1----:R-:W-:-:S05]  /*2020*/  IMAD.WIDE R24, R3, 0x2, R120 ;  /* 0x0000000203187825 */ /* 0x002fca00078e0278 */
[----:B------:R1:W4:Y:S01]  /*2030*/  @!P6 LDG.E.U16 R21, desc[UR8][R24.64] ;  /* 0x000000081815e981 */ /* 0x000322000c1e1500 */
[C---:B0-----:R-:W-:Y:S02]  /*2040*/  VIADD R2, R113.reuse, 0xffffffd6 ;  /* 0xffffffd671027836 */ /* 0x041fe40000000000 */
[----:B------:R-:W-:Y:S01]  /*2050*/  IMAD R3, R122, 0x21, RZ ;  /* 0x000000217a037824 */ /* 0x000fe200078e02ff */
[----:B------:R0:W-:Y:S02]  /*2060*/  STL.64 [R1+0x520], R28 ;  /* 0x0005201c01007387 */ /* 0x0001e40000100a00 */
[----:B------:R-:W-:Y:S02]  /*2070*/  ISETP.GE.U32.AND P0, PT, R2, 0x7fffff57, PT ;  /* 0x7fffff570200780c */ /* 0x000fe40003f06070 */
[----:B------:R1:W-:Y:S01]  /*2080*/  STL.64 [R1+0x518], R26 ;  /* 0x0005181a01007387 */ /* 0x0003e20000100a00 */
[----:B------:R-:W-:-:S03]  /*2090*/  VIADD R2, R113, 0xffffffbe ;  /* 0xffffffbe71027836 */ /* 0x000fc60000000000 */
[----:B0-----:R-:W4:Y:S04]  /*20a0*/  LDL.LU.64 R28, [R1+0x1408] ;  /* 0x00140800011c7983 */ /* 0x001f280000300a00 */
[----:B-1----:R-:W4:Y:S04]  /*20b0*/  LDL.LU.64 R26, [R1+0x1400] ;  /* 0x00140000011a7983 */ /* 0x002f280000300a00 */
[----:B------:R0:W-:Y:S01]  /*20c0*/  STL.64 [R1+0x4a0], R24 ;  /* 0x0004a01801007387 */ /* 0x0001e20000100a00 */
[----:B------:R-:W-:Y:S01]  /*20d0*/  ISETP.GE.U32.AND P6, PT, R2, 0x7fffff3f, PT ;  /* 0x7fffff3f0200780c */ /* 0x000fe20003fc6070 */
[----:B------:R-:W-:-:S02]  /*20e0*/  IMAD R2, R122, 0x29, RZ ;  /* 0x000000297a027824 */ /* 0x000fc400078e02ff */
[----:B------:R1:W-:Y:S01]  /*20f0*/  STL.64 [R1+0x498], R22 ;  /* 0x0004981601007387 */ /* 0x0003e20000100a00 */
[----:B------:R-:W-:Y:S01]  /*2100*/  PRMT R18, RZ, 0x7610, R18 ;  /* 0x00007610ff127816 */ /* 0x000fe20000000012 */
[C---:B0-----:R-:W-:Y:S01]  /*2110*/  IMAD.WIDE R24, R3.reuse, 0x2, R120 ;  /* 0x0000000203187825 */ /* 0x041fe200078e0278 */
[----:B------:R-:W-:Y:S02]  /*2120*/  PRMT R19, RZ, 0x7610, R19 ;  /* 0x00007610ff137816 */ /* 0x000fe40000000013 */
[----:B------:R-:W-:Y:S01]  /*2130*/  PRMT R100, RZ, 0x7610, R100 ;  /* 0x00007610ff647816 */ /* 0x000fe20000000064 */
[----:B-1----:R-:W-:Y:S01]  /*2140*/  IMAD.WIDE R22, R3, 0x2, R118 ;  /* 0x0000000203167825 */ /* 0x002fe200078e0276 */
[----:B------:R-:W-:-:S04]  /*2150*/  PRMT R101, RZ, 0x7610, R101 ;  /* 0x00007610ff657816 */ /* 0x000fc80000000065 */
[----:B------:R-:W4:Y:S04]  /*2160*/  @!P4 LDG.E.U16 R100, desc[UR8][R22.64] ;  /* 0x000000081664c981 */ /* 0x000f28000c1e1500 */
[----:B------:R-:W4:Y:S04]  /*2170*/  @!P4 LDG.E.U16 R101, desc[UR8][R24.64] ;  /* 0x000000081865c981 */ /* 0x000f28000c1e1500 */
[----:B--2---:R-:W-:Y:S04]  /*2180*/  STL [R1+0x7c4], R98 ;  /* 0x0007c46201007387 */ /* 0x004fe80000100800 */
[----:B---3--:R0:W-:Y:S04]  /*2190*/  STL [R1+0x7c8], R99 ;  /* 0x0007c86301007387 */ /* 0x0081e80000100800 */
[----:B------:R-:W-:Y:S04]  /*21a0*/  STL.64 [R1+0x420], R24 ;  /* 0x0004201801007387 */ /* 0x000fe80000100a00 */
[----:B------:R-:W-:Y:S01]  /*21b0*/  STL [R1+0x7bc], R20 ;  /* 0x0007bc1401007387 */ /* 0x000fe20000100800 */
[----:B0-----:R-:W-:-:S03]  /*21c0*/  IMAD.WIDE R98, R2, 0x2, R120 ;  /* 0x0000000202627825 */ /* 0x001fc600078e0278 */
[----:B----4-:R0:W-:Y:S04]  /*21d0*/  STL [R1+0x7c0], R21 ;  /* 0x0007c01501007387 */ /* 0x0101e80000100800 */
[----:B------:R1:W2:Y:S01]  /*21e0*/  @!P0 LDG.E.U16 R19, desc[UR8][R98.64] ;  /* 0x0000000862138981 */ /* 0x0002a2000c1e1500 */
[----:B0-----:R-:W-:-:S05]  /*21f0*/  IMAD.WIDE R20, R2, 0x2, R118 ;  /* 0x0000000202147825 */ /* 0x001fca00078e0276 */
[----:B------:R-:W3:Y:S01]  /*2200*/  @!P0 LDG.E.U16 R18, desc[UR8][R20.64] ;  /* 0x0000000814128981 */ /* 0x000ee2000c1e1500 */
[----:B------:R-:W-:-:S05]  /*2210*/  VIADD R4, R113, 0xffffffce ;  /* 0xffffffce71047836 */ /* 0x000fca0000000000 */
[----:B------:R-:W-:Y:S01]  /*2220*/  ISETP.GE.U32.AND P1, PT, R4, 0x7fffff4f, PT ;  /* 0x7fffff4f0400780c */ /* 0x000fe20003f26070 */
[----:B------:R-:W-:Y:S01]  /*2230*/  VIADD R4, R113, 0xffffffc6 ;  /* 0xffffffc671047836 */ /* 0x000fe20000000000 */
[----:B------:R0:W-:Y:S04]  /*2240*/  STL.64 [R1+0x418], R22 ;  /* 0x0004181601007387 */ /* 0x0001e80000100a00 */
[----:B------:R-:W-:Y:S01]  /*2250*/  ISETP.GE.U32.AND P5, PT, R4, 0x7fffff47, PT ;  /* 0x7fffff470400780c */ /* 0x000fe20003fa6070 */
[----:B------:R-:W4:Y:S01]  /*2260*/  LDL.LU.64 R24, [R1+0x13f8] ;  /* 0x0013f80001187983 */ /* 0x000f220000300a00 */
[----:B------:R-:W-:Y:S01]  /*2270*/  IMAD R2, R122, 0x39, RZ ;  /* 0x000000397a027824 */ /* 0x000fe200078e02ff */
[----:B------:R-:W-:Y:S02]  /*2280*/  PRMT R72, RZ, 0x7610, R72 ;  /* 0x00007610ff487816 */ /* 0x000fe40000000048 */
[----:B0-----:R-:W4:Y:S04]  /*2290*/  LDL.LU.64 R22, [R1+0x13f0] ;  /* 0x0013f00001167983 */ /* 0x001f280000300a00 */
[----:B------:R1:W-:Y:S04]  /*22a0*/  STL.64 [R1+0x3a0], R98 ;  /* 0x0003a06201007387 */ /* 0x0003e80000100a00 */
[----:B------:R-:W-:Y:S01]  /*22b0*/  STL.64 [R1+0x398], R20 ;  /* 0x0003981401007387 */ /* 0x000fe20000100a00 */
[----:B------:R-:W-:Y:S01]  /*22c0*/  PRMT R73, RZ, 0x7610, R73 ;  /* 0x00007610ff497816 */ /* 0x000fe20000000049 */
[----:B-1----:R-:W-:-:S05]  /*22d0*/  IMAD.WIDE R98, R2, 0x2, R118 ;  /* 0x0000000202627825 */ /* 0x002fca00078e0276 */
[----:B------:R-:W4:Y:S04]  /*22e0*/  @!P5 LDG.E.U16 R72, desc[UR8][R98.64] ;  /* 0x000000086248d981 */ /* 0x000f28000c1e1500 */
[----:B---3--:R-:W-:Y:S04]  /*22f0*/  STL [R1+0x7ac], R18 ;  /* 0x0007ac1201007387 */ /* 0x008fe80000100800 */
[----:B--2---:R-:W-:Y:S04]  /*2300*/  STL [R1+0x7b0], R19 ;  /* 0x0007b01301007387 */ /* 0x004fe80000100800 */
[----:B------:R-:W-:Y:S04]  /*2310*/  STL [R1+0x7b4], R100 ;  /* 0x0007b46401007387 */ /* 0x000fe80000100800 */
[----:B------:R0:W-:Y:S02]  /*2320*/  STL [R1+0x7b8], R101 ;  /* 0x0007b86501007387 */ /* 0x0001e40000100800 */
[----:B0-----:R-:W-:-:S05]  /*2330*/  IMAD.WIDE R100, R2, 0x2, R120 ;  /* 0x0000000202647825 */ /* 0x001fca00078e0278 */
[----:B------:R0:W2:Y:S01]  /*2340*/  @!P5 LDG.E.U16 R73, desc[UR8][R100.64] ;  /* 0x000000086449d981 */ /* 0x0000a2000c1e1500 */
[----:B------:R-:W-:Y:S01]  /*2350*/  VIADD R3, R113, 0xffffffae ;  /* 0xffffffae71037836 */ /* 0x000fe20000000000 */
[----:B------:R-:W-:-:S04]  /*2360*/  PRMT R104, RZ, 0x7610, R104 ;  /* 0x00007610ff687816 */ /* 0x000fc80000000068 */
[----:B------:R-:W-:Y:S01]  /*2370*/  ISETP.GE.U32.AND P0, PT, R3, 0x7fffff2f, PT ;  /* 0x7fffff2f0300780c */ /* 0x000fe20003f06070 */
[----:B------:R-:W-:Y:S01]  /*2380*/  IMAD R3, R122, 0x31, RZ ;  /* 0x000000317a037824 */ /* 0x000fe200078e02ff */
[----:B------:R-:W-:-:S03]  /*2390*/  PRMT R105, RZ, 0x7610, R105 ;  /* 0x00007610ff697816 */ /* 0x000fc60000000069 */
[----:B------:R-:W-:-:S04]  /*23a0*/  IMAD.WIDE R18, R3, 0x2, R118 ;  /* 0x0000000203127825 */ /* 0x000fc800078e0276 */
[----:B------:R-:W-:Y:S01]  /*23b0*/  IMAD.WIDE R20, R3, 0x2, R120 ;  /* 0x0000000203147825 */ /* 0x000fe200078e0278 */
[----:B------:R-:W3:Y:S03]  /*23c0*/  @!P1 LDG.E.U16 R104, desc[UR8][R18.64] ;  /* 0x0000000812689981 */ /* 0x000ee6000c1e1500 */
[C---:B------:R-:W-:Y:S01]  /*23d0*/  VIADD R3, R113.reuse, 0xffffff9e ;  /* 0xffffff9e71037836 */ /* 0x040fe20000000000 */
[----:B------:R1:W-:Y:S01]  /*23e0*/  STL.64 [R1+0x320], R20 ;  /* 0x0003201401007387 */ /* 0x0003e20000100a00 */
[----:B------:R-:W-:-:S03]  /*23f0*/  VIADD R4, R113, 0xffffffb6 ;  /* 0xffffffb671047836 */ /* 0x000fc60000000000 */
[----:B------:R-:W3:Y:S01]  /*2400*/  @!P1 LDG.E.U16 R105, desc[UR8][R20.64] ;  /* 0x0000000814699981 */ /* 0x000ee2000c1e1500 */
[----:B------:R-:W-:-:S03]  /*2410*/  ISETP.GE.U32.AND P5, PT, R3, 0x7fffff1f, PT ;  /* 0x7fffff1f0300780c */ /* 0x000fc60003fa6070 */
[----:B------:R0:W-:Y:S01]  /*2420*/  STL.64 [R1+0x318], R18 ;  /* 0x0003181201007387 */ /* 0x0001e20000100a00 */
[----:B------:R-:W-:Y:S01]  /*2430*/  IMAD R3, R122, 0x41, RZ ;  /* 0x000000417a037824 */ /* 0x000fe200078e02ff */
[----:B------:R-:W-:Y:S02]  /*2440*/  ISETP.GE.U32.AND P4, PT, R4, 0x7fffff37, PT ;  /* 0x7fffff370400780c */ /* 0x000fe40003f86070 */
[----:B-1----:R-:W3:Y:S01]  /*2450*/  LDL.LU.64 R20, [R1+0x13e8] ;  /* 0x0013e80001147983 */ /* 0x002ee20000300a00 */
[----:B------:R-:W-:-:S03]  /*2460*/  PRMT R7, RZ, 0x7610, R7 ;  /* 0x00007610ff077816 */ /* 0x000fc60000000007 */
[----:B0-----:R-:W3:Y:S04]  /*2470*/  LDL.LU.64 R18, [R1+0x13e0] ;  /* 0x0013e00001127983 */ /* 0x001ee80000300a00 */
[----:B------:R0:W-:Y:S04]  /*2480*/  STL.64 [R1+0x2a0], R100 ;  /* 0x0002a06401007387 */ /* 0x0001e80000100a00 */
[----:B------:R1:W-:Y:S01]  /*2490*/  STL.64 [R1+0x298], R98 ;  /* 0x0002986201007387 */ /* 0x0003e20000100a00 */
[----:B------:R-:W-:-:S03]  /*24a0*/  IMAD R2, R122, 0x49, RZ ;  /* 0x000000497a027824 */ /* 0x000fc600078e02ff */
[----:B----4-:R-:W-:Y:S01]  /*24b0*/  STL [R1+0x79c], R72 ;  /* 0x00079c4801007387 */ /* 0x010fe20000100800 */
[----:B------:R-:W-:Y:S02]  /*24c0*/  PRMT R96, RZ, 0x7610, R96 ;  /* 0x00007610ff607816 */ /* 0x000fe40000000060 */
[----:B------:R-:W-:Y:S01]  /*24d0*/  PRMT R97, RZ, 0x7610, R97 ;  /* 0x00007610ff617816 */ /* 0x000fe20000000061 */
[----:B0-----:R-:W-:-:S04]  /*24e0*/  IMAD.WIDE R100, R2, 0x2, R120 ;  /* 0x0000000202647825 */ /* 0x001fc800078e0278 */
[----:B-1----:R-:W-:Y:S01]  /*24f0*/  IMAD.WIDE R98, R2, 0x2, R118 ;  /* 0x0000000202627825 */ /* 0x002fe200078e0276 */
[----:B------:R-:W4:Y:S04]  /*2500*/  @!P4 LDG.E.U16 R97, desc[UR8][R100.64] ;  /* 0x000000086461c981 */ /* 0x000f28000c1e1500 */
[----:B------:R-:W4:Y:S04]  /*2510*/  @!P4 LDG.E.U16 R96, desc[UR8][R98.64] ;  /* 0x000000086260c981 */ /* 0x000f28000c1e1500 */
[----:B--2---:R0:W-:Y:S02]  /*2520*/  STL [R1+0x7a0], R73 ;  /* 0x0007a04901007387 */ /* 0x0041e40000100800 */
[----:B0-----:R-:W-:-:S05]  /*2530*/  IMAD.WIDE R72, R3, 0x2, R120 ;  /* 0x0000000203487825 */ /* 0x001fca00078e0278 */
[----:B------:R-:W2:Y:S04]  /*2540*/  @!P6 LDG.E.U16 R7, desc[UR8][R72.64] ;  /* 0x000000084807e981 */ /* 0x000ea8000c1e1500 */
[----:B---3--:R-:W-:Y:S04]  /*2550*/  STL [R1+0x7a4], R104 ;  /* 0x0007a46801007387 */ /* 0x008fe80000100800 */
[----:B------:R0:W-:Y:S01]  /*2560*/  STL [R1+0x7a8], R105 ;  /* 0x0007a86901007387 */ /* 0x0001e20000100800 */
[----:B------:R-:W-:Y:S01]  /*2570*/  PRMT R103, RZ, 0x7610, R103 ;  /* 0x00007610ff677816 */ /* 0x000fe20000000067 */
[----:B------:R-:W-:-:S02]  /*2580*/  VIADD R4, R113, 0xffffffa6 ;  /* 0xffffffa671047836 */ /* 0x000fc40000000000 */
[----:B0-----:R-:W-:-:S04]  /*2590*/  IMAD.WIDE R104, R3, 0x2, R118 ;  /* 0x0000000203687825 */ /* 0x001fc800078e0276 */
[----:B------:R-:W-:Y:S01]  /*25a0*/  VIADD R3, R113, 0xffffff8e ;  /* 0xffffff8e71037836 */ /* 0x000fe20000000000 */
[----:B------:R0:W-:Y:S04]  /*25b0*/  STL.64 [R1+0x220], R72 ;  /* 0x0002204801007387 */ /* 0x0001e80000100a00 */
[----:B------:R-:W-:Y:S01]  /*25c0*/  ISETP.GE.U32.AND P4, PT, R3, 0x7fffff0f, PT ;  /* 0x7fffff0f0300780c */ /* 0x000fe20003f86070 */
[----:B------:R-:W-:Y:S01]  /*25d0*/  IMAD R3, R122, 0x51, RZ ;  /* 0x000000517a037824 */ /* 0x000fe200078e02ff */
[----:B------:R1:W-:Y:S01]  /*25e0*/  STL.64 [R1+0x218], R104 ;  /* 0x0002186801007387 */ /* 0x0003e20000100a00 */
[----:B------:R-:W-:-:S03]  /*25f0*/  ISETP.GE.U32.AND P1, PT, R4, 0x7fffff27, PT ;  /* 0x7fffff270400780c */ /* 0x000fc60003f26070 */
[----:B------:R1:W3:Y:S04]  /*2600*/  @!P6 LDG.E.U16 R103, desc[UR8][R104.64] ;  /* 0x000000086867e981 */ /* 0x0002e8000c1e1500 */
[----:B0-----:R-:W3:Y:S01]  /*2610*/  LDL.LU.64 R72, [R1+0x13d8] ;  /* 0x0013d80001487983 */ /* 0x001ee20000300a00 */
[----:B------:R-:W-:Y:S02]  /*2620*/  IMAD R2, R122, 0x59, RZ ;  /* 0x000000597a027824 */ /* 0x000fe400078e02ff */
[----:B-1----:R-:W-:Y:S01]  /*2630*/  IMAD.WIDE R104, R3, 0x2, R120 ;  /* 0x0000000203687825 */ /* 0x002fe200078e0278 */
[----:B------:R-:W-:Y:S02]  /*2640*/  PRMT R102, RZ, 0x7610, R102 ;  /* 0x00007610ff667816 */ /* 0x000fe40000000066 */
[----:B------:R-:W-:-:S02]  /*2650*/  PRMT R90, RZ, 0x7610, R90 ;  /* 0x00007610ff5a7816 */ /* 0x000fc4000000005a */
[----:B------:R-:W-:Y:S02]  /*2660*/  PRMT R91, RZ, 0x7610, R91 ;  /* 0x00007610ff5b7816 */ /* 0x000fe4000000005b */
[----:B------:R-:W3:Y:S01]  /*2670*/  @!P0 LDG.E.U16 R102, desc[UR8][R104.64] ;  /* 0x0000000868668981 */ /* 0x000ee2000c1e1500 */
[----:B------:R-:W-:Y:S02]  /*2680*/  PRMT R95, RZ, 0x7610, R95 ;  /* 0x00007610ff5f7816 */ /* 0x000fe4000000005f */
[----:B------:R-:W-:Y:S01]  /*2690*/  PRMT R94, RZ, 0x7610, R94 ;  /* 0x00007610ff5e7816 */ /* 0x000fe2000000005e */
[----:B--2---:R0:W-:Y:S04]  /*26a0*/  STL [R1+0x77c], R7 ;  /* 0x00077c0701007387 */ /* 0x0041e80000100800 */
[----:B0-----:R-:W2:Y:S04]  /*26b0*/  LDL.LU R7, [R1+0x13d0] ;  /* 0x0013d00001077983 */ /* 0x001ea80000300800 */
[----:B------:R-:W-:Y:S04]  /*26c0*/  STL.64 [R1+0x1a0], R100 ;  /* 0x0001a06401007387 */ /* 0x000fe80000100a00 */
[----:B------:R0:W-:Y:S04]  /*26d0*/  STL.64 [R1+0x198], R98 ;  /* 0x0001986201007387 */ /* 0x0001e80000100a00 */
[----:B------:R-:W-:Y:S04]  /*26e0*/  STL.64 [R1+0x120], R104 ;  /* 0x0001206801007387 */ /* 0x000fe80000100a00 */
[----:B----4-:R-:W-:Y:S04]  /*26f0*/  STL [R1+0x770], R96 ;  /* 0x0007706001007387 */ /* 0x010fe80000100800 */
[----:B------:R1:W-:Y:S01]  /*2700*/  STL [R1+0x774], R97 ;  /* 0x0007746101007387 */ /* 0x0003e20000100800 */
[----:B0-----:R-:W-:-:S04]  /*2710*/  IMAD.WIDE R98, R2, 0x2, R120 ;  /* 0x0000000202627825 */ /* 0x001fc800078e0278 */
[--C-:B------:R-:W-:Y:S01]  /*2720*/  IMAD.WIDE R100, R3, 0x2, R118.reuse ;  /* 0x0000000203647825 */ /* 0x100fe200078e0276 */
[----:B------:R-:W4:Y:S03]  /*2730*/  @!P1 LDG.E.U16 R91, desc[UR8][R98.64] ;  /* 0x00000008625b9981 */ /* 0x000f26000c1e1500 */
[----:B-1----:R-:W-:Y:S01]  /*2740*/  IMAD.WIDE R96, R2, 0x2, R118 ;  /* 0x0000000202607825 */ /* 0x002fe200078e0276 */
[----:B------:R-:W-:Y:S04]  /*2750*/  STL.64 [R1+0x118], R100 ;  /* 0x0001186401007387 */ /* 0x000fe80000100a00 */
[----:B------:R0:W2:Y:S01]  /*2760*/  @!P1 LDG.E.U16 R90, desc[UR8][R96.64] ;  /* 0x00000008605a9981 */ /* 0x0000a2000c1e1500 */
[----:B------:R-:W-:-:S03]  /*2770*/  IMAD R2, R122, 0x61, RZ ;  /* 0x000000617a027824 */ /* 0x000fc600078e02ff */
[----:B------:R-:W-:Y:S04]  /*2780*/  STL.64 [R1+0xa0], R98 ;  /* 0x0000a06201007387 */ /* 0x000fe80000100a00 */
[----:B------:R0:W-:Y:S04]  /*2790*/  STL.64 [R1+0x98], R96 ;  /* 0x0000986001007387 */ /* 0x0001e80000100a00 */
[----:B------:R1:W4:Y:S01]  /*27a0*/  @!P0 LDG.E.U16 R95, desc[UR8][R100.64] ;  /* 0x00000008645f8981 */ /* 0x000322000c1e1500 */
[----:B0-----:R-:W-:-:S05]  /*27b0*/  IMAD.WIDE R96, R2, 0x2, R120 ;  /* 0x0000000202607825 */ /* 0x001fca00078e0278 */
[----:B------:R-:W4:Y:S01]  /*27c0*/  @!P5 LDG.E.U16 R94, desc[UR8][R96.64] ;  /* 0x00000008605ed981 */ /* 0x000f22000c1e1500 */
[----:B------:R-:W-:-:S03]  /*27d0*/  VIADD R4, R113, 0xffffff96 ;  /* 0xffffff9671047836 */ /* 0x000fc60000000000 */
[----:B---3--:R-:W-:Y:S04]  /*27e0*/  STL [R1+0x778], R103 ;  /* 0x0007786701007387 */ /* 0x008fe80000100800 */
[----:B------:R0:W-:Y:S01]  /*27f0*/  STL [R1+0x74c], R102 ;  /* 0x00074c6601007387 */ /* 0x0001e20000100800 */
[----:B------:R-:W-:Y:S01]  /*2800*/  ISETP.GE.U32.AND P6, PT, R4, 0x7fffff17, PT ;  /* 0x7fffff170400780c */ /* 0x000fe20003fc6070 */
[----:B------:R-:W-:Y:S02]  /*2810*/  VIADD R4, R113, 0xffffff86 ;  /* 0xffffff8671047836 */ /* 0x000fe40000000000 */
[----:B0-----:R-:W-:-:S04]  /*2820*/  IMAD R102, R122, 0x69, RZ ;  /* 0x000000697a667824 */ /* 0x001fc800078e02ff */
[----:B------:R-:W-:-:S04]  /*2830*/  IMAD.WIDE R104, R102, 0x2, R120 ;  /* 0x0000000266687825 */ /* 0x000fc800078e0278 */
[----:B------:R-:W-:Y:S01]  /*2840*/  IMAD.WIDE R102, R102, 0x2, R118 ;  /* 0x0000000266667825 */ /* 0x000fe200078e0276 */
[----:B------:R-:W-:Y:S02]  /*2850*/  ISETP.GE.U32.AND P0, PT, R4, 0x7fffff07, PT ;  /* 0x7fffff070400780c */ /* 0x000fe40003f06070 */
[----:B------:R-:W-:Y:S01]  /*2860*/  PRMT R87, RZ, 0x7610, R87 ;  /* 0x00007610ff577816 */ /* 0x000fe20000000057 */
[----:B------:R-:W-:Y:S01]  /*2870*/  IMAD R98, R122, 0x71, RZ ;  /* 0x000000717a627824 */ /* 0x000fe200078e02ff */
[----:B------:R-:W-:Y:S02]  /*2880*/  PRMT R86, RZ, 0x7610, R86 ;  /* 0x00007610ff567816 */ /* 0x000fe40000000056 */
[----:B------:R-:W-:Y:S02]  /*2890*/  PRMT R4, RZ, 0x7610, R4 ;  /* 0x00007610ff047816 */ /* 0x000fe40000000004 */
[----:B------:R-:W-:Y:S01]  /*28a0*/  PRMT R79, RZ, 0x7610, R79 ;  /* 0x00007610ff4f7816 */ /* 0x000fe2000000004f */
[C---:B-1----:R-:W-:Y:S01]  /*28b0*/  IMAD.WIDE R100, R98.reuse, 0x2, R120 ;  /* 0x0000000262647825 */ /* 0x042fe200078e0278 */
[----:B------:R-:W-:Y:S01]  /*28c0*/  PRMT R76, RZ, 0x7610, R76 ;  /* 0x00007610ff4c7816 */ /* 0x000fe2000000004c */
[----:B------:R-:W3:Y:S01]  /*28d0*/  @!P6 LDG.E.U16 R86, desc[UR8][R104.64] ;  /* 0x000000086856e981 */ /* 0x000ee2000c1e1500 */
[----:B------:R-:W-:Y:S01]  /*28e0*/  PRMT R77, RZ, 0x7610, R77 ;  /* 0x00007610ff4d7816 */ /* 0x000fe2000000004d */
[----:B------:R-:W-:Y:S01]  /*28f0*/  IMAD.WIDE R98, R98, 0x2, R118 ;  /* 0x0000000262627825 */ /* 0x000fe200078e0276 */
[----:B------:R-:W-:Y:S01]  /*2900*/  PRMT R78, RZ, 0x7610, R78 ;  /* 0x00007610ff4e7816 */ /* 0x000fe2000000004e */
[----:B------:R-:W3:Y:S04]  /*2910*/  @!P6 LDG.E.U16 R79, desc[UR8][R102.64] ;  /* 0x00000008664fe981 */ /* 0x000ee8000c1e1500 */
[----:B------:R-:W3:Y:S04]  /*2920*/  @!P4 LDG.E.U16 R77, desc[UR8][R98.64] ;  /* 0x00000008624dc981 */ /* 0x000ee8000c1e1500 */
[----:B------:R-:W3:Y:S04]  /*2930*/  @!P4 LDG.E.U16 R78, desc[UR8][R100.64] ;  /* 0x00000008644ec981 */ /* 0x000ee8000c1e1500 */
[----:B--2---:R-:W-:Y:S04]  /*2940*/  STL [R1+0x740], R90 ;  /* 0x0007405a01007387 */ /* 0x004fe80000100800 */
[----:B----4-:R0:W-:Y:S04]  /*2950*/  STL [R1+0x744], R91 ;  /* 0x0007445b01007387 */ /* 0x0101e80000100800 */
[----:B------:R-:W-:Y:S01]  /*2960*/  STL.64 [R1+0x20], R96 ;  /* 0x0000206001007387 */ /* 0x000fe20000100a00 */
[----:B0-----:R-:W-:-:S05]  /*2970*/  IMAD.WIDE R90, R2, 0x2, R118 ;  /* 0x00000002025a7825 */ /* 0x001fca00078e0276 */
[----:B------:R-:W-:Y:S04]  /*2980*/  STL.64 [R1+0x18], R90 ;  /* 0x0000185a01007387 */ /* 0x000fe80000100a00 */
[----:B------:R-:W-:Y:S04]  /*2990*/  STL.64 [R1+0xfd8], R104 ;  /* 0x000fd86801007387 */ /* 0x000fe80000100a00 */
[----:B------:R-:W-:Y:S04]  /*29a0*/  STL.64 [R1+0xfe0], R102 ;  /* 0x000fe06601007387 */ /* 0x000fe80000100a00 */
[----:B------:R-:W-:Y:S04]  /*29b0*/  STL [R1+0x748], R95 ;  /* 0x0007485f01007387 */ /* 0x000fe80000100800 */
[----:B------:R0:W-:Y:S04]  /*29c0*/  STL [R1+0x728], R94 ;  /* 0x0007285e01007387 */ /* 0x0001e80000100800 */
[----:B------:R1:W2:Y:S01]  /*29d0*/  @!P5 LDG.E.U16 R87, desc[UR8][R90.64] ;  /* 0x000000085a57d981 */ /* 0x0002a2000c1e1500 */
[----:B0-----:R-:W-:-:S04]  /*29e0*/  IMAD R94, R122, 0x79, RZ ;  /* 0x000000797a5e7824 */ /* 0x001fc800078e02ff */
[----:B------:R-:W-:-:S04]  /*29f0*/  IMAD.WIDE R96, R94, 0x2, R120 ;  /* 0x000000025e607825 */ /* 0x000fc800078e0278 */
[----:B------:R-:W-:Y:S01]  /*2a00*/  IMAD.WIDE R94, R94, 0x2, R118 ;  /* 0x000000025e5e7825 */ /* 0x000fe200078e0276 */
[----:B------:R-:W4:Y:S04]  /*2a10*/  @!P0 LDG.E.U16 R76, desc[UR8][R96.64] ;  /* 0x00000008604c8981 */ /* 0x000f28000c1e1500 */
[----:B------:R-:W4:Y:S01]  /*2a20*/  @!P0 LDG.E.U16 R4, desc[UR8][R94.64] ;  /* 0x000000085e048981 */ /* 0x000f22000c1e1500 */
[----:B------:R-:W-:-:S03]  /*2a30*/  VIADD R3, R113, 0xfffffffe ;  /* 0xfffffffe71037836 */ /* 0x000fc60000000000 */
[----:B------:R-:W-:Y:S02]  /*2a40*/  STL.64 [R1+0xfe8], R100 ;  /* 0x000fe86401007387 */ /* 0x000fe40000100a00 */
[----:B------:R-:W-:Y:S02]  /*2a50*/  ISETP.GE.U32.AND P1, PT, R3, 0x7fffff7f, PT ;  /* 0x7fffff7f0300780c */ /* 0x000fe40003f26070 */
[----:B------:R-:W-:Y:S04]  /*2a60*/  STL.64 [R1+0x1008], R98 ;  /* 0x0010086201007387 */ /* 0x000fe80000100a00 */
[----:B------:R-:W-:Y:S04]  /*2a70*/  STL.64 [R1+0x1010], R96 ;  /* 0x0010106001007387 */ /* 0x000fe80000100a00 */
[----:B------:R-:W-:Y:S01]  /*2a80*/  STL.64 [R1+0x1018], R94 ;  /* 0x0010185e01007387 */ /* 0x000fe20000100a00 */
[----:B------:R-:W-:Y:S01]  /*2a90*/  PRMT R92, RZ, 0x7610, R92 ;  /* 0x00007610ff5c7816 */ /* 0x000fe2000000005c */
[C---:B------:R-:W-:Y:S01]  /*2aa0*/  VIADD R2, R113.reuse, 0xfffffff5 ;  /* 0xfffffff571027836 */ /* 0x040fe20000000000 */
[----:B------:R-:W-:Y:S01]  /*2ab0*/  PRMT R93, RZ, 0x7610, R93 ;  /* 0x00007610ff5d7816 */ /* 0x000fe2000000005d */
[----:B------:R-:W-:-:S03]  /*2ac0*/  VIADD R3, R113, 0xfffffffd ;  /* 0xfffffffd71037836 */ /* 0x000fc60000000000 */
[----:B------:R-:W-:Y:S01]  /*2ad0*/  ISETP.GE.U32.AND P6, PT, R2, 0x7fffff76, PT ;  /* 0x7fffff760200780c */ /* 0x000fe20003fc6070 */
[----:B------:R-:W-:Y:S01]  /*2ae0*/  VIADD R2, R113, 0xffffffe5 ;  /* 0xffffffe571027836 */ /* 0x000fe20000000000 */
[----:B------:R-:W-:-:S04]  /*2af0*/  ISETP.GE.U32.AND P5, PT, R3, 0x7fffff7e, PT ;  /* 0x7fffff7e0300780c */ /* 0x000fc80003fa6070 */
[----:B------:R-:W-:Y:S01]  /*2b00*/  ISETP.GE.U32.AND P0, PT, R2, 0x7fffff66, PT ;  /* 0x7fffff660200780c */ /* 0x000fe20003f06070 */
[----:B------:R-:W-:Y:S01]  /*2b10*/  IMAD.SHL.U32 R2, R122, 0x2, RZ ;  /* 0x000000027a027824 */ /* 0x000fe200078e00ff */
[----:B------:R-:W-:Y:S02]  /*2b20*/  PRMT R82, RZ, 0x7610, R82 ;  /* 0x00007610ff527816 */ /* 0x000fe40000000052 */
[----:B------:R-:W-:Y:S01]  /*2b30*/  PRMT R83, RZ, 0x7610, R83 ;  /* 0x00007610ff537816 */ /* 0x000fe20000000053 */
[----:B-1----:R-:W-:-:S05]  /*2b40*/  IMAD.WIDE R90, R2, 0x2, R120 ;  /* 0x00000002025a7825 */ /* 0x002fca00078e0278 */
[----:B------:R0:W4:Y:S04]  /*2b50*/  @!P5 LDG.E.U16 R83, desc[UR8][R90.64] ;  /* 0x000000085a53d981 */ /* 0x000128000c1e1500 */
[----:B--2---:R-:W-:Y:S04]  /*2b60*/  STL [R1+0x724], R87 ;  /* 0x0007245701007387 */ /* 0x004fe80000100800 */
[----:B---3--:R-:W-:Y:S04]  /*2b70*/  STL [R1+0x71c], R86 ;  /* 0x00071c5601007387 */ /* 0x008fe80000100800 */
[----:B----4-:R-:W-:Y:S04]  /*2b80*/  STL [R1+0x704], R4 ;  /* 0x0007040401007387 */ /* 0x010fe80000100800 */
[----:B------:R-:W-:Y:S04]  /*2b90*/  STL [R1+0x718], R79 ;  /* 0x0007184f01007387 */ /* 0x000fe80000100800 */
[----:B------:R-:W-:Y:S04]  /*2ba0*/  STL [R1+0x708], R76 ;  /* 0x0007084c01007387 */ /* 0x000fe80000100800 */
[----:B------:R1:W-:Y:S04]  /*2bb0*/  STL [R1+0x6fc], R77 ;  /* 0x0006fc4d01007387 */ /* 0x0003e80000100800 */
[----:B------:R2:W-:Y:S01]  /*2bc0*/  STL [R1+0x700], R78 ;  /* 0x0007004e01007387 */ /* 0x0005e20000100800 */
[----:B-1----:R-:W-:-:S04]  /*2bd0*/  IMAD.WIDE R76, R122, 0x2, R120 ;  /* 0x000000027a4c7825 */ /* 0x002fc800078e0278 */
[--C-:B--2---:R-:W-:Y:S01]  /*2be0*/  IMAD.WIDE R78, R122, 0x2, R118.reuse ;  /* 0x000000027a4e7825 */ /* 0x104fe200078e0276 */
[----:B------:R-:W2:Y:S04]  /*2bf0*/  @!P1 LDG.E.U16 R93, desc[UR8][R76.64] ;  /* 0x000000084c5d9981 */ /* 0x000ea8000c1e1500 */
[----:B------:R-:W3:Y:S01]  /*2c00*/  @!P1 LDG.E.U16 R92, desc[UR8][R78.64] ;  /* 0x000000084e5c9981 */ /* 0x000ee2000c1e1500 */
[----:B------:R-:W-:-:S05]  /*2c10*/  IMAD.WIDE R86, R2, 0x2, R118 ;  /* 0x0000000202567825 */ /* 0x000fca00078e0276 */
[----:B------:R1:W4:Y:S01]  /*2c20*/  @!P5 LDG.E.U16 R82, desc[UR8][R86.64] ;  /* 0x000000085652d981 */ /* 0x000322000c1e1500 */
[----:B------:R-:W-:-:S03]  /*2c30*/  IMAD R2, R122, 0xa, RZ ;  /* 0x0000000a7a027824 */ /* 0x000fc600078e02ff */
[----:B------:R0:W-:Y:S04]  /*2c40*/  STL.64 [R1+0x620], R76 ;  /* 0x0006204c01007387 */ /* 0x0001e80000100a00 */
[----:B------:R1:W-:Y:S01]  /*2c50*/  STL.64 [R1+0x618], R78 ;  /* 0x0006184e01007387 */ /* 0x0003e20000100a00 */
[----:B------:R-:W-:Y:S02]  /*2c60*/  PRMT R88, RZ, 0x7610, R88 ;  /* 0x00007610ff587816 */ /* 0x000fe40000000058 */
[----:B------:R-:W-:Y:S01]  /*2c70*/  PRMT R89, RZ, 0x7610, R89 ;  /* 0x00007610ff597816 */ /* 0x000fe20000000059 */
[----:B0-----:R-:W4:Y:S04]  /*2c80*/  LDL.LU.64 R76, [R1+0x13c8] ;  /* 0x0013c800014c7983 */ /* 0x001f280000300a00 */
[----:B-1----:R-:W4:Y:S04]  /*2c90*/  LDL.LU.64 R78, [R1+0x13c0] ;  /* 0x0013c000014e7983 */ /* 0x002f280000300a00 */
[----:B------:R0:W-:Y:S04]  /*2ca0*/  STL.64 [R1+0x610], R90 ;  /* 0x0006105a01007387 */ /* 0x0001e80000100a00 */
[----:B------:R1:W-:Y:S01]  /*2cb0*/  STL.64 [R1+0x608], R86 ;  /* 0x0006085601007387 */ /* 0x0003e20000100a00 */
[----:B------:R-:W-:-:S02]  /*2cc0*/  VIADD R3, R113, 0xffffffed ;  /* 0xffffffed71037836 */ /* 0x000fc40000000000 */
[----:B0-----:R-:W-:-:S03]  /*2cd0*/  IMAD.WIDE R90, R2, 0x2, R118 ;  /* 0x00000002025a7825 */ /* 0x001fc600078e0276 */
[----:B------:R-:W-:Y:S02]  /*2ce0*/  ISETP.GE.U32.AND P4, PT, R3, 0x7fffff6e, PT ;  /* 0x7fffff6e0300780c */ /* 0x000fe40003f86070 */
[----:B------:R-:W4:Y:S01]  /*2cf0*/  @!P6 LDG.E.U16 R88, desc[UR8][R90.64] ;  /* 0x000000085a58e981 */ /* 0x000f22000c1e1500 */
[----:B------:R-:W-:Y:S01]  /*2d00*/  VIADD R3, R113, 0xffffffd5 ;  /* 0xffffffd571037836 */ /* 0x000fe20000000000 */
[----:B------:R-:W-:-:S04]  /*2d10*/  PRMT R70, RZ, 0x7610, R70 ;  /* 0x00007610ff467816 */ /* 0x000fc80000000046 */
[----:B------:R-:W-:Y:S01]  /*2d20*/  ISETP.GE.U32.AND P5, PT, R3, 0x7fffff56, PT ;  /* 0x7fffff560300780c */ /* 0x000fe20003fa6070 */
[----:B------:R-:W-:Y:S01]  /*2d30*/  IMAD R3, R122, 0x12, RZ ;  /* 0x000000127a037824 */ /* 0x000fe200078e02ff */
[----:B------:R-:W-:-:S03]  /*2d40*/  PRMT R71, RZ, 0x7610, R71 ;  /* 0x00007610ff477816 */ /* 0x000fc60000000047 */
[----:B-1----:R-:W-:-:S05]  /*2d50*/  IMAD.WIDE R86, R3, 0x2, R120 ;  /* 0x0000000203567825 */ /* 0x002fca00078e0278 */
[----:B------:R0:W4:Y:S04]  /*2d60*/  @!P4 LDG.E.U16 R71, desc[UR8][R86.64] ;  /* 0x000000085647c981 */ /* 0x000128000c1e1500 */
[----:B---3--:R-:W-:Y:S04]  /*2d70*/  STL [R1+0x6f4], R92 ;  /* 0x0006f45c01007387 */ /* 0x008fe80000100800 */
[----:B--2---:R1:W-:Y:S02]  /*2d80*/  STL [R1+0x6f8], R93 ;  /* 0x0006f85d01007387 */ /* 0x0043e40000100800 */
[----:B-1----:R-:W-:-:S05]  /*2d90*/  IMAD.WIDE R92, R2, 0x2, R120 ;  /* 0x00000002025c7825 */ /* 0x002fca00078e0278 */
[----:B------:R-:W2:Y:S04]  /*2da0*/  @!P6 LDG.E.U16 R89, desc[UR8][R92.64] ;  /* 0x000000085c59e981 */ /* 0x000ea8000c1e1500 */
[----:B------:R-:W-:Y:S04]  /*2db0*/  STL.64 [R1+0x590], R92 ;  /* 0x0005905c01007387 */ /* 0x000fe80000100a00 */
[----:B----4-:R-:W-:Y:S04]  /*2dc0*/  STL [R1+0x6ec], R82 ;  /* 0x0006ec5201007387 */ /* 0x010fe80000100800 */
[----:B------:R1:W-:Y:S02]  /*2dd0*/  STL [R1+0x6f0], R83 ;  /* 0x0006f05301007387 */ /* 0x0003e40000100800 */
[----:B-1----:R-:W-:-:S05]  /*2de0*/  IMAD.WIDE R82, R3, 0x2, R118 ;  /* 0x0000000203527825 */ /* 0x002fca00078e0276 */
[----:B------:R1:W3:Y:S01]  /*2df0*/  @!P4 LDG.E.U16 R70, desc[UR8][R82.64] ;  /* 0x000000085246c981 */ /* 0x0002e2000c1e1500 */
[----:B------:R-:W-:-:S03]  /*2e00*/  VIADD R2, R113, 0xffffffc5 ;  /* 0xffffffc571027836 */ /* 0x000fc60000000000 */
[----:B------:R-:W-:Y:S02]  /*2e10*/  STL.64 [R1+0x588], R90 ;  /* 0x0005885a01007387 */ /* 0x000fe40000100a00 */
[----:B------:R-:W-:Y:S01]  /*2e20*/  ISETP.GE.U32.AND P4, PT, R2, 0x7fffff46, PT ;  /* 0x7fffff460200780c */ /* 0x000fe20003f86070 */
[----:B------:R-:W-:Y:S01]  /*2e30*/  IMAD R2, R122, 0x1a, RZ ;  /* 0x0000001a7a027824 */ /* 0x000fe200078e02ff */
[----:B------:R0:W-:Y:S01]  /*2e40*/  STL.64 [R1+0x510], R86 ;  /* 0x0005105601007387 */ /* 0x0001e20000100a00 */
[----:B------:R-:W-:-:S03]  /*2e50*/  PRMT R84, RZ, 0x7610, R84 ;  /* 0x00007610ff547816 */ /* 0x000fc60000000054 */
[----:B------:R1:W-:Y:S01]  /*2e60*/  STL.64 [R1+0x508], R82 ;  /* 0x0005085201007387 */ /* 0x0003e20000100a00 */
[----:B------:R-:W-:-:S03]  /*2e70*/  PRMT R85, RZ, 0x7610, R85 ;  /* 0x00007610ff557816 */ /* 0x000fc60000000055 */
[----:B------:R-:W-:Y:S01]  /*2e80*/  STL [R1+0x6bc], R88 ;  /* 0x0006bc5801007387 */ /* 0x000fe20000100800 */
[----:B0-----:R-:W-:-:S04]  /*2e90*/  IMAD.WIDE R86, R2, 0x2, R118 ;  /* 0x0000000202567825 */ /* 0x001fc800078e0276 */
[----:B------:R-:W-:Y:S01]  /*2ea0*/  VIADD R4, R113, 0xffffffdd ;  /* 0xffffffdd71047836 */ /* 0x000fe20000000000 */
[----:B------:R-:W4:Y:S04]  /*2eb0*/  @!P0 LDG.E.U16 R84, desc[UR8][R86.64] ;  /* 0x0000000856548981 */ /* 0x000f28000c1e1500 */
[----:B------:R-:W-:Y:S01]  /*2ec0*/  ISETP.GE.U32.AND P1, PT, R4, 0x7fffff5e, PT ;  /* 0x7fffff5e0400780c */ /* 0x000fe20003f26070 */
[----:B------:R-:W-:Y:S01]  /*2ed0*/  IMAD R3, R122, 0x22, RZ ;  /* 0x000000227a037824 */ /* 0x000fe200078e02ff */
[----:B------:R-:W-:Y:S02]  /*2ee0*/  PRMT R81, RZ, 0x7610, R81 ;  /* 0x00007610ff517816 */ /* 0x000fe40000000051 */
[----:B------:R-:W-:Y:S01]  /*2ef0*/  PRMT R67, RZ, 0x7610, R67 ;  /* 0x00007610ff437816 */ /* 0x000fe20000000043 */
[----:B-1----:R-:W-:-:S08]  /*2f00*/  IMAD.WIDE R82, R3, 0x2, R120 ;  /* 0x0000000203527825 */ /* 0x002fd000078e0278 */
[----:B------:R0:W4:Y:S04]  /*2f10*/  @!P1 LDG.E.U16 R81, desc[UR8][R82.64] ;  /* 0x0000000852519981 */ /* 0x000128000c1e1500 */
[----:B--2---:R1:W-:Y:S02]  /*2f20*/  STL [R1+0x6c0], R89 ;  /* 0x0006c05901007387 */ /* 0x0043e40000100800 */
[----:B-1----:R-:W-:-:S05]  /*2f30*/  IMAD.WIDE R88, R2, 0x2, R120 ;  /* 0x0000000202587825 */ /* 0x002fca00078e0278 */
[----:B------:R-:W2:Y:S04]  /*2f40*/  @!P0 LDG.E.U16 R85, desc[UR8][R88.64] ;  /* 0x0000000858558981 */ /* 0x000ea8000c1e1500 */
[----:B------:R-:W-:Y:S04]  /*2f50*/  STL.64 [R1+0x490], R88 ;  /* 0x0004905801007387 */ /* 0x000fe80000100a00 */
[----:B---3--:R-:W-:Y:S04]  /*2f60*/  STL [R1+0x6ac], R70 ;  /* 0x0006ac4601007387 */ /* 0x008fe80000100800 */
[----:B------:R1:W-:Y:S02]  /*2f70*/  STL [R1+0x6b0], R71 ;  /* 0x0006b04701007387 */ /* 0x0003e40000100800 */
[----:B-1----:R-:W-:-:S05]  /*2f80*/  IMAD.WIDE R70, R3, 0x2, R118 ;  /* 0x0000000203467825 */ /* 0x002fca00078e0276 */
[----:B------:R1:W3:Y:S01]  /*2f90*/  @!P1 LDG.E.U16 R67, desc[UR8][R70.64] ;  /* 0x0000000846439981 */ /* 0x0002e2000c1e1500 */
[C---:B------:R-:W-:Y:S02]  /*2fa0*/  VIADD R4, R113.reuse, 0xffffffcd ;  /* 0xffffffcd71047836 */ /* 0x040fe40000000000 */
[----:B------:R-:W-:-:S03]  /*2fb0*/  VIADD R2, R113, 0xffffffb5 ;  /* 0xffffffb571027836 */ /* 0x000fc60000000000 */
[----:B------:R-:W-:Y:S01]  /*2fc0*/  ISETP.GE.U32.AND P6, PT, R4, 0x7fffff4e, PT ;  /* 0x7fffff4e0400780c */ /* 0x000fe20003fc6070 */
[----:B------:R0:W-:Y:S01]  /*2fd0*/  STL.64 [R1+0x488], R86 ;  /* 0x0004885601007387 */ /* 0x0001e20000100a00 */
[----:B------:R-:W-:Y:S01]  /*2fe0*/  ISETP.GE.U32.AND P1, PT, R2, 0x7fffff36, PT ;  /* 0x7fffff360200780c */ /* 0x000fe20003f26070 */
[C---:B------:R-:W-:Y:S02]  /*2ff0*/  IMAD R2, R122.reuse, 0x2a, RZ ;  /* 0x0000002a7a027824 */ /* 0x040fe400078e02ff */
[----:B------:R1:W-:Y:S01]  /*3000*/  STL.64 [R1+0x410], R82 ;  /* 0x0004105201007387 */ /* 0x0003e20000100a00 */
[----:B------:R-:W-:Y:S01]  /*3010*/  IMAD R3, R122, 0x32, RZ ;  /* 0x000000327a037824 */ /* 0x000fe200078e02ff */
[----:B------:R-:W-:Y:S01]  /*3020*/  PRMT R33, RZ, 0x7610, R33 ;  /* 0x00007610ff217816 */ /* 0x000fe20000000021 */
[----:B------:R-:W-:Y:S01]  /*3030*/  VIADD R4, R113, 0xffffffbd ;  /* 0xffffffbd71047836 */ /* 0x000fe20000000000 */
[----:B------:R1:W-:Y:S01]  /*3040*/  STL.64 [R1+0x408], R70 ;  /* 0x0004084601007387 */ /* 0x0003e20000100a00 */
[----:B------:R-:W-:-:S03]  /*3050*/  PRMT R32, RZ, 0x7610, R32 ;  /* 0x00007610ff207816 */ /* 0x000fc60000000020 */
[----:B----4-:R-:W-:Y:S01]  /*3060*/  STL [R1+0x1c8], R84 ;  /* 0x0001c85401007387 */ /* 0x010fe20000100800 */
[----:B0-----:R-:W-:Y:S01]  /*3070*/  IMAD.WIDE R86, R2, 0x2, R120 ;  /* 0x0000000202567825 */ /* 0x001fe200078e0278 */
[----:B------:R-:W-:-:S03]  /*3080*/  ISETP.GE.U32.AND P0, PT, R4, 0x7fffff3e, PT ;  /* 0x7fffff3e0400780c */ /* 0x000fc60003f06070 */
[----:B-1----:R-:W-:-:S04]  /*3090*/  IMAD.WIDE R82, R3, 0x2, R120 ;  /* 0x0000000203527825 */ /* 0x002fc800078e0278 */
[----:B------:R-:W-:Y:S01]  /*30a0*/  IMAD.WIDE R70, R3, 0x2, R118 ;  /* 0x0000000203467825 */ /* 0x000fe200078e0276 */
[----:B------:R-:W-:Y:S01]  /*30b0*/  PRMT R35, RZ, 0x7610, R35 ;  /* 0x00007610ff237816 */ /* 0x000fe20000000023 */
[----:B------:R-:W4:Y:S01]  /*30c0*/  @!P6 LDG.E.U16 R33, desc[UR8][R82.64] ;  /* 0x000000085221e981 */ /* 0x000f22000c1e1500 */
[----:B------:R-:W-:Y:S01]  /*30d0*/  PRMT R34, RZ, 0x7610, R34 ;  /* 0x00007610ff227816 */ /* 0x000fe20000000022 */
[----:B------:R-:W-:Y:S02]  /*30e0*/  IMAD R3, R122, 0x42, RZ ;  /* 0x000000427a037824 */ /* 0x000fe400078e02ff */
[----:B------:R-:W4:Y:S01]  /*30f0*/  @!P6 LDG.E.U16 R32, desc[UR8][R70.64] ;  /* 0x000000084620e981 */ /* 0x000f22000c1e1500 */
[----:B------:R-:W-:Y:S01]  /*3100*/  VIADD R4, R113, 0xffffffad ;  /* 0xffffffad71047836 */ /* 0x000fe20000000000 */
[----:B------:R-:W-:Y:S02]  /*3110*/  PRMT R29, RZ, 0x7610, R29 ;  /* 0x00007610ff1d7816 */ /* 0x000fe4000000001d */
[----:B------:R0:W4:Y:S01]  /*3120*/  @!P5 LDG.E.U16 R35, desc[UR8][R86.64] ;  /* 0x000000085623d981 */ /* 0x000122000c1e1500 */
[----:B------:R-:W-:-:S02]  /*3130*/  PRMT R28, RZ, 0x7610, R28 ;  /* 0x00007610ff1c7816 */ /* 0x000fc4000000001c */
[----:B------:R-:W-:Y:S02]  /*3140*/  PRMT R31, RZ, 0x7610, R31 ;  /* 0x00007610ff1f7816 */ /* 0x000fe4000000001f */
[----:B------:R-:W-:Y:S02]  /*3150*/  PRMT R30, RZ, 0x7610, R30 ;  /* 0x00007610ff1e7816 */ /* 0x000fe4000000001e */
[----:B------:R-:W-:Y:S02]  /*3160*/  PRMT R25, RZ, 0x7610, R25 ;  /* 0x00007610ff197816 */ /* 0x000fe40000000019 */
[----:B------:R-:W-:Y:S02]  /*3170*/  PRMT R24, RZ, 0x7610, R24 ;  /* 0x00007610ff187816 */ /* 0x000fe40000000018 */
[----:B------:R-:W-:Y:S02]  /*3180*/  PRMT R27, RZ, 0x7610, R27 ;  /* 0x00007610ff1b7816 */ /* 0x000fe4000000001b */
[----:B------:R-:W-:-:S02]  /*3190*/  PRMT R26, RZ, 0x7610, R26 ;  /* 0x00007610ff1a7816 */ /* 0x000fc4000000001a */
[----:B------:R-:W-:Y:S02]  /*31a0*/  PRMT R23, RZ, 0x7610, R23 ;  /* 0x00007610ff177816 */ /* 0x000fe40000000017 */
[----:B------:R-:W-:Y:S02]  /*31b0*/  PRMT R22, RZ, 0x7610, R22 ;  /* 0x00007610ff167816 */ /* 0x000fe40000000016 */
[----:B------:R-:W-:Y:S01]  /*31c0*/  PRMT R66, RZ, 0x7610, R66 ;  /* 0x00007610ff427816 */ /* 0x000fe20000000042 */
[----:B--2---:R1:W-:Y:S02]  /*31d0*/  STL [R1+0x1cc], R85 ;  /* 0x0001cc5501007387 */ /* 0x0043e40000100800 */
[----:B-1----:R-:W-:-:S04]  /*31e0*/  IMAD.WIDE R84, R2, 0x2, R118 ;  /* 0x0000000202547825 */ /* 0x002fc800078e0276 */
[----:B------:R-:W-:Y:S01]  /*31f0*/  VIADD R2, R113, 0xffffffa5 ;  /* 0xffffffa571027836 */ /* 0x000fe20000000000 */
[----:B------:R0:W-:Y:S04]  /*3200*/  STL.64 [R1+0x390], R86 ;  /* 0x0003905601007387 */ /* 0x0001e80000100a00 */
[----:B------:R-:W-:Y:S01]  /*3210*/  ISETP.GE.U32.AND P6, PT, R2, 0x7fffff26, PT ;  /* 0x7fffff260200780c */ /* 0x000fe20003fc6070 */
[----:B------:R-:W-:Y:S01]  /*3220*/  IMAD R2, R122, 0x3a, RZ ;  /* 0x0000003a7a027824 */ /* 0x000fe200078e02ff */
[----:B------:R-:W-:Y:S04]  /*3230*/  STL.64 [R1+0x388], R84 ;  /* 0x0003885401007387 */ /* 0x000fe80000100a00 */
[----:B------:R1:W-:Y:S01]  /*3240*/  STL.64 [R1+0x310], R82 ;  /* 0x0003105201007387 */ /* 0x0003e20000100a00 */
[----:B0-----:R-:W-:-:S03]  /*3250*/  IMAD.WIDE R86, R2, 0x2, R120 ;  /* 0x0000000202567825 */ /* 0x001fc600078e0278 */
[----:B------:R0:W2:Y:S04]  /*3260*/  @!P5 LDG.E.U16 R34, desc[UR8][R84.64] ;  /* 0x000000085422d981 */ /* 0x0000a8000c1e1500 */
[----:B------:R3:W-:Y:S01]  /*3270*/  STL.64 [R1+0x308], R70 ;  /* 0x0003084601007387 */ /* 0x0007e20000100a00 */
[----:B------:R-:W-:Y:S01]  /*3280*/  ISETP.GE.U32.AND P5, PT, R4, 0x7fffff2e, PT ;  /* 0x7fffff2e0400780c */ /* 0x000fe20003fa6070 */
[----:B-1----:R-:W-:Y:S02]  /*3290*/  IMAD.WIDE R82, R3, 0x2, R120 ;  /* 0x0000000203527825 */ /* 0x002fe400078e0278 */
[----:B------:R1:W2:Y:S02]  /*32a0*/  @!P4 LDG.E.U16 R31, desc[UR8][R86.64] ;  /* 0x00000008561fc981 */ /* 0x0002a4000c1e1500 */
[----:B0-----:R-:W-:-:S04]  /*32b0*/  IMAD.WIDE R84, R2, 0x2, R118 ;  /* 0x0000000202547825 */ /* 0x001fc800078e0276 */
[----:B---3--:R-:W-:Y:S01]  /*32c0*/  IMAD.WIDE R70, R3, 0x2, R118 ;  /* 0x0000000203467825 */ /* 0x008fe200078e0276 */
[----:B------:R-:W-:Y:S03]  /*32d0*/  STL [R1+0x1bc], R81 ;  /* 0x0001bc5101007387 */ /* 0x000fe60000100800 */
[----:B------:R-:W-:Y:S01]  /*32e0*/  VIADD R2, R113, 0xffffff95 ;  /* 0xffffff9571027836 */ /* 0x000fe20000000000 */
[----:B------:R0:W3:Y:S01]  /*32f0*/  @!P0 LDG.E.U16 R29, desc[UR8][R82.64] ;  /* 0x00000008521d8981 */ /* 0x0000e2000c1e1500 */
[----:B------:R-:W-:-:S03]  /*3300*/  IMAD R3, R122, 0x52, RZ ;  /* 0x000000527a037824 */ /* 0x000fc600078e02ff */
[----:B------:R-:W2:Y:S01]  /*3310*/  @!P0 LDG.E.U16 R28, desc[UR8][R70.64] ;  /* 0x00000008461c8981 */ /* 0x000ea2000c1e1500 */
[----:B------:R-:W-:Y:S01]  /*3320*/  ISETP.GE.U32.AND P0, PT, R2, 0x7fffff16, PT ;  /* 0x7fffff160200780c */ /* 0x000fe20003f06070 */
[----:B------:R-:W-:Y:S02]  /*3330*/  IMAD R2, R122, 0x4a, RZ ;  /* 0x0000004a7a027824 */ /* 0x000fe400078e02ff */
[----:B------:R-:W-:Y:S04]  /*3340*/  STL [R1+0x1b8], R67 ;  /* 0x0001b84301007387 */ /* 0x000fe80000100800 */
[----:B------:R1:W-:Y:S04]  /*3350*/  STL.64 [R1+0x290], R86 ;  /* 0x0002905601007387 */ /* 0x0003e80000100a00 */
[----:B------:R-:W-:Y:S04]  /*3360*/  STL.64 [R1+0x288], R84 ;  /* 0x0002885401007387 */ /* 0x000fe80000100a00 */
[----:B------:R0:W-:Y:S04]  /*3370*/  STL.64 [R1+0x210], R82 ;  /* 0x0002105201007387 */ /* 0x0001e80000100a00 */
[----:B------:R4:W2:Y:S01]  /*3380*/  @!P4 LDG.E.U16 R30, desc[UR8][R84.64] ;  /* 0x00000008541ec981 */ /* 0x0008a2000c1e1500 */
[----:B-1----:R-:W-:-:S03]  /*3390*/  IMAD.WIDE R86, R2, 0x2, R120 ;  /* 0x0000000202567825 */ /* 0x002fc600078e0278 */
[----:B------:R1:W-:Y:S01]  /*33a0*/  STL.64 [R1+0x208], R70 ;  /* 0x0002084601007387 */ /* 0x0003e20000100a00 */
[----:B------:R-:W-:Y:S02]  /*33b0*/  VIADD R4, R113, 0xffffff9d ;  /* 0xffffff9d71047836 */ /* 0x000fe40000000000 */
[C---:B0-----:R-:W-:Y:S01]  /*33c0*/  IMAD.WIDE R82, R3.reuse, 0x2, R120 ;  /* 0x0000000203527825 */ /* 0x041fe200078e0278 */
[----:B------:R0:W2:Y:S03]  /*33d0*/  @!P1 LDG.E.U16 R27, desc[UR8][R86.64] ;  /* 0x00000008561b9981 */ /* 0x0000a6000c1e1500 */
[--C-:B----4-:R-:W-:Y:S01]  /*33e0*/  IMAD.WIDE R84, R2, 0x2, R118.reuse ;  /* 0x0000000202547825 */ /* 0x110fe200078e0276 */
[----:B------:R-:W4:Y:S03]  /*33f0*/  @!P5 LDG.E.U16 R25, desc[UR8][R82.64] ;  /* 0x000000085219d981 */ /* 0x000f26000c1e1500 */
[----:B-1----:R-:W-:Y:S01]  /*3400*/  IMAD.WIDE R70, R3, 0x2, R118 ;  /* 0x0000000203467825 */ /* 0x002fe200078e0276 */
[----:B------:R-:W-:Y:S01]  /*3410*/  ISETP.GE.U32.AND P4, PT, R4, 0x7fffff1e, PT ;  /* 0x7fffff1e0400780c */ /* 0x000fe20003f86070 */
[----:B------:R0:W-:Y:S02]  /*3420*/  STL.64 [R1+0x190], R86 ;  /* 0x0001905601007387 */ /* 0x0001e40000100a00 */
[----:B------:R-:W-:-:S02]  /*3430*/  VIADD R2, R113, 0xffffff85 ;  /* 0xffffff8571027836 */ /* 0x000fc40000000000 */
[----:B------:R-:W2:Y:S03]  /*3440*/  @!P5 LDG.E.U16 R24, desc[UR8][R70.64] ;  /* 0x000000084618d981 */ /* 0x000ea6000c1e1500 */
[----:B------:R-:W-:Y:S01]  /*3450*/  ISETP.GE.U32.AND P5, PT, R2, 0x7fffff06, PT ;  /* 0x7fffff060200780c */ /* 0x000fe20003fa6070 */
[----:B------:R-:W-:Y:S01]  /*3460*/  IMAD R2, R122, 0x5a, RZ ;  /* 0x0000005a7a027824 */ /* 0x000fe200078e02ff */
[----:B------:R1:W2:Y:S01]  /*3470*/  @!P1 LDG.E.U16 R26, desc[UR8][R84.64] ;  /* 0x00000008541a9981 */ /* 0x0002a2000c1e1500 */
[C---:B------:R-:W-:Y:S02]  /*3480*/  VIADD R4, R113.reuse, 0xffffff8d ;  /* 0xffffff8d71047836 */ /* 0x040fe40000000000 */
[----:B0-----:R-:W-:Y:S01]  /*3490*/  IMAD.WIDE R86, R2, 0x2, R120 ;  /* 0x0000000202567825 */ /* 0x001fe200078e0278 */
[----:B------:R1:W-:Y:S02]  /*34a0*/  STL.64 [R1+0x188], R84 ;  /* 0x0001885401007387 */ /* 0x0003e40000100a00 */
[----:B------:R-:W-:Y:S01]  /*34b0*/  ISETP.GE.U32.AND P1, PT, R4, 0x7fffff0e, PT ;  /* 0x7fffff0e0400780c */ /* 0x000fe20003f26070 */
[----:B------:R-:W-:Y:S01]  /*34c0*/  VIADD R4, R113, 0xfffffffc ;  /* 0xfffffffc71047836 */ /* 0x000fe20000000000 */
[----:B------:R-:W-:Y:S04]  /*34d0*/  STL.64 [R1+0x110], R82 ;  /* 0x0001105201007387 */ /* 0x000fe80000100a00 */
[----:B------:R-:W-:Y:S01]  /*34e0*/  STL.64 [R1+0x108], R70 ;  /* 0x0001084601007387 */ /* 0x000fe20000100a00 */
[----:B-1----:R-:W-:-:S03]  /*34f0*/  IMAD.WIDE R84, R2, 0x2, R118 ;  /* 0x0000000202547825 */ /* 0x002fc600078e0276 */
[----:B------:R0:W-:Y:S04]  /*3500*/  STL.64 [R1+0x90], R86 ;  /* 0x0000905601007387 */ /* 0x0001e80000100a00 */
[----:B------:R0:W2:Y:S04]  /*3510*/  @!P6 LDG.E.U16 R23, desc[UR8][R86.64] ;  /* 0x000000085617e981 */ /* 0x0000a8000c1e1500 */
[----:B------:R-:W2:Y:S01]  /*3520*/  @!P6 LDG.E.U16 R22, desc[UR8][R84.64] ;  /* 0x000000085416e981 */ /* 0x000ea2000c1e1500 */
[----:B------:R-:W-:Y:S01]  /*3530*/  ISETP.GE.U32.AND P6, PT, R4, 0x7fffff7d, PT ;  /* 0x7fffff7d0400780c */ /* 0x000fe20003fc6070 */
[----:B0-----:R-:W-:Y:S01]  /*3540*/  IMAD R86, R122, 0x72, RZ ;  /* 0x000000727a567824 */ /* 0x001fe200078e02ff */
[----:B------:R-:W-:-:S03]  /*3550*/  PRMT R4, RZ, 0x7610, R4 ;  /* 0x00007610ff047816 */ /* 0x000fc60000000004 */
[----:B------:R-:W-:-:S04]  /*3560*/  IMAD.WIDE R88, R86, 0x2, R120 ;  /* 0x0000000256587825 */ /* 0x000fc800078e0278 */
[----:B------:R-:W-:Y:S01]  /*3570*/  IMAD.WIDE R86, R86, 0x2, R118 ;  /* 0x0000000256567825 */ /* 0x000fe200078e0276 */
[----:B------:R-:W2:Y:S04]  /*3580*/  @!P1 LDG.E.U16 R66, desc[UR8][R88.64] ;  /* 0x0000000858429981 */ /* 0x000ea8000c1e1500 */
[----:B------:R-:W2:Y:S01]  /*3590*/  @!P1 LDG.E.U16 R4, desc[UR8][R86.64] ;  /* 0x0000000856049981 */ /* 0x000ea2000c1e1500 */
[C---:B------:R-:W-:Y:S02]  /*35a0*/  IMAD R3, R122.reuse, 0x62, RZ ;  /* 0x000000627a037824 */ /* 0x040fe400078e02ff */
[----:B------:R-:W-:Y:S02]  /*35b0*/  IMAD R90, R122, 0x6a, RZ ;  /* 0x0000006a7a5a7824 */ /* 0x000fe400078e02ff */
[----:B------:R-:W-:Y:S01]  /*35c0*/  IMAD.WIDE R82, R3, 0x2, R120 ;  /* 0x0000000203527825 */ /* 0x000fe200078e0278 */
[----:B------:R-:W-:-:S03]  /*35d0*/  PRMT R21, RZ, 0x7610, R21 ;  /* 0x00007610ff157816 */ /* 0x000fc60000000015 */
[----:B------:R-:W-:Y:S01]  /*35e0*/  IMAD.WIDE R70, R3, 0x2, R118 ;  /* 0x0000000203467825 */ /* 0x000fe200078e0276 */
[----:B------:R-:W-:Y:S03]  /*35f0*/  STL.64 [R1+0x88], R84 ;  /* 0x0000885401007387 */ /* 0x000fe60000100a00 */
[C---:B------:R-:W-:Y:S01]  /*3600*/  IMAD.WIDE R92, R90.reuse, 0x2, R120 ;  /* 0x000000025a5c7825 */ /* 0x040fe200078e0278 */
[----:B------:R-:W-:Y:S01]  /*3610*/  PRMT R20, RZ, 0x7610, R20 ;  /* 0x00007610ff147816 */ /* 0x000fe20000000014 */
[----:B------:R0:W-:Y:S02]  /*3620*/  STL.64 [R1+0x10], R82 ;  /* 0x0000105201007387 */ /* 0x0001e40000100a00 */
[----:B------:R-:W-:Y:S02]  /*3630*/  IMAD.WIDE R90, R90, 0x2, R118 ;  /* 0x000000025a5a7825 */ /* 0x000fe400078e0276 */
[----:B------:R1:W-:Y:S02]  /*3640*/  STL.64 [R1+0x8], R70 ;  /* 0x0000084601007387 */ /* 0x0003e40000100a00 */
[----:B------:R-:W-:-:S02]  /*3650*/  VIADD R2, R113, 0xfffffff4 ;  /* 0xfffffff471027836 */ /* 0x000fc40000000000 */
[----:B------:R-:W-:Y:S04]  /*3660*/  STL.64 [R1+0x1028], R92 ;  /* 0x0010285c01007387 */ /* 0x000fe80000100a00 */
[----:B------:R-:W-:Y:S04]  /*3670*/  STL.64 [R1+0x1038], R90 ;  /* 0x0010385a01007387 */ /* 0x000fe80000100a00 */
[----:B------:R0:W3:Y:S04]  /*3680*/  @!P4 LDG.E.U16 R21, desc[UR8][R82.64] ;  /* 0x000000085215c981 */ /* 0x0000e8000c1e1500 */
[----:B------:R-:W-:Y:S04]  /*3690*/  STL [R1+0x1078], R88 ;  /* 0x0010785801007387 */ /* 0x000fe80000100800 */
[----:B------:R-:W-:Y:S01]  /*36a0*/  STL [R1+0x10b8], R88 ;  /* 0x0010b85801007387 */ /* 0x000fe20000100800 */
[----:B0-----:R-:W-:-:S03]  /*36b0*/  IMAD R82, R122, 0x7a, RZ ;  /* 0x0000007a7a527824 */ /* 0x001fc600078e02ff */
[----:B------:R1:W3:Y:S01]  /*36c0*/  @!P4 LDG.E.U16 R20, desc[UR8][R70.64] ;  /* 0x000000084614c981 */ /* 0x0002e2000c1e1500 */
[----:B------:R-:W-:Y:S01]  /*36d0*/  ISETP.GE.U32.AND P4, PT, R2, 0x7fffff75, PT ;  /* 0x7fffff750200780c */ /* 0x000fe20003f86070 */
[----:B------:R-:W-:Y:S02]  /*36e0*/  VIADD R2, R113, 0xffffffe4 ;  /* 0xffffffe471027836 */ /* 0x000fe40000000000 */
[----:B------:R-:W-:Y:S01]  /*36f0*/  STL [R1+0x10f8], R88 ;  /* 0x0010f85801007387 */ /* 0x000fe20000100800 */
[----:B------:R-:W-:Y:S01]  /*3700*/  PRMT R74, RZ, 0x7610, R74 ;  /* 0x00007610ff4a7816 */ /* 0x000fe2000000004a */
[C---:B------:R-:W-:Y:S02]  /*3710*/  IMAD.WIDE R84, R82.reuse, 0x2, R120 ;  /* 0x0000000252547825 */ /* 0x040fe400078e0278 */
[----:B------:R-:W-:Y:S01]  /*3720*/  STL [R1+0x1130], R88 ;  /* 0x0011305801007387 */ /* 0x000fe20000100800 */
[----:B------:R-:W-:Y:S01]  /*3730*/  PRMT R75, RZ, 0x7610, R75 ;  /* 0x00007610ff4b7816 */ /* 0x000fe2000000004b */
[----:B------:R-:W-:-:S02]  /*3740*/  IMAD.WIDE R82, R82, 0x2, R118 ;  /* 0x0000000252527825 */ /* 0x000fc400078e0276 */
[----:B------:R-:W-:Y:S04]  /*3750*/  STL [R1+0x1170], R88 ;  /* 0x0011705801007387 */ /* 0x000fe80000100800 */
[----:B------:R-:W-:Y:S01]  /*3760*/  STL [R1+0x11c0], R88 ;  /* 0x0011c05801007387 */ /* 0x000fe20000100800 */
[----:B------:R-:W-:-:S03]  /*3770*/  ISETP.GE.U32.AND P1, PT, R2, 0x7fffff65, PT ;  /* 0x7fffff650200780c */ /* 0x000fc60003f26070 */
[----:B------:R-:W-:Y:S01]  /*3780*/  STL [R1+0x1210], R88 ;  /* 0x0012105801007387 */ /* 0x000fe20000100800 */
[----:B------:R-:W-:-:S03]  /*3790*/  IMAD R2, R122, 0x3, RZ ;  /* 0x000000037a027824 */ /* 0x000fc600078e02ff */
[----:B------:R-:W-:Y:S04]  /*37a0*/  STL [R1+0x1280], R88 ;  /* 0x0012805801007387 */ /* 0x000fe80000100800 */
[----:B------:R-:W-:Y:S04]  /*37b0*/  STL [R1+0x12c0], R88 ;  /* 0x0012c05801007387 */ /* 0x000fe80000100800 */
[----:B------:R-:W-:Y:S01]  /*37c0*/  STL [R1+0x1040], R89 ;  /* 0x0010405901007387 */ /* 0x000fe20000100800 */
[----:B------:R-:W-:-:S03]  /*37d0*/  PRMT R64, RZ, 0x7610, R64 ;  /* 0x00007610ff407816 */ /* 0x000fc60000000040 */
[----:B------:R-:W-:Y:S01]  /*37e0*/  STL [R1+0x12c4], R89 ;  /* 0x0012c45901007387 */ /* 0x000fe20000100800 */
[----:B------:R-:W-:-:S03]  /*37f0*/  PRMT R65, RZ, 0x7610, R65 ;  /* 0x00007610ff417816 */ /* 0x000fc60000000041 */
[----:B------:R-:W-:Y:S04]  /*3800*/  STL.64 [R1+0x1048], R86 ;  /* 0x0010485601007387 */ /* 0x000fe80000100a00 */
[----:B------:R-:W3:Y:S01]  /*3810*/  @!P5 LDG.E.U16 R74, desc[UR8][R82.64] ;  /* 0x00000008524ad981 */ /* 0x000ee2000c1e1500 */
[----:B-1----:R-:W-:-:S03]  /*3820*/  IMAD.WIDE R70, R2, 0x2, R120 ;  /* 0x0000000202467825 */ /* 0x002fc600078e0278 */
[----:B------:R-:W4:Y:S04]  /*3830*/  @!P5 LDG.E.U16 R75, desc[UR8][R84.64] ;  /* 0x00000008544bd981 */ /* 0x000f28000c1e1500 */
[----:B------:R0:W4:Y:S04]  /*3840*/  @!P6 LDG.E.U16 R65, desc[UR8][R70.64] ;  /* 0x000000084641e981 */ /* 0x000128000c1e1500 */
[----:B--2---:R-:W-:Y:S04]  /*3850*/  STL [R1+0x40], R4 ;  /* 0x0000400401007387 */ /* 0x004fe80000100800 */
[----:B------:R1:W-:Y:S02]  /*3860*/  STL [R1+0x44], R66 ;  /* 0x0000444201007387 */ /* 0x0003e40000100800 */
[----:B-1----:R-:W-:-:S05]  /*3870*/  IMAD.WIDE R66, R2, 0x2, R118 ;  /* 0x0000000202427825 */ /* 0x002fca00078e0276 */
[----:B------:R1:W2:Y:S01]  /*3880*/  @!P6 LDG.E.U16 R64, desc[UR8][R66.64] ;  /* 0x000000084240e981 */ /* 0x0002a2000c1e1500 */
[----:B------:R-:W-:Y:S02]  /*3890*/  PRMT R19, RZ, 0x7610, R19 ;  /* 0x00007610ff137816 */ /* 0x000fe40000000013 */
[----:B------:R-:W-:Y:S01]  /*38a0*/  PRMT R18, RZ, 0x7610, R18 ;  /* 0x00007610ff127816 */ /* 0x000fe20000000012 */
[----:B------:R-:W-:Y:S01]  /*38b0*/  VIADD R3, R113, 0xffffffec ;  /* 0xffffffec71037836 */ /* 0x000fe20000000000 */
[----:B------:R-:W-:Y:S01]  /*38c0*/  STL.64 [R1+0x1050], R84 ;  /* 0x0010505401007387 */ /* 0x000fe20000100a00 */
[----:B------:R-:W-:-:S03]  /*38d0*/  IMAD R2, R122, 0xb, RZ ;  /* 0x0000000b7a027824 */ /* 0x000fc600078e02ff */
[----:B------:R0:W-:Y:S04]  /*38e0*/  STL.64 [R1+0x600], R70 ;  /* 0x0006004601007387 */ /* 0x0001e80000100a00 */
[----:B------:R-:W2:Y:S04]  /*38f0*/  @!P0 LDG.E.U16 R19, desc[UR8][R92.64] ;  /* 0x000000085c138981 */ /* 0x000ea8000c1e1500 */
[----:B------:R-:W2:Y:S01]  /*3900*/  @!P0 LDG.E.U16 R18, desc[UR8][R90.64] ;  /* 0x000000085a128981 */ /* 0x000ea2000c1e1500 */
[----:B------:R-:W-:Y:S01]  /*3910*/  ISETP.GE.U32.AND P0, PT, R3, 0x7fffff6d, PT ;  /* 0x7fffff6d0300780c */ /* 0x000fe20003f06070 */
[----:B------:R-:W-:-:S02]  /*3920*/  VIADD R3, R113, 0xffffffd4 ;  /* 0xffffffd471037836 */ /* 0x000fc40000000000 */
[----:B------:R1:W-:Y:S04]  /*3930*/  STL.64 [R1+0x5f8], R66 ;  /* 0x0005f84201007387 */ /* 0x0003e80000100a00 */
[----:B------:R-:W-:Y:S01]  /*3940*/  STL.64 [R1+0x1060], R82 ;  /* 0x0010605201007387 */ /* 0x000fe20000100a00 */
[----:B------:R-:W-:Y:S01]  /*3950*/  ISETP.GE.U32.AND P6, PT, R3, 0x7fffff55, PT ;  /* 0x7fffff550300780c */ /* 0x000fe20003fc6070 */
[----:B------:R-:W-:Y:S01]  /*3960*/  IMAD R3, R122, 0x13, RZ ;  /* 0x000000137a037824 */ /* 0x000fe200078e02ff */
[----:B------:R-:W-:Y:S01]  /*3970*/  PRMT R68, RZ, 0x7610, R68 ;  /* 0x00007610ff447816 */ /* 0x000fe20000000044 */
[C---:B0-----:R-:W-:Y:S01]  /*3980*/  IMAD.WIDE R70, R2.reuse, 0x2, R118 ;  /* 0x0000000202467825 */ /* 0x041fe200078e0276 */
[----:B------:R-:W-:Y:S02]  /*3990*/  PRMT R69, RZ, 0x7610, R69 ;  /* 0x00007610ff457816 */ /* 0x000fe40000000045 */
[----:B------:R-:W-:Y:S01]  /*39a0*/  PRMT R60, RZ, 0x7610, R60 ;  /* 0x00007610ff3c7816 */ /* 0x000fe2000000003c */
[----:B-1----:R-:W-:Y:S01]  /*39b0*/  IMAD.WIDE R66, R3, 0x2, R120 ;  /* 0x0000000203427825 */ /* 0x002fe200078e0278 */
[----:B------:R-:W-:Y:S01]  /*39c0*/  PRMT R61, RZ, 0x7610, R61 ;  /* 0x00007610ff3d7816 */ /* 0x000fe2000000003d */
[----:B------:R-:W2:Y:S05]  /*39d0*/  @!P4 LDG.E.U16 R68, desc[UR8][R70.64] ;  /* 0x000000084644c981 */ /* 0x000eaa000c1e1500 */
[----:B------:R0:W2:Y:S04]  /*39e0*/  @!P0 LDG.E.U16 R61, desc[UR8][R66.64] ;  /* 0x00000008423d8981 */ /* 0x0000a8000c1e1500 */
[----:B---3--:R-:W-:Y:S04]  /*39f0*/  STL [R1+0x38], R74 ;  /* 0x0000384a01007387 */ /* 0x008fe80000100800 */
[----:B----4-:R1:W-:Y:S02]  /*3a00*/  STL [R1+0x3c], R75 ;  /* 0x00003c4b01007387 */ /* 0x0103e40000100800 */
[----:B-1----:R-:W-:-:S05]  /*3a10*/  IMAD.WIDE R74, R2, 0x2, R120 ;  /* 0x00000002024a7825 */ /* 0x002fca00078e0278 */
[----:B------:R-:W-:Y:S04]  /*3a20*/  STL.64 [R1+0x580], R74 ;  /* 0x0005804a01007387 */ /* 0x000fe80000100a00 */
[----:B------:R-:W3:Y:S04]  /*3a30*/  @!P4 LDG.E.U16 R69, desc[UR8][R74.64] ;  /* 0x000000084a45c981 */ /* 0x000ee8000c1e1500 */
[----:B--2---:R-:W-:Y:S04]  /*3a40*/  STL [R1+0x240], R64 ;  /* 0x0002404001007387 */ /* 0x004fe80000100800 */
[----:B------:R1:W-:Y:S02]  /*3a50*/  STL [R1+0x244], R65 ;  /* 0x0002444101007387 */ /* 0x0003e40000100800 */
[----:B-1----:R-:W-:-:S05]  /*3a60*/  IMAD.WIDE R64, R3, 0x2, R118 ;  /* 0x0000000203407825 */ /* 0x002fca00078e0276 */
[----:B------:R1:W2:Y:S01]  /*3a70*/  @!P0 LDG.E.U16 R60, desc[UR8][R64.64] ;  /* 0x00000008403c8981 */ /* 0x0002a2000c1e1500 */
[C---:B------:R-:W-:Y:S02]  /*3a80*/  VIADD R4, R113.reuse, 0xffffffdc ;  /* 0xffffffdc71047836 */ /* 0x040fe40000000000 */
[----:B------:R-:W-:Y:S01]  /*3a90*/  VIADD R2, R113, 0xffffffc4 ;  /* 0xffffffc471027836 */ /* 0x000fe20000000000 */
[----:B------:R4:W-:Y:S02]  /*3aa0*/  STL.64 [R1+0x578], R70 ;  /* 0x0005784601007387 */ /* 0x0009e40000100a00 */
[----:B------:R-:W-:Y:S02]  /*3ab0*/  ISETP.GE.U32.AND P5, PT, R4, 0x7fffff5d, PT ;  /* 0x7fffff5d0400780c */ /* 0x000fe40003fa6070 */
[----:B------:R-:W2:Y:S01]  /*3ac0*/  LDL.LU.64 R74, [R1+0x13b8] ;  /* 0x0013b800014a7983 */ /* 0x000ea20000300a00 */
[----:B------:R-:W-:Y:S01]  /*3ad0*/  IMAD R3, R122, 0x23, RZ ;  /* 0x000000237a037824 */ /* 0x000fe200078e02ff */
[----:B------:R-:W-:Y:S01]  /*3ae0*/  ISETP.GE.U32.AND P0, PT, R2, 0x7fffff45, PT ;  /* 0x7fffff450200780c */ /* 0x000fe20003f06070 */
[----:B------:R-:W-:Y:S01]  /*3af0*/  IMAD R2, R122, 0x1b, RZ ;  /* 0x0000001b7a027824 */ /* 0x000fe200078e02ff */
[----:B------:R-:W-:Y:S01]  /*3b00*/  PRMT R62, RZ, 0x7610, R62 ;  /* 0x00007610ff3e7816 */ /* 0x000fe2000000003e */
[----:B----4-:R-:W4:Y:S04]  /*3b10*/  LDL.LU.64 R70, [R1+0x13b0] ;  /* 0x0013b00001467983 */ /* 0x010f280000300a00 */
[----:B------:R0:W-:Y:S01]  /*3b20*/  STL.64 [R1+0x500], R66 ;  /* 0x0005004201007387 */ /* 0x0001e20000100a00 */
[----:B------:R-:W-:-:S03]  /*3b30*/  PRMT R63, RZ, 0x7610, R63 ;  /* 0x00007610ff3f7816 */ /* 0x000fc6000000003f */
[----:B------:R1:W-:Y:S01]  /*3b40*/  STL.64 [R1+0x4f8], R64 ;  /* 0x0004f84001007387 */ /* 0x0003e20000100a00 */
[----:B------:R-:W-:-:S03]  /*3b50*/  PRMT R72, RZ, 0x7610, R72 ;  /* 0x00007610ff487816 */ /* 0x000fc60000000048 */
[----:B------:R-:W-:Y:S01]  /*3b60*/  STL [R1+0x238], R68 ;  /* 0x0002384401007387 */ /* 0x000fe20000100800 */
[----:B------:R-:W-:Y:S01]  /*3b70*/  PRMT R73, RZ, 0x7610, R73 ;  /* 0x00007610ff497816 */ /* 0x000fe20000000049 */
[----:B0-----:R-:W-:-:S04]  /*3b80*/  IMAD.WIDE R66, R3, 0x2, R120 ;  /* 0x0000000203427825 */ /* 0x001fc800078e0278 */
[----:B-1----:R-:W-:Y:S01]  /*3b90*/  IMAD.WIDE R64, R3, 0x2, R118 ;  /* 0x0000000203407825 */ /* 0x002fe200078e0276 */
[----:B------:R-:W4:Y:S04]  /*3ba0*/  @!P5 LDG.E.U16 R63, desc[UR8][R66.64] ;  /* 0x00000008423fd981 */ /* 0x000f28000c1e1500 */
[----:B------:R-:W4:Y:S04]  /*3bb0*/  @!P5 LDG.E.U16 R62, desc[UR8][R64.64] ;  /* 0x00000008403ed981 */ /* 0x000f28000c1e1500 */
[----:B---3--:R0:W-:Y:S02]  /*3bc0*/  STL [R1+0x23c], R69 ;  /* 0x00023c4501007387 */ /* 0x0081e40000100800 */
[----:B0-----:R-:W-:-:S05]  /*3bd0*/  IMAD.WIDE R68, R2, 0x2, R120 ;  /* 0x0000000202447825 */ /* 0x001fca00078e0278 */
[----:B------:R-:W3:Y:S04]  /*3be0*/  @!P1 LDG.E.U16 R73, desc[UR8][R68.64] ;  /* 0x0000000844499981 */ /* 0x000ee8000c1e1500 */
[----:B--2---:R-:W-:Y:S04]  /*3bf0*/  STL [R1+0x1d0], R60 ;  /* 0x0001d03c01007387 */ /* 0x004fe80000100800 */
[----:B------:R0:W-:Y:S02]  /*3c00*/  STL [R1+0x1d4], R61 ;  /* 0x0001d43d01007387 */ /* 0x0001e40000100800 */
[----:B0-----:R-:W-:-:S05]  /*3c10*/  IMAD.WIDE R60, R2, 0x2, R118 ;  /* 0x00000002023c7825 */ /* 0x001fca00078e0276 */
[----:B------:R-:W2:Y:S01]  /*3c20*/  @!P1 LDG.E.U16 R72, desc[UR8][R60.64] ;  /* 0x000000083c489981 */ /* 0x000ea2000c1e1500 */
[C---:B------:R-:W-:Y:S02]  /*3c30*/  VIADD R4, R113.reuse, 0xffffffcc ;  /* 0xffffffcc71047836 */ /* 0x040fe40000000000 */
[----:B------:R-:W-:Y:S01]  /*3c40*/  VIADD R2, R113, 0xffffffb4 ;  /* 0xffffffb471027836 */ /* 0x000fe20000000000 */
[----:B------:R0:W-:Y:S02]  /*3c50*/  STL.64 [R1+0x480], R68 ;  /* 0x0004804401007387 */ /* 0x0001e40000100a00 */
[----:B------:R-:W-:Y:S02]  /*3c60*/  ISETP.GE.U32.AND P4, PT, R4, 0x7fffff4d, PT ;  /* 0x7fffff4d0400780c */ /* 0x000fe40003f86070 */
[----:B------:R1:W-:Y:S01]  /*3c70*/  STL.64 [R1+0x478], R60 ;  /* 0x0004783c01007387 */ /* 0x0003e20000100a00 */
[----:B------:R-:W-:Y:S01]  /*3c80*/  IMAD R3, R122, 0x33, RZ ;  /* 0x000000337a037824 */ /* 0x000fe200078e02ff */
[----:B------:R-:W-:Y:S01]  /*3c90*/  ISETP.GE.U32.AND P5, PT, R2, 0x7fffff35, PT ;  /* 0x7fffff350200780c */ /* 0x000fe20003fa6070 */
[----:B------:R-:W-:Y:S01]  /*3ca0*/  IMAD R2, R122, 0x2b, RZ ;  /* 0x0000002b7a027824 */ /* 0x000fe200078e02ff */
[----:B0-----:R-:W3:Y:S04]  /*3cb0*/  LDL.LU.64 R68, [R1+0x13a8] ;  /* 0x0013a80001447983 */ /* 0x001ee80000300a00 */
[----:B-1----:R-:W3:Y:S04]  /*3cc0*/  LDL.LU.64 R60, [R1+0x13a0] ;  /* 0x0013a000013c7983 */ /* 0x002ee80000300a00 */
[----:B------:R0:W-:Y:S01]  /*3cd0*/  STL.64 [R1+0x400], R66 ;  /* 0x0004004201007387 */ /* 0x0001e20000100a00 */
[----:B------:R-:W-:-:S03]  /*3ce0*/  PRMT R58, RZ, 0x7610, R58 ;  /* 0x00007610ff3a7816 */ /* 0x000fc6000000003a */
[----:B------:R1:W-:Y:S01]  /*3cf0*/  STL.64 [R1+0x3f8], R64 ;  /* 0x0003f84001007387 */ /* 0x0003e20000100a00 */
[----:B------:R-:W-:-:S03]  /*3d00*/  PRMT R59, RZ, 0x7610, R59 ;  /* 0x00007610ff3b7816 */ /* 0x000fc6000000003b */
[----:B----4-:R-:W-:Y:S01]  /*3d10*/  STL [R1+0x150], R62 ;  /* 0x0001503e01007387 */ /* 0x010fe20000100800 */
[----:B------:R-:W-:-:S03]  /*3d20*/  PRMT R76, RZ, 0x7610, R76 ;  /* 0x00007610ff4c7816 */ /* 0x000fc6000000004c */
[----:B------:R4:W-:Y:S01]  /*3d30*/  STL [R1+0x154], R63 ;  /* 0x0001543f01007387 */ /* 0x0009e20000100800 */
[----:B------:R-:W-:Y:S01]  /*3d40*/  PRMT R77, RZ, 0x7610, R77 ;  /* 0x00007610ff4d7816 */ /* 0x000fe2000000004d */
[----:B0-----:R-:W-:-:S04]  /*3d50*/  IMAD.WIDE R66, R2, 0x2, R118 ;  /* 0x0000000202427825 */ /* 0x001fc800078e0276 */
[C---:B-1----:R-:W-:Y:S01]  /*3d60*/  IMAD.WIDE R64, R3.reuse, 0x2, R118 ;  /* 0x0000000203407825 */ /* 0x042fe200078e0276 */
[----:B------:R-:W3:Y:S03]  /*3d70*/  @!P6 LDG.E.U16 R76, desc[UR8][R66.64] ;  /* 0x00000008424ce981 */ /* 0x000ee6000c1e1500 */
[--C-:B----4-:R-:W-:Y:S01]  /*3d80*/  IMAD.WIDE R62, R2, 0x2, R120.reuse ;  /* 0x00000002023e7825 */ /* 0x110fe200078e0278 */
[----:B------:R-:W4:Y:S04]  /*3d90*/  @!P4 LDG.E.U16 R58, desc[UR8][R64.64] ;  /* 0x00000008403ac981 */ /* 0x000f28000c1e1500 */
[----:B------:R-:W4:Y:S04]  /*3da0*/  @!P6 LDG.E.U16 R77, desc[UR8][R62.64] ;  /* 0x000000083e4de981 */ /* 0x000f28000c1e1500 */
[----:B--2---:R-:W-:Y:S04]  /*3db0*/  STL [R1+0x1c0], R72 ;  /* 0x0001c04801007387 */ /* 0x004fe80000100800 */
[----:B---3--:R0:W-:Y:S02]  /*3dc0*/  STL [R1+0x1c4], R73 ;  /* 0x0001c44901007387 */ /* 0x0081e40000100800 */
[----:B0-----:R-:W-:-:S05]  /*3dd0*/  IMAD.WIDE R72, R3, 0x2, R120 ;  /* 0x0000000203487825 */ /* 0x001fca00078e0278 */
[----:B------:R0:W2:Y:S01]  /*3de0*/  @!P4 LDG.E.U16 R59, desc[UR8][R72.64] ;  /* 0x00000008483bc981 */ /* 0x0000a2000c1e1500 */
        /* <DEDUP_REMOVED lines=8> */
[----:B-1----:R-:W2:Y:S04]  /*3e70*/  LDL.LU.64 R62, [R1+0x1398] ;  /* 0x00139800013e7983 */ /* 0x002ea80000300a00 */
[----:B---3--:R-:W3:Y:S04]  /*3e80*/  LDL.LU.64 R66, [R1+0x1390] ;  /* 0x0013900001427983 */ /* 0x008ee80000300a00 */
[----:B------:R0:W-:Y:S01]  /*3e90*/  STL.64 [R1+0x300], R72 ;  /* 0x0003004801007387 */ /* 0x0001e20000100a00 */
[----:B------:R-:W-:-:S03]  /*3ea0*/  PRMT R56, RZ, 0x7610, R56 ;  /* 0x00007610ff387816 */ /* 0x000fc60000000038 */
[----:B------:R1:W-:Y:S01]  /*3eb0*/  STL.64 [R1+0x2f8], R64 ;  /* 0x0002f84001007387 */ /* 0x0003e20000100a00 */
[----:B------:R-:W-:-:S03]  /*3ec0*/  PRMT R57, RZ, 0x7610, R57 ;  /* 0x00007610ff397816 */ /* 0x000fc60000000039 */
[----:B----4-:R-:W-:Y:S01]  /*3ed0*/  STL [R1+0x140], R58 ;  /* 0x0001403a01007387 */ /* 0x010fe20000100800 */
[----:B------:R-:W-:Y:S01]  /*3ee0*/  PRMT R78, RZ, 0x7610, R78 ;  /* 0x00007610ff4e7816 */ /* 0x000fe2000000004e */
[----:B0-----:R-:W-:Y:S01]  /*3ef0*/  IMAD.WIDE R72, R3, 0x2, R118 ;  /* 0x0000000203487825 */ /* 0x001fe200078e0276 */
[----:B------:R-:W-:-:S03]  /*3f00*/  PRMT R79, RZ, 0x7610, R79 ;  /* 0x00007610ff4f7816 */ /* 0x000fc6000000004f */
[C---:B-1----:R-:W-:Y:S01]  /*3f10*/  IMAD.WIDE R64, R2.reuse, 0x2, R120 ;  /* 0x0000000202407825 */ /* 0x042fe200078e0278 */
[----:B------:R-:W4:Y:S04]  /*3f20*/  @!P1 LDG.E.U16 R56, desc[UR8][R72.64] ;  /* 0x0000000848389981 */ /* 0x000f28000c1e1500 */
[----:B------:R-:W3:Y:S04]  /*3f30*/  @!P0 LDG.E.U16 R79, desc[UR8][R64.64] ;  /* 0x00000008404f8981 */ /* 0x000ee8000c1e1500 */
[----:B--2---:R0:W-:Y:S04]  /*3f40*/  STL [R1+0x144], R59 ;  /* 0x0001443b01007387 */ /* 0x0041e80000100800 */
[----:B------:R-:W-:Y:S04]  /*3f50*/  STL [R1+0x148], R76 ;  /* 0x0001484c01007387 */ /* 0x000fe80000100800 */
[----:B------:R1:W-:Y:S01]  /*3f60*/  STL [R1+0x14c], R77 ;  /* 0x00014c4d01007387 */ /* 0x0003e20000100800 */
[----:B0-----:R-:W-:-:S05]  /*3f70*/  IMAD.WIDE R58, R2, 0x2, R118 ;  /* 0x00000002023a7825 */ /* 0x001fca00078e0276 */
[----:B------:R-:W2:Y:S01]  /*3f80*/  @!P0 LDG.E.U16 R78, desc[UR8][R58.64] ;  /* 0x000000083a4e8981 */ /* 0x000ea2000c1e1500 */
[----:B-1----:R-:W-:-:S05]  /*3f90*/  IMAD.WIDE R76, R3, 0x2, R120 ;  /* 0x00000002034c7825 */ /* 0x002fca00078e0278 */
[----:B------:R0:W2:Y:S01]  /*3fa0*/  @!P1 LDG.E.U16 R57, desc[UR8][R76.64] ;  /* 0x000000084c399981 */ /* 0x0000a2000c1e1500 */
[C---:B------:R-:W-:Y:S02]  /*3fb0*/  VIADD R4, R113.reuse, 0xffffffac ;  /* 0xffffffac71047836 */ /* 0x040fe40000000000 */
[----:B------:R-:W-:Y:S01]  /*3fc0*/  VIADD R2, R113, 0xffffff94 ;  /* 0xffffff9471027836 */ /* 0x000fe20000000000 */
[----:B------:R1:W-:Y:S02]  /*3fd0*/  STL.64 [R1+0x280], R64 ;  /* 0x0002804001007387 */ /* 0x0003e40000100a00 */
[----:B------:R-:W-:Y:S02]  /*3fe0*/  ISETP.GE.U32.AND P6, PT, R4, 0x7fffff2d, PT ;  /* 0x7fffff2d0400780c */ /* 0x000fe40003fc6070 */
[----:B------:R0:W-:Y:S01]  /*3ff0*/  STL.64 [R1+0x278], R58 ;  /* 0x0002783a01007387 */ /* 0x0001e20000100a00 */
[----:B------:R-:W-:Y:S01]  /*4000*/  ISETP.GE.U32.AND P1, PT, R2, 0x7fffff15, PT ;  /* 0x7fffff150200780c */ /* 0x000fe20003f26070 */
[C---:B------:R-:W-:Y:S01]  /*4010*/  IMAD R2, R122.reuse, 0x4b, RZ ;  /* 0x0000004b7a027824 */ /* 0x040fe200078e02ff */
[----:B------:R-:W-:Y:S01]  /*4020*/  PRMT R80, RZ, 0x7610, R80 ;  /* 0x00007610ff507816 */ /* 0x000fe20000000050 */
[----:B------:R-:W-:Y:S01]  /*4030*/  IMAD R3, R122, 0x53, RZ ;  /* 0x000000537a037824 */ /* 0x000fe200078e02ff */
[----:B-1----:R-:W3:Y:S04]  /*4040*/  LDL.LU.64 R64, [R1+0x1388] ;  /* 0x0013880001407983 */ /* 0x002ee80000300a00 */
[----:B0-----:R-:W3:Y:S04]  /*4050*/  LDL.LU.64 R58, [R1+0x1380] ;  /* 0x00138000013a7983 */ /* 0x001ee80000300a00 */
[----:B------:R0:W-:Y:S04]  /*4060*/  STL.64 [R1+0x200], R76 ;  /* 0x0002004c01007387 */ /* 0x0001e80000100a00 */
[----:B------:R1:W-:Y:S01]  /*4070*/  STL.64 [R1+0x1f8], R72 ;  /* 0x0001f84801007387 */ /* 0x0003e20000100a00 */
[----:B------:R-:W-:-:S03]  /*4080*/  PRMT R71, RZ, 0x7610, R71 ;  /* 0x00007610ff477816 */ /* 0x000fc60000000047 */
[----:B----4-:R-:W-:Y:S01]  /*4090*/  STL [R1+0xd0], R56 ;  /* 0x0000d03801007387 */ /* 0x010fe20000100800 */
[----:B------:R-:W-:Y:S01]  /*40a0*/  PRMT R70, RZ, 0x7610, R70 ;  /* 0x00007610ff467816 */ /* 0x000fe20000000046 */
[----:B0-----:R-:W-:-:S04]  /*40b0*/  IMAD.WIDE R76, R3, 0x2, R120 ;  /* 0x00000002034c7825 */ /* 0x001fc800078e0278 */
[----:B-1----:R-:W-:Y:S01]  /*40c0*/  IMAD.WIDE R72, R3, 0x2, R118 ;  /* 0x0000000203487825 */ /* 0x002fe200078e0276 */
[----:B------:R0:W4:Y:S04]  /*40d0*/  @!P6 LDG.E.U16 R71, desc[UR8][R76.64] ;  /* 0x000000084c47e981 */ /* 0x000128000c1e1500 */
[----:B------:R1:W4:Y:S01]  /*40e0*/  @!P6 LDG.E.U16 R70, desc[UR8][R72.64] ;  /* 0x000000084846e981 */ /* 0x000322000c1e1500 */
[----:B------:R-:W-:Y:S02]  /*40f0*/  PRMT R75, RZ, 0x7610, R75 ;  /* 0x00007610ff4b7816 */ /* 0x000fe4000000004b */
[----:B------:R-:W-:Y:S01]  /*4100*/  PRMT R74, RZ, 0x7610, R74 ;  /* 0x00007610ff4a7816 */ /* 0x000fe2000000004a */
[----:B--2---:R2:W-:Y:S04]  /*4110*/  STL [R1+0xd4], R57 ;  /* 0x0000d43901007387 */ /* 0x0045e80000100800 */
[----:B------:R-:W-:Y:S04]  /*4120*/  STL [R1+0x138], R78 ;  /* 0x0001384e01007387 */ /* 0x000fe80000100800 */
[----:B---3--:R3:W-:Y:S01]  /*4130*/  STL [R1+0x13c], R79 ;  /* 0x00013c4f01007387 */ /* 0x0087e20000100800 */
[----:B--2---:R-:W-:-:S05]  /*4140*/  IMAD.WIDE R56, R2, 0x2, R120 ;  /* 0x0000000202387825 */ /* 0x004fca00078e0278 */
[----:B------:R-:W2:Y:S01]  /*4150*/  @!P5 LDG.E.U16 R80, desc[UR8][R56.64] ;  /* 0x000000083850d981 */ /* 0x000ea2000c1e1500 */
[----:B---3--:R-:W-:-:S04]  /*4160*/  IMAD.WIDE R78, R2, 0x2, R118 ;  /* 0x00000002024e7825 */ /* 0x008fc800078e0276 */
[----:B------:R-:W-:Y:S01]  /*4170*/  VIADD R2, R113, 0xffffff84 ;  /* 0xffffff8471027836 */ /* 0x000fe20000000000 */
[----:B------:R3:W-:Y:S04]  /*4180*/  STL.64 [R1+0x180], R56 ;  /* 0x0001803801007387 */ /* 0x0007e80000100a00 */
[----:B------:R-:W-:Y:S01]  /*4190*/  ISETP.GE.U32.AND P6, PT, R2, 0x7fffff05, PT ;  /* 0x7fffff050200780c */ /* 0x000fe20003fc6070 */
[----:B------:R-:W-:Y:S01]  /*41a0*/  IMAD R2, R122, 0x5b, RZ ;  /* 0x0000005b7a027824 */ /* 0x000fe200078e02ff */
[----:B------:R-:W-:Y:S04]  /*41b0*/  STL.64 [R1+0x178], R78 ;  /* 0x0001784e01007387 */ /* 0x000fe80000100a00 */
[----:B------:R-:W4:Y:S04]  /*41c0*/  @!P5 LDG.E.U16 R75, desc[UR8][R78.64] ;  /* 0x000000084e4bd981 */ /* 0x000f28000c1e1500 */
[----:B---3--:R-:W3:Y:S04]  /*41d0*/  LDL.LU.64 R56, [R1+0x1378] ;  /* 0x0013780001387983 */ /* 0x008ee80000300a00 */
[----:B------:R0:W-:Y:S02]  /*41e0*/  STL.64 [R1+0x100], R76 ;  /* 0x0001004c01007387 */ /* 0x0001e40000100a00 */
[----:B0-----:R-:W-:-:S05]  /*41f0*/  IMAD.WIDE R76, R2, 0x2, R120 ;  /* 0x00000002024c7825 */ /* 0x001fca00078e0278 */
[----:B------:R0:W3:Y:S01]  /*4200*/  @!P4 LDG.E.U16 R74, desc[UR8][R76.64] ;  /* 0x000000084c4ac981 */ /* 0x0000e2000c1e1500 */
[----:B------:R-:W-:-:S03]  /*4210*/  VIADD R4, R113, 0xffffff9c ;  /* 0xffffff9c71047836 */ /* 0x000fc60000000000 */
[----:B------:R1:W-:Y:S02]  /*4220*/  STL.64 [R1+0xf8], R72 ;  /* 0x0000f84801007387 */ /* 0x0003e40000100a00 */
[----:B------:R-:W-:Y:S01]  /*4230*/  ISETP.GE.U32.AND P0, PT, R4, 0x7fffff1d, PT ;  /* 0x7fffff1d0400780c */ /* 0x000fe20003f06070 */
[----:B------:R-:W-:Y:S01]  /*4240*/  VIADD R4, R113, 0xffffff8c ;  /* 0xffffff8c71047836 */ /* 0x000fe20000000000 */
[----:B------:R-:W-:Y:S02]  /*4250*/  PRMT R69, RZ, 0x7610, R69 ;  /* 0x00007610ff457816 */ /* 0x000fe40000000045 */
[----:B------:R-:W-:Y:S02]  /*4260*/  PRMT R68, RZ, 0x7610, R68 ;  /* 0x00007610ff447816 */ /* 0x000fe40000000044 */
[----:B------:R-:W-:Y:S01]  /*4270*/  ISETP.GE.U32.AND P5, PT, R4, 0x7fffff0d, PT ;  /* 0x7fffff0d0400780c */ /* 0x000fe20003fa6070 */
[----:B-1----:R-:W-:-:S05]  /*4280*/  IMAD.WIDE R72, R2, 0x2, R118 ;  /* 0x0000000202487825 */ /* 0x002fca00078e0276 */
[----:B------:R1:W3:Y:S01]  /*4290*/  @!P4 LDG.E.U16 R69, desc[UR8][R72.64] ;  /* 0x000000084845c981 */ /* 0x0002e2000c1e1500 */
[----:B------:R-:W-:Y:S02]  /*42a0*/  PRMT R4, RZ, 0x7610, R4 ;  /* 0x00007610ff047816 */ /* 0x000fe40000000004 */
[----:B------:R-:W-:Y:S02]  /*42b0*/  PRMT R53, RZ, 0x7610, R53 ;  /* 0x00007610ff357816 */ /* 0x000fe40000000035 */
[----:B------:R-:W-:Y:S02]  /*42c0*/  PRMT R52, RZ, 0x7610, R52 ;  /* 0x00007610ff347816 */ /* 0x000fe40000000034 */
[----:B------:R-:W-:Y:S02]  /*42d0*/  PRMT R50, RZ, 0x7610, R50 ;  /* 0x00007610ff327816 */ /* 0x000fe40000000032 */
[----:B------:R-:W-:Y:S01]  /*42e0*/  PRMT R51, RZ, 0x7610, R51 ;  /* 0x00007610ff337816 */ /* 0x000fe20000000033 */
[----:B--2---:R2:W-:Y:S04]  /*42f0*/  STL [R1+0xcc], R80 ;  /* 0x0000cc5001007387 */ /* 0x0045e80000100800 */
[----:B----4-:R-:W-:Y:S01]  /*4300*/  STL [R1+0xc0], R70 ;  /* 0x0000c04601007387 */ /* 0x010fe20000100800 */
[----:B--2---:R-:W-:-:S03]  /*4310*/  IMAD R80, R122, 0x63, RZ ;  /* 0x000000637a507824 */ /* 0x004fc600078e02ff */
[----:B------:R2:W-:Y:S04]  /*4320*/  STL [R1+0xc4], R71 ;  /* 0x0000c44701007387 */ /* 0x0005e80000100800 */
[----:B------:R0:W-:Y:S01]  /*4330*/  STL.64 [R1+0x80], R76 ;  /* 0x0000804c01007387 */ /* 0x0001e20000100a00 */
[----:B--2---:R-:W-:-:S03]  /*4340*/  IMAD.WIDE R70, R80, 0x2, R120 ;  /* 0x0000000250467825 */ /* 0x004fc600078e0278 */
[----:B------:R1:W-:Y:S01]  /*4350*/  STL.64 [R1+0x78], R72 ;  /* 0x0000784801007387 */ /* 0x0003e20000100a00 */
[----:B------:R-:W-:-:S03]  /*4360*/  IMAD.WIDE R80, R80, 0x2, R118 ;  /* 0x0000000250507825 */ /* 0x000fc600078e0276 */
[----:B------:R-:W-:Y:S04]  /*4370*/  STL.64 [R1], R70 ;  /* 0x0000004601007387 */ /* 0x000fe80000100a00 */
[----:B------:R-:W2:Y:S01]  /*4380*/  @!P0 LDG.E.U16 R68, desc[UR8][R70.64] ;  /* 0x0000000846448981 */ /* 0x000ea2000c1e1500 */
[C---:B0-----:R-:W-:Y:S02]  /*4390*/  IMAD R76, R122.reuse, 0x6b, RZ ;  /* 0x0000006b7a4c7824 */ /* 0x041fe400078e02ff */
[----:B-1----:R-:W-:Y:S01]  /*43a0*/  IMAD R72, R122, 0x73, RZ ;  /* 0x000000737a487824 */ /* 0x002fe200078e02ff */
[----:B------:R-:W-:Y:S04]  /*43b0*/  STL.64 [R1+0x1070], R80 ;  /* 0x0010705001007387 */ /* 0x000fe80000100a00 */
[----:B------:R-:W-:Y:S04]  /*43c0*/  STL [R1+0xc8], R75 ;  /* 0x0000c84b01007387 */ /* 0x000fe80000100800 */
[----:B---3--:R0:W-:Y:S01]  /*43d0*/  STL [R1+0xbc], R74 ;  /* 0x0000bc4a01007387 */ /* 0x0081e20000100800 */
[----:B------:R-:W-:-:S03]  /*43e0*/  IMAD.WIDE R78, R76, 0x2, R120 ;  /* 0x000000024c4e7825 */ /* 0x000fc600078e0278 */
[----:B------:R-:W3:Y:S01]  /*43f0*/  @!P0 LDG.E.U16 R53, desc[UR8][R80.64] ;  /* 0x0000000850358981 */ /* 0x000ee2000c1e1500 */
[----:B------:R-:W-:-:S03]  /*4400*/  IMAD.WIDE R76, R76, 0x2, R118 ;  /* 0x000000024c4c7825 */ /* 0x000fc600078e0276 */
[----:B------:R-:W4:Y:S01]  /*4410*/  @!P1 LDG.E.U16 R52, desc[UR8][R78.64] ;  /* 0x000000084e349981 */ /* 0x000f22000c1e1500 */
[----:B0-----:R-:W-:-:S03]  /*4420*/  IMAD.WIDE R74, R72, 0x2, R120 ;  /* 0x00000002484a7825 */ /* 0x001fc600078e0278 */
[----:B------:R-:W3:Y:S01]  /*4430*/  @!P1 LDG.E.U16 R51, desc[UR8][R76.64] ;  /* 0x000000084c339981 */ /* 0x000ee2000c1e1500 */
[----:B------:R-:W-:-:S03]  /*4440*/  IMAD.WIDE R72, R72, 0x2, R118 ;  /* 0x0000000248487825 */ /* 0x000fc600078e0276 */
[----:B------:R-:W3:Y:S04]  /*4450*/  @!P5 LDG.E.U16 R50, desc[UR8][R74.64] ;  /* 0x000000084a32d981 */ /* 0x000ee8000c1e1500 */
[----:B------:R-:W3:Y:S01]  /*4460*/  @!P5 LDG.E.U16 R4, desc[UR8][R72.64] ;  /* 0x000000084804d981 */ /* 0x000ee2000c1e1500 */
[----:B------:R-:W-:-:S03]  /*4470*/  VIADD R2, R113, 0xfffffff3 ;  /* 0xfffffff371027836 */ /* 0x000fc60000000000 */
[----:B------:R-:W-:Y:S04]  /*4480*/  STL.64 [R1+0x1080], R78 ;  /* 0x0010804e01007387 */ /* 0x000fe80000100a00 */
[----:B------:R-:W-:Y:S04]  /*4490*/  STL.64 [R1+0x1088], R76 ;  /* 0x0010884c01007387 */ /* 0x000fe80000100a00 */
[----:B------:R-:W-:Y:S01]  /*44a0*/  STL.64 [R1+0x1090], R74 ;  /* 0x0010904a01007387 */ /* 0x000fe20000100a00 */
[----:B------:R-:W-:-:S03]  /*44b0*/  VIADD R3, R113, 0xfffffffb ;  /* 0xfffffffb71037836 */ /* 0x000fc60000000000 */
[----:B------:R-:W-:Y:S04]  /*44c0*/  STL.64 [R1+0x10a0], R72 ;  /* 0x0010a04801007387 */ /* 0x000fe80000100a00 */
[----:B------:R-:W-:Y:S01]  /*44d0*/  STL [R1+0xb8], R69 ;  /* 0x0000b84501007387 */ /* 0x000fe20000100800 */
[----:B------:R-:W-:Y:S01]  /*44e0*/  ISETP.GE.U32.AND P0, PT, R2, 0x7fffff74, PT ;  /* 0x7fffff740200780c */ /* 0x000fe20003f06070 */
[----:B------:R-:W-:Y:S01]  /*44f0*/  VIADD R2, R113, 0xffffffe3 ;  /* 0xffffffe371027836 */ /* 0x000fe20000000000 */
[----:B------:R-:W-:Y:S02]  /*4500*/  PRMT R54, RZ, 0x7610, R54 ;  /* 0x00007610ff367816 */ /* 0x000fe40000000036 */
[----:B------:R-:W-:Y:S02]  /*4510*/  ISETP.GE.U32.AND P4, PT, R3, 0x7fffff7c, PT ;  /* 0x7fffff7c0300780c */ /* 0x000fe40003f86070 */
[----:B------:R-:W-:-:S02]  /*4520*/  PRMT R55, RZ, 0x7610, R55 ;  /* 0x00007610ff377816 */ /* 0x000fc40000000037 */
[----:B------:R-:W-:Y:S01]  /*4530*/  ISETP.GE.U32.AND P5, PT, R2, 0x7fffff64, PT ;  /* 0x7fffff640200780c */ /* 0x000fe20003fa6070 */
[C---:B------:R-:W-:Y:S01]  /*4540*/  IMAD.SHL.U32 R2, R122.reuse, 0x4, RZ ;  /* 0x000000047a027824 */ /* 0x040fe200078e00ff */
[----:B------:R-:W-:Y:S02]  /*4550*/  PRMT R48, RZ, 0x7610, R48 ;  /* 0x00007610ff307816 */ /* 0x000fe40000000030 */
[----:B------:R-:W-:Y:S01]  /*4560*/  PRMT R49, RZ, 0x7610, R49 ;  /* 0x00007610ff317816 */ /* 0x000fe20000000031 */
[----:B--2---:R0:W-:Y:S02]  /*4570*/  STL [R1+0x54], R68 ;  /* 0x0000544401007387 */ /* 0x0041e40000100800 */
[----:B0-----:R-:W-:-:S04]  /*4580*/  IMAD R68, R122, 0x7b, RZ ;  /* 0x0000007b7a447824 */ /* 0x001fc800078e02ff */
[----:B------:R-:W-:-:S04]  /*4590*/  IMAD.WIDE R70, R68, 0x2, R120 ;  /* 0x0000000244467825 */ /* 0x000fc800078e0278 */
[----:B------:R-:W-:Y:S01]  /*45a0*/  IMAD.WIDE R68, R68, 0x2, R118 ;  /* 0x0000000244447825 */ /* 0x000fe200078e0276 */
[----:B------:R-:W2:Y:S04]  /*45b0*/  @!P6 LDG.E.U16 R55, desc[UR8][R70.64] ;  /* 0x000000084637e981 */ /* 0x000ea8000c1e1500 */
[----:B------:R-:W2:Y:S04]  /*45c0*/  @!P6 LDG.E.U16 R54, desc[UR8][R68.64] ;  /* 0x000000084436e981 */ /* 0x000ea8000c1e1500 */
[----:B---3--:R-:W-:Y:S04]  /*45d0*/  STL [R1+0x250], R4 ;  /* 0x0002500401007387 */ /* 0x008fe80000100800 */
[----:B------:R-:W-:Y:S04]  /*45e0*/  STL [R1+0x50], R53 ;  /* 0x0000503501007387 */ /* 0x000fe80000100800 */
[----:B----4-:R0:W-:Y:S04]  /*45f0*/  STL [R1+0x4c], R52 ;  /* 0x00004c3401007387 */ /* 0x0101e80000100800 */
[----:B------:R-:W-:Y:S04]  /*4600*/  STL [R1+0x254], R50 ;  /* 0x0002543201007387 */ /* 0x000fe80000100800 */
[----:B------:R1:W-:Y:S01]  /*4610*/  STL [R1+0x48], R51 ;  /* 0x0000483301007387 */ /* 0x0003e20000100800 */
[----:B0-----:R-:W-:-:S05]  /*4620*/  IMAD.WIDE R52, R2, 0x2, R120 ;  /* 0x0000000202347825 */ /* 0x001fca00078e0278 */
[----:B------:R0:W3:Y:S01]  /*4630*/  @!P4 LDG.E.U16 R49, desc[UR8][R52.64] ;  /* 0x000000083431c981 */ /* 0x0000e2000c1e1500 */
[----:B-1----:R-:W-:-:S05]  /*4640*/  IMAD.WIDE R50, R2, 0x2, R118 ;  /* 0x0000000202327825 */ /* 0x002fca00078e0276 */
[----:B------:R1:W4:Y:S01]  /*4650*/  @!P4 LDG.E.U16 R48, desc[UR8][R50.64] ;  /* 0x000000083230c981 */ /* 0x000322000c1e1500 */
[----:B------:R-:W-:-:S03]  /*4660*/  VIADD R3, R113, 0xffffffeb ;  /* 0xffffffeb71037836 */ /* 0x000fc60000000000 */
[----:B------:R-:W-:Y:S01]  /*4670*/  STL.64 [R1+0x10b0], R70 ;  /* 0x0010b04601007387 */ /* 0x000fe20000100a00 */
[----:B------:R-:W-:Y:S01]  /*4680*/  IMAD R2, R122, 0xc, RZ ;  /* 0x0000000c7a027824 */ /* 0x000fe200078e02ff */
[----:B------:R-:W-:Y:S02]  /*4690*/  ISETP.GE.U32.AND P1, PT, R3, 0x7fffff6c, PT ;  /* 0x7fffff6c0300780c */ /* 0x000fe40003f26070 */
[----:B------:R0:W-:Y:S01]  /*46a0*/  STL.64 [R1+0x5f0], R52 ;  /* 0x0005f03401007387 */ /* 0x0001e20000100a00 */
[----:B------:R-:W-:-:S03]  /*46b0*/  VIADD R3, R113, 0xffffffd3 ;  /* 0xffffffd371037836 */ /* 0x000fc60000000000 */
[----:B------:R1:W-:Y:S04]  /*46c0*/  STL.64 [R1+0x5e8], R50 ;  /* 0x0005e83201007387 */ /* 0x0003e80000100a00 */
[----:B------:R-:W-:Y:S01]  /*46d0*/  STL.64 [R1+0x10c0], R68 ;  /* 0x0010c04401007387 */ /* 0x000fe20000100a00 */
[----:B------:R-:W-:Y:S01]  /*46e0*/  ISETP.GE.U32.AND P4, PT, R3, 0x7fffff54, PT ;  /* 0x7fffff540300780c */ /* 0x000fe20003f86070 */
[----:B------:R-:W-:Y:S01]  /*46f0*/  IMAD R3, R122, 0x14, RZ ;  /* 0x000000147a037824 */ /* 0x000fe200078e02ff */
[----:B------:R-:W-:Y:S02]  /*4700*/  PRMT R46, RZ, 0x7610, R46 ;  /* 0x00007610ff2e7816 */ /* 0x000fe4000000002e */
[----:B------:R-:W-:Y:S01]  /*4710*/  PRMT R47, RZ, 0x7610, R47 ;  /* 0x00007610ff2f7816 */ /* 0x000fe2000000002f */
[----:B0-----:R-:W-:Y:S01]  /*4720*/  IMAD.WIDE R52, R2, 0x2, R118 ;  /* 0x0000000202347825 */ /* 0x001fe200078e0276 */
[----:B------:R-:W-:-:S02]  /*4730*/  PRMT R60, RZ, 0x7610, R60 ;  /* 0x00007610ff3c7816 */ /* 0x000fc4000000003c */
[----:B------:R-:W-:Y:S01]  /*4740*/  PRMT R61, RZ, 0x7610, R61 ;  /* 0x00007610ff3d7816 */ /* 0x000fe2000000003d */
[----:B-1----:R-:W-:-:S03]  /*4750*/  IMAD.WIDE R50, R3, 0x2, R120 ;  /* 0x0000000203327825 */ /* 0x002fc600078e0278 */
[----:B------:R-:W3:Y:S04]  /*4760*/  @!P0 LDG.E.U16 R60, desc[UR8][R52.64] ;  /* 0x00000008343c8981 */ /* 0x000ee8000c1e1500 */
[----:B------:R0:W3:Y:S04]  /*4770*/  @!P1 LDG.E.U16 R47, desc[UR8][R50.64] ;  /* 0x00000008322f9981 */ /* 0x0000e8000c1e1500 */
[----:B--2---:R-:W-:Y:S04]  /*4780*/  STL [R1+0x248], R54 ;  /* 0x0002483601007387 */ /* 0x004fe80000100800 */
[----:B------:R1:W-:Y:S02]  /*4790*/  STL [R1+0x24c], R55 ;  /* 0x00024c3701007387 */ /* 0x0003e40000100800 */
[----:B-1----:R-:W-:-:S05]  /*47a0*/  IMAD.WIDE R54, R2, 0x2, R120 ;  /* 0x0000000202367825 */ /* 0x002fca00078e0278 */
[----:B------:R-:W-:Y:S04]  /*47b0*/  STL.64 [R1+0x570], R54 ;  /* 0x0005703601007387 */ /* 0x000fe80000100a00 */
[----:B------:R-:W2:Y:S04]  /*47c0*/  @!P0 LDG.E.U16 R61, desc[UR8][R54.64] ;  /* 0x00000008363d8981 */ /* 0x000ea8000c1e1500 */
[----:B----4-:R-:W-:Y:S04]  /*47d0*/  STL [R1+0x440], R48 ;  /* 0x0004403001007387 */ /* 0x010fe80000100800 */
[----:B---3--:R1:W-:Y:S02]  /*47e0*/  STL [R1+0x444], R49 ;  /* 0x0004443101007387 */ /* 0x0083e40000100800 */
[----:B-1----:R-:W-:-:S05]  /*47f0*/  IMAD.WIDE R48, R3, 0x2, R118 ;  /* 0x0000000203307825 */ /* 0x002fca00078e0276 */
[----:B------:R1:W3:Y:S01]  /*4800*/  @!P1 LDG.E.U16 R46, desc[UR8][R48.64] ;  /* 0x00000008302e9981 */ /* 0x0002e2000c1e1500 */
        /* <DEDUP_REMOVED lines=8> */
[----:B----4-:R-:W4:Y:S04]  /*4890*/  LDL.LU.64 R52, [R1+0x1368] ;  /* 0x0013680001347983 */ /* 0x010f280000300a00 */
[----:B------:R0:W-:Y:S01]  /*48a0*/  STL.64 [R1+0x4f0], R50 ;  /* 0x0004f03201007387 */ /* 0x0001e20000100a00 */
[----:B------:R-:W-:-:S03]  /*48b0*/  PRMT R42, RZ, 0x7610, R42 ;  /* 0x00007610ff2a7816 */ /* 0x000fc6000000002a */
[----:B------:R1:W-:Y:S01]  /*48c0*/  STL.64 [R1+0x4e8], R48 ;  /* 0x0004e83001007387 */ /* 0x0003e20000100a00 */
[----:B------:R-:W-:Y:S02]  /*48d0*/  PRMT R43, RZ, 0x7610, R43 ;  /* 0x00007610ff2b7816 */ /* 0x000fe4000000002b */
[----:B------:R-:W-:Y:S02]  /*48e0*/  PRMT R62, RZ, 0x7610, R62 ;  /* 0x00007610ff3e7816 */ /* 0x000fe4000000003e */
[----:B------:R-:W-:Y:S01]  /*48f0*/  PRMT R63, RZ, 0x7610, R63 ;  /* 0x00007610ff3f7816 */ /* 0x000fe2000000003f */
[----:B0-----:R-:W-:-:S04]  /*4900*/  IMAD.WIDE R50, R2, 0x2, R118 ;  /* 0x0000000202327825 */ /* 0x001fc800078e0276 */
[----:B-1----:R-:W-:Y:S01]  /*4910*/  IMAD.WIDE R48, R3, 0x2, R118 ;  /* 0x0000000203307825 */ /* 0x002fe200078e0276 */
[----:B------:R-:W4:Y:S04]  /*4920*/  @!P5 LDG.E.U16 R62, desc[UR8][R50.64] ;  /* 0x00000008323ed981 */ /* 0x000f28000c1e1500 */
[----:B------:R-:W4:Y:S04]  /*4930*/  @!P6 LDG.E.U16 R42, desc[UR8][R48.64] ;  /* 0x00000008302ae981 */ /* 0x000f28000c1e1500 */
[----:B---3--:R-:W-:Y:S04]  /*4940*/  STL [R1+0x3d0], R46 ;  /* 0x0003d02e01007387 */ /* 0x008fe80000100800 */
[----:B------:R0:W-:Y:S04]  /*4950*/  STL [R1+0x3d4], R47 ;  /* 0x0003d42f01007387 */ /* 0x0001e80000100800 */
[----:B------:R-:W-:Y:S04]  /*4960*/  STL [R1+0x438], R60 ;  /* 0x0004383c01007387 */ /* 0x000fe80000100800 */
[----:B--2---:R1:W-:Y:S01]  /*4970*/  STL [R1+0x43c], R61 ;  /* 0x00043c3d01007387 */ /* 0x0043e20000100800 */
[----:B0-----:R-:W-:-:S05]  /*4980*/  IMAD.WIDE R46, R2, 0x2, R120 ;  /* 0x00000002022e7825 */ /* 0x001fca00078e0278 */
[----:B------:R-:W2:Y:S01]  /*4990*/  @!P5 LDG.E.U16 R63, desc[UR8][R46.64] ;  /* 0x000000082e3fd981 */ /* 0x000ea2000c1e1500 */
[----:B-1----:R-:W-:-:S05]  /*49a0*/  IMAD.WIDE R60, R3, 0x2, R120 ;  /* 0x00000002033c7825 */ /* 0x002fca00078e0278 */
[----:B------:R0:W3:Y:S01]  /*49b0*/  @!P6 LDG.E.U16 R43, desc[UR8][R60.64] ;  /* 0x000000083c2be981 */ /* 0x0000e2000c1e1500 */
[----:B------:R-:W-:-:S03]  /*49c0*/  VIADD R4, R113, 0xffffffcb ;  /* 0xffffffcb71047836 */ /* 0x000fc60000000000 */
[----:B------:R1:W-:Y:S02]  /*49d0*/  STL.64 [R1+0x470], R46 ;  /* 0x0004702e01007387 */ /* 0x0003e40000100a00 */
[----:B------:R-:W-:Y:S02]  /*49e0*/  ISETP.GE.U32.AND P0, PT, R4, 0x7fffff4c, PT ;  /* 0x7fffff4c0400780c */ /* 0x000fe40003f06070 */
[----:B------:R0:W-:Y:S01]  /*49f0*/  STL.64 [R1+0x468], R50 ;  /* 0x0004683201007387 */ /* 0x0001e20000100a00 */
[----:B------:R-:W-:Y:S01]  /*4a00*/  IMAD R3, R122, 0x34, RZ ;  /* 0x000000347a037824 */ /* 0x000fe200078e02ff */
[----:B------:R-:W-:Y:S02]  /*4a10*/  PRMT R38, RZ, 0x7610, R38 ;  /* 0x00007610ff267816 */ /* 0x000fe40000000026 */
[----:B-1----:R-:W2:Y:S04]  /*4a20*/  LDL.LU.64 R46, [R1+0x1360] ;  /* 0x00136000012e7983 */ /* 0x002ea80000300a00 */
[----:B0-----:R-:W2:Y:S04]  /*4a30*/  LDL.LU.64 R50, [R1+0x1358] ;  /* 0x0013580001327983 */ /* 0x001ea80000300a00 */
[----:B------:R0:W-:Y:S04]  /*4a40*/  STL.64 [R1+0x3f0], R60 ;  /* 0x0003f03c01007387 */ /* 0x0001e80000100a00 */
[----:B------:R-:W-:Y:S01]  /*4a50*/  STL.64 [R1+0x3e8], R48 ;  /* 0x0003e83001007387 */ /* 0x000fe20000100a00 */
[----:B------:R-:W-:-:S03]  /*4a60*/  PRMT R39, RZ, 0x7610, R39 ;  /* 0x00007610ff277816 */ /* 0x000fc60000000027 */
[----:B----4-:R-:W-:Y:S01]  /*4a70*/  STL [R1+0x3c0], R42 ;  /* 0x0003c02a01007387 */ /* 0x010fe20000100800 */
[----:B0-----:R-:W-:-:S05]  /*4a80*/  IMAD.WIDE R60, R3, 0x2, R118 ;  /* 0x00000002033c7825 */ /* 0x001fca00078e0276 */
[----:B------:R-:W4:Y:S04]  /*4a90*/  @!P0 LDG.E.U16 R38, desc[UR8][R60.64] ;  /* 0x000000083c268981 */ /* 0x000f28000c1e1500 */
[----:B---3--:R-:W-:Y:S04]  /*4aa0*/  STL [R1+0x3c4], R43 ;  /* 0x0003c42b01007387 */ /* 0x008fe80000100800 */
[----:B------:R-:W-:Y:S04]  /*4ab0*/  STL [R1+0x3c8], R62 ;  /* 0x0003c83e01007387 */ /* 0x000fe80000100800 */
[----:B--2---:R0:W-:Y:S02]  /*4ac0*/  STL [R1+0x3cc], R63 ;  /* 0x0003cc3f01007387 */ /* 0x0041e40000100800 */
        /* <DEDUP_REMOVED lines=57> */
[----:B------:R0:W-:Y:S04]  /*4e60*/  STL.64 [R1+0x1f0], R62 ;  /* 0x0001f03e01007387 */ /* 0x0001e80000100a00 */
[----:B------:R1:W-:Y:S04]  /*4e70*/  STL.64 [R1+0x1e8], R60 ;  /* 0x0001e83c01007387 */ /* 0x0003e80000100a00 */
[----:B------:R-:W-:Y:S04]  /*4e80*/  STL.64 [R1+0x170], R66 ;  /* 0x0001704201007387 */ /* 0x000fe80000100a00 */
[----:B----4-:R-:W-:Y:S01]  /*4e90*/  STL [R1+0x340], R58 ;  /* 0x0003403a01007387 */ /* 0x010fe20000100800 */
[----:B0-----:R-:W-:-:S03]  /*4ea0*/  IMAD.WIDE R62, R2, 0x2, R118 ;  /* 0x00000002023e7825 */ /* 0x001fc600078e0276 */
[----:B------:R0:W-:Y:S01]  /*4eb0*/  STL [R1+0x344], R59 ;  /* 0x0003443b01007387 */ /* 0x0001e20000100800 */
[----:B-1----:R-:W-:-:S03]  /*4ec0*/  IMAD.WIDE R60, R3, 0x2, R120 ;  /* 0x00000002033c7825 */ /* 0x002fc600078e0278 */
[----:B------:R-:W4:Y:S01]  /*4ed0*/  @!P6 LDG.E.U16 R57, desc[UR8][R62.64] ;  /* 0x000000083e39e981 */ /* 0x000f22000c1e1500 */
[----:B------:R-:W-:-:S03]  /*4ee0*/  VIADD R2, R113, 0xffffff83 ;  /* 0xffffff8371027836 */ /* 0x000fc60000000000 */
[----:B------:R-:W2:Y:S01]  /*4ef0*/  @!P4 LDG.E.U16 R55, desc[UR8][R60.64] ;  /* 0x000000083c37c981 */ /* 0x000ea2000c1e1500 */
[----:B0-----:R-:W-:-:S03]  /*4f00*/  IMAD.WIDE R58, R3, 0x2, R118 ;  /* 0x00000002033a7825 */ /* 0x001fc600078e0276 */
[----:B------:R-:W-:Y:S04]  /*4f10*/  STL.64 [R1+0x168], R62 ;  /* 0x0001683e01007387 */ /* 0x000fe80000100a00 */
[----:B------:R0:W2:Y:S01]  /*4f20*/  @!P4 LDG.E.U16 R54, desc[UR8][R58.64] ;  /* 0x000000083a36c981 */ /* 0x0000a2000c1e1500 */
[----:B------:R-:W-:Y:S01]  /*4f30*/  ISETP.GE.U32.AND P4, PT, R2, 0x7fffff04, PT ;  /* 0x7fffff040200780c */ /* 0x000fe20003f86070 */
[----:B------:R-:W-:Y:S02]  /*4f40*/  IMAD R2, R122, 0x5c, RZ ;  /* 0x0000005c7a027824 */ /* 0x000fe400078e02ff */
[----:B------:R-:W-:Y:S04]  /*4f50*/  STL.64 [R1+0xf0], R60 ;  /* 0x0000f03c01007387 */ /* 0x000fe80000100a00 */
[----:B------:R0:W-:Y:S02]  /*4f60*/  STL.64 [R1+0xe8], R58 ;  /* 0x0000e83a01007387 */ /* 0x0001e40000100a00 */
        /* <DEDUP_REMOVED lines=16> */
[C---:B------:R-:W-:Y:S01]  /*5070*/  IMAD.WIDE R62, R60.reuse, 0x2, R120 ;  /* 0x000000023c3e7825 */ /* 0x040fe200078e0278 */
        /* <DEDUP_REMOVED lines=9> */
[----:B------:R0:W-:Y:S04]  /*5110*/  STL [R1+0x2d4], R55 ;  /* 0x0002d43701007387 */ /* 0x0001e80000100800 */
[----:B------:R-:W-:Y:S01]  /*5120*/  STL.64 [R1+0x70], R58 ;  /* 0x0000703a01007387 */ /* 0x000fe20000100a00 */
[----:B0-----:R-:W-:-:S05]  /*5130*/  IMAD.WIDE R54, R2, 0x2, R118 ;  /* 0x0000000202367825 */ /* 0x001fca00078e0276 */
[----:B------:R-:W-:Y:S04]  /*5140*/  STL.64 [R1+0x68], R54 ;  /* 0x0000683601007387 */ /* 0x000fe80000100a00 */
[----:B------:R-:W-:Y:S04]  /*5150*/  STL.64 [R1+0x10c8], R66 ;  /* 0x0010c84201007387 */ /* 0x000fe80000100a00 */
[----:B------:R-:W-:Y:S04]  /*5160*/  STL.64 [R1+0x10d0], R64 ;  /* 0x0010d04001007387 */ /* 0x000fe80000100a00 */
[----:B----4-:R-:W-:Y:S04]  /*5170*/  STL [R1+0x338], R57 ;  /* 0x0003383901007387 */ /* 0x010fe80000100800 */
[----:B------:R0:W-:Y:S04]  /*5180*/  STL [R1+0x2cc], R56 ;  /* 0x0002cc3801007387 */ /* 0x0001e80000100800 */
[----:B------:R-:W2:Y:S01]  /*5190*/  @!P0 LDG.E.U16 R53, desc[UR8][R54.64] ;  /* 0x0000000836358981 */ /* 0x000ea2000c1e1500 */
[----:B0-----:R-:W-:-:S04]  /*51a0*/  IMAD R56, R122, 0x74, RZ ;  /* 0x000000747a387824 */ /* 0x001fc800078e02ff */
[----:B------:R-:W-:-:S04]  /*51b0*/  IMAD.WIDE R58, R56, 0x2, R120 ;  /* 0x00000002383a7825 */ /* 0x000fc800078e0278 */
[----:B------:R-:W-:Y:S01]  /*51c0*/  IMAD.WIDE R56, R56, 0x2, R118 ;  /* 0x0000000238387825 */ /* 0x000fe200078e0276 */
[----:B------:R-:W4:Y:S04]  /*51d0*/  @!P6 LDG.E.U16 R44, desc[UR8][R58.64] ;  /* 0x000000083a2ce981 */ /* 0x000f28000c1e1500 */
[----:B------:R-:W4:Y:S01]  /*51e0*/  @!P6 LDG.E.U16 R4, desc[UR8][R56.64] ;  /* 0x000000083804e981 */ /* 0x000f22000c1e1500 */
[C---:B------:R-:W-:Y:S02]  /*51f0*/  VIADD R2, R113.reuse, 0xfffffff2 ;  /* 0xfffffff271027836 */ /* 0x040fe40000000000 */
[C---:B------:R-:W-:Y:S01]  /*5200*/  VIADD R3, R113.reuse, 0xfffffffa ;  /* 0xfffffffa71037836 */ /* 0x040fe20000000000 */
[----:B------:R-:W-:Y:S02]  /*5210*/  STL.64 [R1+0x10e0], R62 ;  /* 0x0010e03e01007387 */ /* 0x000fe40000100a00 */
[----:B------:R-:W-:Y:S01]  /*5220*/  ISETP.GE.U32.AND P1, PT, R2, 0x7fffff73, PT ;  /* 0x7fffff730200780c */ /* 0x000fe20003f26070 */
[----:B------:R-:W-:Y:S01]  /*5230*/  VIADD R2, R113, 0xffffffe2 ;  /* 0xffffffe271027836 */ /* 0x000fe20000000000 */
[----:B------:R-:W-:Y:S01]  /*5240*/  STL.64 [R1+0x10f0], R60 ;  /* 0x0010f03c01007387 */ /* 0x000fe20000100a00 */
[----:B------:R-:W-:-:S03]  /*5250*/  ISETP.GE.U32.AND P0, PT, R3, 0x7fffff7b, PT ;  /* 0x7fffff7b0300780c */ /* 0x000fc60003f06070 */
[----:B------:R-:W-:Y:S01]  /*5260*/  STL.64 [R1+0x1100], R58 ;  /* 0x0011003a01007387 */ /* 0x000fe20000100a00 */
[----:B------:R-:W-:-:S03]  /*5270*/  ISETP.GE.U32.AND P6, PT, R2, 0x7fffff63, PT ;  /* 0x7fffff630200780c */ /* 0x000fc60003fc6070 */
[----:B------:R-:W-:Y:S01]  /*5280*/  STL.64 [R1+0x1108], R56 ;  /* 0x0011083801007387 */ /* 0x000fe20000100a00 */
[C---:B------:R-:W-:Y:S01]  /*5290*/  IMAD R2, R122.reuse, 0x5, RZ ;  /* 0x000000057a027824 */ /* 0x040fe200078e02ff */
[----:B------:R-:W-:Y:S02]  /*52a0*/  PRMT R36, RZ, 0x7610, R36 ;  /* 0x00007610ff247816 */ /* 0x000fe40000000024 */
[----:B------:R-:W-:Y:S02]  /*52b0*/  PRMT R37, RZ, 0x7610, R37 ;  /* 0x00007610ff257816 */ /* 0x000fe40000000025 */
[----:B------:R-:W-:Y:S02]  /*52c0*/  PRMT R50, RZ, 0x7610, R50 ;  /* 0x00007610ff327816 */ /* 0x000fe40000000032 */
[----:B------:R-:W-:Y:S01]  /*52d0*/  PRMT R51, RZ, 0x7610, R51 ;  /* 0x00007610ff337816 */ /* 0x000fe20000000033 */
[----:B--2---:R-:W-:Y:S04]  /*52e0*/  STL [R1+0x2c8], R53 ;  /* 0x0002c83501007387 */ /* 0x004fe80000100800 */
[----:B---3--:R0:W-:Y:S02]  /*52f0*/  STL [R1+0x2c4], R52 ;  /* 0x0002c43401007387 */ /* 0x0081e40000100800 */
[----:B0-----:R-:W-:-:S02]  /*5300*/  IMAD R52, R122, 0x7c, RZ ;  /* 0x0000007c7a347824 */ /* 0x001fc400078e02ff */
[----:B----4-:R-:W-:Y:S04]  /*5310*/  STL [R1+0x62c], R4 ;  /* 0x00062c0401007387 */ /* 0x010fe80000100800 */
[----:B------:R-:W-:Y:S04]  /*5320*/  STL [R1+0x2c0], R47 ;  /* 0x0002c02f01007387 */ /* 0x000fe80000100800 */
[----:B------:R0:W-:Y:S01]  /*5330*/  STL [R1+0x2bc], R46 ;  /* 0x0002bc2e01007387 */ /* 0x0001e20000100800 */
[----:B------:R-:W-:-:S03]  /*5340*/  IMAD.WIDE R54, R52, 0x2, R120 ;  /* 0x0000000234367825 */ /* 0x000fc600078e0278 */
[----:B------:R-:W-:Y:S01]  /*5350*/  STL [R1+0x638], R44 ;  /* 0x0006382c01007387 */ /* 0x000fe20000100800 */
[----:B------:R-:W-:-:S03]  /*5360*/  IMAD.WIDE R52, R52, 0x2, R118 ;  /* 0x0000000234347825 */ /* 0x000fc600078e0276 */
[----:B------:R1:W-:Y:S01]  /*5370*/  STL [R1+0x2b8], R45 ;  /* 0x0002b82d01007387 */ /* 0x0003e20000100800 */
[----:B0-----:R-:W-:-:S03]  /*5380*/  IMAD.WIDE R46, R2, 0x2, R120 ;  /* 0x00000002022e7825 */ /* 0x001fc600078e0278 */
[----:B------:R-:W2:Y:S04]  /*5390*/  @!P4 LDG.E.U16 R50, desc[UR8][R52.64] ;  /* 0x000000083432c981 */ /* 0x000ea8000c1e1500 */
[----:B------:R0:W3:Y:S01]  /*53a0*/  @!P0 LDG.E.U16 R37, desc[UR8][R46.64] ;  /* 0x000000082e258981 */ /* 0x0000e2000c1e1500 */
[----:B-1----:R-:W-:-:S03]  /*53b0*/  IMAD.WIDE R44, R2, 0x2, R118 ;  /* 0x00000002022c7825 */ /* 0x002fc600078e0276 */
[----:B------:R-:W4:Y:S04]  /*53c0*/  @!P4 LDG.E.U16 R51, desc[UR8][R54.64] ;  /* 0x000000083633c981 */ /* 0x000f28000c1e1500 */
[----:B------:R1:W2:Y:S01]  /*53d0*/  @!P0 LDG.E.U16 R36, desc[UR8][R44.64] ;  /* 0x000000082c248981 */ /* 0x0002a2000c1e1500 */
[----:B------:R-:W-:-:S05]  /*53e0*/  VIADD R3, R113, 0xffffffea ;  /* 0xffffffea71037836 */ /* 0x000fca0000000000 */
[----:B------:R-:W-:Y:S01]  /*53f0*/  ISETP.GE.U32.AND P5, PT, R3, 0x7fffff6b, PT ;  /* 0x7fffff6b0300780c */ /* 0x000fe20003fa6070 */
[----:B------:R-:W-:Y:S01]  /*5400*/  VIADD R3, R113, 0xffffffd2 ;  /* 0xffffffd271037836 */ /* 0x000fe20000000000 */
[----:B------:R-:W-:Y:S04]  /*5410*/  STL.64 [R1+0x1118], R54 ;  /* 0x0011183601007387 */ /* 0x000fe80000100a00 */
[----:B------:R0:W-:Y:S01]  /*5420*/  STL.64 [R1+0x5e0], R46 ;  /* 0x0005e02e01007387 */ /* 0x0001e20000100a00 */
[----:B------:R-:W-:Y:S01]  /*5430*/  ISETP.GE.U32.AND P0, PT, R3, 0x7fffff53, PT ;  /* 0x7fffff530300780c */ /* 0x000fe20003f06070 */
[C---:B------:R-:W-:Y:S02]  /*5440*/  IMAD R3, R122.reuse, 0x15, RZ ;  /* 0x000000157a037824 */ /* 0x040fe400078e02ff */
[----:B------:R1:W-:Y:S01]  /*5450*/  STL.64 [R1+0x5d8], R44 ;  /* 0x0005d82c01007387 */ /* 0x0003e20000100a00 */
[----:B------:R-:W-:-:S03]  /*5460*/  IMAD R2, R122, 0xd, RZ ;  /* 0x0000000d7a027824 */ /* 0x000fc600078e02ff */
[----:B------:R-:W-:Y:S01]  /*5470*/  STL.64 [R1+0x1128], R52 ;  /* 0x0011283401007387 */ /* 0x000fe20000100a00 */
[----:B------:R-:W-:Y:S02]  /*5480*/  PRMT R40, RZ, 0x7610, R40 ;  /* 0x00007610ff287816 */ /* 0x000fe40000000028 */
[----:B------:R-:W-:Y:S01]  /*5490*/  PRMT R41, RZ, 0x7610, R41 ;  /* 0x00007610ff297816 */ /* 0x000fe20000000029 */
[----:B0-----:R-:W-:Y:S01]  /*54a0*/  IMAD.WIDE R46, R3, 0x2, R118 ;  /* 0x00000002032e7825 */ /* 0x001fe200078e0276 */
[----:B------:R-:W-:Y:S02]  /*54b0*/  PRMT R124, RZ, 0x7610, R124 ;  /* 0x00007610ff7c7816 */ /* 0x000fe4000000007c */
[----:B------:R-:W-:Y:S01]  /*54c0*/  PRMT R125, RZ, 0x7610, R125 ;  /* 0x00007610ff7d7816 */ /* 0x000fe2000000007d */
[----:B-1----:R-:W-:Y:S01]  /*54d0*/  IMAD.WIDE R44, R2, 0x2, R120 ;  /* 0x00000002022c7825 */ /* 0x002fe200078e0278 */
[----:B------:R-:W4:Y:S03]  /*54e0*/  @!P5 LDG.E.U16 R40, desc[UR8][R46.64] ;  /* 0x000000082e28d981 */ /* 0x000f26000c1e1500 */
[----:B------:R-:W-:Y:S01]  /*54f0*/  VIADD R4, R113, 0xffffffda ;  /* 0xffffffda71047836 */ /* 0x000fe20000000000 */
[----:B------:R-:W4:Y:S04]  /*5500*/  @!P1 LDG.E.U16 R125, desc[UR8][R44.64] ;  /* 0x000000082c7d9981 */ /* 0x000f28000c1e1500 */
[----:B------:R-:W-:-:S02]  /*5510*/  ISETP.GE.U32.AND P4, PT, R4, 0x7fffff5b, PT ;  /* 0x7fffff5b0400780c */ /* 0x000fc40003f86070 */
[----:B------:R-:W-:Y:S02]  /*5520*/  PRMT R42, RZ, 0x7610, R42 ;  /* 0x00007610ff2a7816 */ /* 0x000fe4000000002a */
[----:B------:R-:W-:Y:S01]  /*5530*/  PRMT R43, RZ, 0x7610, R43 ;  /* 0x00007610ff2b7816 */ /* 0x000fe2000000002b */
[----:B--2---:R-:W-:Y:S04]  /*5540*/  STL [R1+0x6c4], R36 ;  /* 0x0006c42401007387 */ /* 0x004fe80000100800 */
[----:B---3--:R0:W-:Y:S04]  /*5550*/  STL [R1+0x6c8], R37 ;  /* 0x0006c82501007387 */ /* 0x0081e80000100800 */
[----:B------:R-:W-:Y:S04]  /*5560*/  STL [R1+0x448], R50 ;  /* 0x0004483201007387 */ /* 0x000fe80000100800 */
[----:B----4-:R1:W-:Y:S01]  /*5570*/  STL [R1+0x44c], R51 ;  /* 0x00044c3301007387 */ /* 0x0103e20000100800 */
[----:B0-----:R-:W-:-:S05]  /*5580*/  IMAD.WIDE R36, R2, 0x2, R118 ;  /* 0x0000000202247825 */ /* 0x001fca00078e0276 */
[----:B------:R-:W2:Y:S01]  /*5590*/  @!P1 LDG.E.U16 R124, desc[UR8][R36.64] ;  /* 0x00000008247c9981 */ /* 0x000ea2000c1e1500 */
[----:B-1----:R-:W-:-:S05]  /*55a0*/  IMAD.WIDE R50, R3, 0x2, R120 ;  /* 0x0000000203327825 */ /* 0x002fca00078e0278 */
[----:B------:R0:W3:Y:S01]  /*55b0*/  @!P5 LDG.E.U16 R41, desc[UR8][R50.64] ;  /* 0x000000083229d981 */ /* 0x0000e2000c1e1500 */
[----:B------:R-:W-:-:S03]  /*55c0*/  IMAD R3, R122, 0x25, RZ ;  /* 0x000000257a037824 */ /* 0x000fc600078e02ff */
[----:B------:R1:W-:Y:S04]  /*55d0*/  STL.64 [R1+0x560], R44 ;  /* 0x0005602c01007387 */ /* 0x0003e80000100a00 */
[----:B------:R4:W-:Y:S04]  /*55e0*/  STL.64 [R1+0x558], R36 ;  /* 0x0005582401007387 */ /* 0x0009e80000100a00 */
[----:B-1----:R-:W2:Y:S04]  /*55f0*/  LDL.LU.64 R44, [R1+0x1330] ;  /* 0x00133000012c7983 */ /* 0x002ea80000300a00 */
[----:B----4-:R-:W4:Y:S04]  /*5600*/  LDL.LU.64 R36, [R1+0x1328] ;  /* 0x0013280001247983 */ /* 0x010f280000300a00 */
[----:B------:R0:W-:Y:S04]  /*5610*/  STL.64 [R1+0x4e0], R50 ;  /* 0x0004e03201007387 */ /* 0x0001e80000100a00 */
[----:B------:R1:W-:Y:S01]  /*5620*/  STL.64 [R1+0x4d8], R46 ;  /* 0x0004d82e01007387 */ /* 0x0003e20000100a00 */
[----:B0-----:R-:W-:-:S04]  /*5630*/  IMAD.WIDE R50, R3, 0x2, R120 ;  /* 0x0000000203327825 */ /* 0x001fc800078e0278 */
[----:B-1----:R-:W-:Y:S01]  /*5640*/  IMAD.WIDE R46, R3, 0x2, R118 ;  /* 0x00000002032e7825 */ /* 0x002fe200078e0276 */
[----:B------:R-:W4:Y:S04]  /*5650*/  @!P4 LDG.E.U16 R43, desc[UR8][R50.64] ;  /* 0x00000008322bc981 */ /* 0x000f28000c1e1500 */
[----:B------:R-:W4:Y:S01]  /*5660*/  @!P4 LDG.E.U16 R42, desc[UR8][R46.64] ;  /* 0x000000082e2ac981 */ /* 0x000f22000c1e1500 */
[----:B------:R-:W-:-:S03]  /*5670*/  VIADD R2, R113, 0xffffffc2 ;  /* 0xffffffc271027836 */ /* 0x000fc60000000000 */
[----:B------:R-:W-:Y:S02]  /*5680*/  STL [R1+0x6a4], R40 ;  /* 0x0006a42801007387 */ /* 0x000fe40000100800 */
[----:B------:R-:W-:Y:S01]  /*5690*/  ISETP.GE.U32.AND P5, PT, R2, 0x7fffff43, PT ;  /* 0x7fffff430200780c */ /* 0x000fe20003fa6070 */
[----:B------:R-:W-:Y:S01]  /*56a0*/  IMAD R2, R122, 0x1d, RZ ;  /* 0x0000001d7a027824 */ /* 0x000fe200078e02ff */
[----:B------:R-:W-:Y:S02]  /*56b0*/  PRMT R112, RZ, 0x7610, R112 ;  /* 0x00007610ff707816 */ /* 0x000fe40000000070 */
[----:B------:R-:W-:Y:S01]  /*56c0*/  PRMT R55, RZ, 0x7610, R55 ;  /* 0x00007610ff377816 */ /* 0x000fe20000000037 */
[----:B------:R-:W-:Y:S01]  /*56d0*/  VIADD R4, R113, 0xffffffca ;  /* 0xffffffca71047836 */ /* 0x000fe20000000000 */
[----:B------:R-:W-:Y:S02]  /*56e0*/  PRMT R48, RZ, 0x7610, R48 ;  /* 0x00007610ff307816 */ /* 0x000fe40000000030 */
[----:B------:R-:W-:-:S02]  /*56f0*/  PRMT R49, RZ, 0x7610, R49 ;  /* 0x00007610ff317816 */ /* 0x000fc40000000031 */
[----:B------:R-:W-:Y:S01]  /*5700*/  ISETP.GE.U32.AND P1, PT, R4, 0x7fffff4b, PT ;  /* 0x7fffff4b0400780c */ /* 0x000fe20003f26070 */
[----:B------:R-:W-:Y:S01]  /*5710*/  IMAD R3, R122, 0x35, RZ ;  /* 0x000000357a037824 */ /* 0x000fe200078e02ff */
[----:B------:R-:W-:Y:S02]  /*5720*/  PRMT R38, RZ, 0x7610, R38 ;  /* 0x00007610ff267816 */ /* 0x000fe40000000026 */
[----:B------:R-:W-:Y:S01]  /*5730*/  PRMT R39, RZ, 0x7610, R39 ;  /* 0x00007610ff277816 */ /* 0x000fe20000000027 */
[----:B---3--:R0:W-:Y:S04]  /*5740*/  STL [R1+0x6a8], R41 ;  /* 0x0006a82901007387 */ /* 0x0081e80000100800 */
[----:B--2---:R-:W-:Y:S04]  /*5750*/  STL [R1+0x6b4], R124 ;  /* 0x0006b47c01007387 */ /* 0x004fe80000100800 */
[----:B------:R1:W-:Y:S01]  /*5760*/  STL [R1+0x6b8], R125 ;  /* 0x0006b87d01007387 */ /* 0x0003e20000100800 */
[----:B0-----:R-:W-:-:S04]  /*5770*/  IMAD.WIDE R40, R2, 0x2, R120 ;  /* 0x0000000202287825 */ /* 0x001fc800078e0278 */
[----:B-1----:R-:W-:Y:S01]  /*5780*/  IMAD.WIDE R124, R2, 0x2, R118 ;  /* 0x00000002027c7825 */ /* 0x002fe200078e0276 */
[----:B------:R-:W2:Y:S03]  /*5790*/  @!P6 LDG.E.U16 R112, desc[UR8][R40.64] ;  /* 0x000000082870e981 */ /* 0x000ea6000c1e1500 */
[----:B------:R-:W-:Y:S01]  /*57a0*/  VIADD R2, R113, 0xffffffb2 ;  /* 0xffffffb271027836 */ /* 0x000fe20000000000 */
[----:B------:R0:W-:Y:S04]  /*57b0*/  STL.64 [R1+0x460], R40 ;  /* 0x0004602801007387 */ /* 0x0001e80000100a00 */
[----:B------:R-:W-:Y:S01]  /*57c0*/  ISETP.GE.U32.AND P4, PT, R2, 0x7fffff33, PT ;  /* 0x7fffff330200780c */ /* 0x000fe20003f86070 */
[----:B------:R-:W-:Y:S01]  /*57d0*/  IMAD R2, R122, 0x2d, RZ ;  /* 0x0000002d7a027824 */ /* 0x000fe200078e02ff */
[----:B------:R1:W-:Y:S04]  /*57e0*/  STL.64 [R1+0x458], R124 ;  /* 0x0004587c01007387 */ /* 0x0003e80000100a00 */
[----:B------:R1:W3:Y:S04]  /*57f0*/  @!P6 LDG.E.U16 R55, desc[UR8][R124.64] ;  /* 0x000000087c37e981 */ /* 0x0002e8000c1e1500 */
[----:B0-----:R-:W3:Y:S04]  /*5800*/  LDL.LU.64 R40, [R1+0x1320] ;  /* 0x0013200001287983 */ /* 0x001ee80000300a00 */
[----:B------:R0:W-:Y:S01]  /*5810*/  STL.64 [R1+0x3e0], R50 ;  /* 0x0003e03201007387 */ /* 0x0001e20000100a00 */
[----:B-1----:R-:W-:-:S03]  /*5820*/  IMAD.WIDE R124, R2, 0x2, R120 ;  /* 0x00000002027c7825 */ /* 0x002fc600078e0278 */
[----:B------:R1:W-:Y:S01]  /*5830*/  STL.64 [R1+0x3d8], R46 ;  /* 0x0003d82e01007387 */ /* 0x0003e20000100a00 */
[----:B0-----:R-:W-:-:S03]  /*5840*/  IMAD.WIDE R50, R2, 0x2, R118 ;  /* 0x0000000202327825 */ /* 0x001fc600078e0276 */
[----:B------:R-:W-:Y:S04]  /*5850*/  STL.64 [R1+0x360], R124 ;  /* 0x0003607c01007387 */ /* 0x000fe80000100a00 */
[----:B------:R-:W3:Y:S01]  /*5860*/  @!P0 LDG.E.U16 R48, desc[UR8][R50.64] ;  /* 0x0000000832308981 */ /* 0x000ee2000c1e1500 */
[----:B-1----:R-:W-:-:S03]  /*5870*/  IMAD.WIDE R46, R3, 0x2, R120 ;  /* 0x00000002032e7825 */ /* 0x002fc600078e0278 */
[----:B----4-:R-:W-:Y:S04]  /*5880*/  STL [R1+0x694], R42 ;  /* 0x0006942a01007387 */ /* 0x010fe80000100800 */
[----:B------:R-:W4:Y:S04]  /*5890*/  @!P0 LDG.E.U16 R49, desc[UR8][R124.64] ;  /* 0x000000087c318981 */ /* 0x000f28000c1e1500 */
[----:B------:R0:W-:Y:S04]  /*58a0*/  STL [R1+0x698], R43 ;  /* 0x0006982b01007387 */ /* 0x0001e80000100800 */
[----:B------:R1:W4:Y:S01]  /*58b0*/  @!P1 LDG.E.U16 R39, desc[UR8][R46.64] ;  /* 0x000000082e279981 */ /* 0x000322000c1e1500 */
[----:B0-----:R-:W-:-:S05]  /*58c0*/  IMAD.WIDE R42, R3, 0x2, R118 ;  /* 0x00000002032a7825 */ /* 0x001fca00078e0276 */
[----:B------:R0:W4:Y:S01]  /*58d0*/  @!P1 LDG.E.U16 R38, desc[UR8][R42.64] ;  /* 0x000000082a269981 */ /* 0x000122000c1e1500 */
[----:B------:R-:W-:-:S03]  /*58e0*/  VIADD R2, R113, 0xffffffa2 ;  /* 0xffffffa271027836 */ /* 0x000fc60000000000 */
[----:B------:R-:W-:Y:S01]  /*58f0*/  STL.64 [R1+0x358], R50 ;  /* 0x0003583201007387 */ /* 0x000fe20000100a00 */
[----:B------:R-:W-:Y:S01]  /*5900*/  VIADD R4, R113, 0xffffffba ;  /* 0xffffffba71047836 */ /* 0x000fe20000000000 */
[----:B------:R-:W-:Y:S02]  /*5910*/  ISETP.GE.U32.AND P1, PT, R2, 0x7fffff23, PT ;  /* 0x7fffff230200780c */ /* 0x000fe40003f26070 */
[----:B------:R-:W4:Y:S01]  /*5920*/  LDL.LU R125, [R1+0x131c] ;  /* 0x00131c00017d7983 */ /* 0x000f220000300800 */
[----:B------:R-:W-:-:S03]  /*5930*/  IMAD R2, R122, 0x3d, RZ ;  /* 0x0000003d7a027824 */ /* 0x000fc600078e02ff */
[----:B------:R1:W-:Y:S04]  /*5940*/  STL.64 [R1+0x2e0], R46 ;  /* 0x0002e02e01007387 */ /* 0x0003e80000100a00 */
[----:B------:R0:W-:Y:S01]  /*5950*/  STL.64 [R1+0x2d8], R42 ;  /* 0x0002d82a01007387 */ /* 0x0001e20000100a00 */
[----:B------:R-:W-:Y:S02]  /*5960*/  PRMT R44, RZ, 0x7610, R44 ;  /* 0x00007610ff2c7816 */ /* 0x000fe4000000002c */
[----:B------:R-:W-:Y:S02]  /*5970*/  ISETP.GE.U32.AND P6, PT, R4, 0x7fffff3b, PT ;  /* 0x7fffff3b0400780c */ /* 0x000fe40003fc6070 */
[----:B------:R-:W-:Y:S01]  /*5980*/  PRMT R45, RZ, 0x7610, R45 ;  /* 0x00007610ff2d7816 */ /* 0x000fe2000000002d */
[----:B-1----:R-:W-:Y:S01]  /*5990*/  IMAD.WIDE R46, R2, 0x2, R118 ;  /* 0x00000002022e7825 */ /* 0x002fe200078e0276 */
[----:B------:R-:W-:-:S03]  /*59a0*/  PRMT R36, RZ, 0x7610, R36 ;  /* 0x00007610ff247816 */ /* 0x000fc60000000024 */
[----:B------:R-:W-:Y:S01]  /*59b0*/  IMAD R3, R122, 0x45, RZ ;  /* 0x000000457a037824 */ /* 0x000fe200078e02ff */
[----:B------:R-:W4:Y:S01]  /*59c0*/  @!P5 LDG.E.U16 R44, desc[UR8][R46.64] ;  /* 0x000000082e2cd981 */ /* 0x000f22000c1e1500 */
[----:B------:R-:W-:Y:S02]  /*59d0*/  PRMT R37, RZ, 0x7610, R37 ;  /* 0x00007610ff257816 */ /* 0x000fe40000000025 */
[----:B0-----:R-:W-:-:S05]  /*59e0*/  IMAD.WIDE R42, R3, 0x2, R120 ;  /* 0x00000002032a7825 */ /* 0x001fca00078e0278 */
[----:B------:R0:W4:Y:S04]  /*59f0*/  @!P6 LDG.E.U16 R37, desc[UR8][R42.64] ;  /* 0x000000082a25e981 */ /* 0x000128000c1e1500 */
[----:B--2---:R-:W-:Y:S04]  /*5a00*/  STL [R1+0x6a0], R112 ;  /* 0x0006a07001007387 */ /* 0x004fe80000100800 */
[----:B---3--:R-:W-:Y:S04]  /*5a10*/  STL [R1+0x69c], R55 ;  /* 0x00069c3701007387 */ /* 0x008fe80000100800 */
[----:B------:R-:W-:Y:S04]  /*5a20*/  STL [R1+0x68c], R48 ;  /* 0x00068c3001007387 */ /* 0x000fe80000100800 */
[----:B----4-:R1:W-:Y:S02]  /*5a30*/  STL [R1+0x690], R49 ;  /* 0x0006903101007387 */ /* 0x0103e40000100800 */
[----:B-1----:R-:W-:-:S05]  /*5a40*/  IMAD.WIDE R48, R2, 0x2, R120 ;  /* 0x0000000202307825 */ /* 0x002fca00078e0278 */
[----:B------:R-:W-:Y:S04]  /*5a50*/  STL.64 [R1+0x260], R48 ;  /* 0x0002603001007387 */ /* 0x000fe80000100a00 */
[----:B------:R-:W-:Y:S04]  /*5a60*/  STL [R1+0x684], R38 ;  /* 0x0006842601007387 */ /* 0x000fe80000100800 */
[----:B------:R-:W2:Y:S04]  /*5a70*/  @!P5 LDG.E.U16 R45, desc[UR8][R48.64] ;  /* 0x00000008302dd981 */ /* 0x000ea8000c1e1500 */
[----:B------:R1:W-:Y:S02]  /*5a80*/  STL [R1+0x688], R39 ;  /* 0x0006882701007387 */ /* 0x0003e40000100800 */
[----:B-1----:R-:W-:-:S05]  /*5a90*/  IMAD.WIDE R38, R3, 0x2, R118 ;  /* 0x0000000203267825 */ /* 0x002fca00078e0276 */
[----:B------:R1:W3:Y:S01]  /*5aa0*/  @!P6 LDG.E.U16 R36, desc[UR8][R38.64] ;  /* 0x000000082624e981 */ /* 0x0002e2000c1e1500 */
[C---:B------:R-:W-:Y:S02]  /*5ab0*/  VIADD R2, R113.reuse, 0xffffff92 ;  /* 0xffffff9271027836 */ /* 0x040fe40000000000 */
[----:B------:R-:W-:Y:S01]  /*5ac0*/  VIADD R4, R113, 0xffffffaa ;  /* 0xffffffaa71047836 */ /* 0x000fe20000000000 */
[----:B------:R-:W-:Y:S02]  /*5ad0*/  STL.64 [R1+0x258], R46 ;  /* 0x0002582e01007387 */ /* 0x000fe40000100a00 */
[----:B------:R-:W-:Y:S01]  /*5ae0*/  ISETP.GE.U32.AND P6, PT, R2, 0x7fffff13, PT ;  /* 0x7fffff130200780c */ /* 0x000fe20003fc6070 */
[----:B------:R-:W-:Y:S01]  /*5af0*/  IMAD R2, R122, 0x4d, RZ ;  /* 0x0000004d7a027824 */ /* 0x000fe200078e02ff */
[----:B------:R0:W-:Y:S01]  /*5b00*/  STL.64 [R1+0x1e0], R42 ;  /* 0x0001e02a01007387 */ /* 0x0001e20000100a00 */
[----:B------:R-:W-:-:S03]  /*5b10*/  ISETP.GE.U32.AND P0, PT, R4, 0x7fffff2b, PT ;  /* 0x7fffff2b0400780c */ /* 0x000fc60003f06070 */
[----:B------:R1:W-:Y:S04]  /*5b20*/  STL.64 [R1+0x1d8], R38 ;  /* 0x0001d82601007387 */ /* 0x0003e80000100a00 */
[----:B------:R-:W-:Y:S01]  /*5b30*/  STL [R1+0x67c], R44 ;  /* 0x00067c2c01007387 */ /* 0x000fe20000100800 */
[----:B------:R-:W-:Y:S01]  /*5b40*/  IMAD R3, R122, 0x55, RZ ;  /* 0x000000557a037824 */ /* 0x000fe200078e02ff */
[----:B------:R-:W-:Y:S02]  /*5b50*/  PRMT R5, RZ, 0x7610, R5 ;  /* 0x00007610ff057816 */ /* 0x000fe40000000005 */
[----:B------:R-:W-:Y:S01]  /*5b60*/  PRMT R41, RZ, 0x7610, R41 ;  /* 0x00007610ff297816 */ /* 0x000fe20000000029 */
[----:B0-----:R-:W-:Y:S01]  /*5b70*/  IMAD.WIDE R42, R2, 0x2, R118 ;  /* 0x00000002022a7825 */ /* 0x001fe200078e0276 */
[----:B------:R-:W-:-:S02]  /*5b80*/  PRMT R40, RZ, 0x7610, R40 ;  /* 0x00007610ff287816 */ /* 0x000fc40000000028 */
[----:B------:R-:W-:Y:S01]  /*5b90*/  PRMT R7, RZ, 0x7610, R7 ;  /* 0x00007610ff077816 */ /* 0x000fe20000000007 */
[----:B-1----:R-:W-:-:S03]  /*5ba0*/  IMAD.WIDE R38, R3, 0x2, R120 ;  /* 0x0000000203267825 */ /* 0x002fc600078e0278 */
[----:B------:R-:W4:Y:S04]  /*5bb0*/  @!P4 LDG.E.U16 R40, desc[UR8][R42.64] ;  /* 0x000000082a28c981 */ /* 0x000f28000c1e1500 */
[----:B------:R-:W4:Y:S04]  /*5bc0*/  @!P0 LDG.E.U16 R7, desc[UR8][R38.64] ;  /* 0x0000000826078981 */ /* 0x000f28000c1e1500 */
[----:B--2---:R0:W-:Y:S02]  /*5bd0*/  STL [R1+0x680], R45 ;  /* 0x0006802d01007387 */ /* 0x0041e40000100800 */
[----:B0-----:R-:W-:-:S05]  /*5be0*/  IMAD.WIDE R44, R2, 0x2, R120 ;  /* 0x00000002022c7825 */ /* 0x001fca00078e0278 */
[----:B------:R-:W-:Y:S04]  /*5bf0*/  STL.64 [R1+0x160], R44 ;  /* 0x0001602c01007387 */ /* 0x000fe80000100a00 */
[----:B---3--:R-:W-:Y:S04]  /*5c00*/  STL [R1+0x674], R36 ;  /* 0x0006742401007387 */ /* 0x008fe80000100800 */
[----:B------:R0:W-:Y:S04]  /*5c10*/  STL [R1+0x678], R37 ;  /* 0x0006782501007387 */ /* 0x0001e80000100800 */
[----:B------:R-:W2:Y:S01]  /*5c20*/  @!P4 LDG.E.U16 R41, desc[UR8][R44.64] ;  /* 0x000000082c29c981 */ /* 0x000ea2000c1e1500 */
[----:B0-----:R-:W-:-:S05]  /*5c30*/  IMAD.WIDE R36, R3, 0x2, R118 ;  /* 0x0000000203247825 */ /* 0x001fca00078e0276 */
[----:B------:R0:W3:Y:S01]  /*5c40*/  @!P0 LDG.E.U16 R5, desc[UR8][R36.64] ;  /* 0x0000000824058981 */ /* 0x0000e2000c1e1500 */
[C---:B------:R-:W-:Y:S02]  /*5c50*/  VIADD R4, R113.reuse, 0xffffff9a ;  /* 0xffffff9a71047836 */ /* 0x040fe40000000000 */
[----:B------:R-:W-:-:S03]  /*5c60*/  VIADD R2, R113, 0xffffff82 ;  /* 0xffffff8271027836 */ /* 0x000fc60000000000 */
[----:B------:R-:W-:Y:S01]  /*5c70*/  ISETP.GE.U32.AND P5, PT, R4, 0x7fffff1b, PT ;  /* 0x7fffff1b0400780c */ /* 0x000fe20003fa6070 */
[C---:B------:R-:W-:Y:S01]  /*5c80*/  VIADD R4, R113.reuse, 0xffffff8a ;  /* 0xffffff8a71047836 */ /* 0x040fe20000000000 */
[----:B------:R-:W-:Y:S01]  /*5c90*/  ISETP.GE.U32.AND P0, PT, R2, 0x7fffff03, PT ;  /* 0x7fffff030200780c */ /* 0x000fe20003f06070 */
[----:B------:R-:W-:Y:S01]  /*5ca0*/  STL.64 [R1+0x158], R42 ;  /* 0x0001582a01007387 */ /* 0x000fe20000100a00 */
[----:B------:R-:W-:Y:S01]  /*5cb0*/  IMAD R2, R122, 0x5d, RZ ;  /* 0x0000005d7a027824 */ /* 0x000fe200078e02ff */
[----:B------:R-:W-:Y:S02]  /*5cc0*/  PRMT R100, RZ, 0x7610, R100 ;  /* 0x00007610ff647816 */ /* 0x000fe40000000064 */
[----:B------:R-:W-:Y:S01]  /*5cd0*/  STL.64 [R1+0xe0], R38 ;  /* 0x0000e02601007387 */ /* 0x000fe20000100a00 */
[----:B------:R-:W-:Y:S02]  /*5ce0*/  ISETP.GE.U32.AND P4, PT, R4, 0x7fffff0b, PT ;  /* 0x7fffff0b0400780c */ /* 0x000fe40003f86070 */
[----:B------:R-:W-:Y:S01]  /*5cf0*/  PRMT R95, RZ, 0x7610, R95 ;  /* 0x00007610ff5f7816 */ /* 0x000fe2000000005f */
[----:B------:R0:W-:Y:S01]  /*5d00*/  STL.64 [R1+0xd8], R36 ;  /* 0x0000d82401007387 */ /* 0x0001e20000100a00 */
[----:B------:R-:W-:-:S02]  /*5d10*/  VIADD R3, R113, 0xfffffff9 ;  /* 0xfffffff971037836 */ /* 0x000fc40000000000 */
[----:B0-----:R-:W-:-:S05]  /*5d20*/  IMAD.WIDE R36, R2, 0x2, R120 ;  /* 0x0000000202247825 */ /* 0x001fca00078e0278 */
[----:B------:R-:W2:Y:S01]  /*5d30*/  @!P1 LDG.E.U16 R100, desc[UR8][R36.64] ;  /* 0x0000000824649981 */ /* 0x000ea2000c1e1500 */
[----:B------:R-:W-:Y:S01]  /*5d40*/  IMAD R48, R122, 0x65, RZ ;  /* 0x000000657a307824 */ /* 0x000fe200078e02ff */
[----:B------:R-:W0:Y:S03]  /*5d50*/  S2R R112, SR_TID.X ;  /* 0x0000000000707919 */ /* 0x000e260000002100 */
[----:B------:R-:W-:-:S04]  /*5d60*/  IMAD.WIDE R50, R48, 0x2, R120 ;  /* 0x0000000230327825 */ /* 0x000fc800078e0278 */
[----:B------:R-:W-:Y:S01]  /*5d70*/  IMAD.WIDE R48, R48, 0x2, R118 ;  /* 0x0000000230307825 */ /* 0x000fe200078e0276 */
[----:B------:R-:W-:Y:S02]  /*5d80*/  PRMT R87, RZ, 0x7610, R87 ;  /* 0x00007610ff577816 */ /* 0x000fe40000000057 */
[----:B------:R-:W-:Y:S01]  /*5d90*/  PRMT R69, RZ, 0x7610, R69 ;  /* 0x00007610ff457816 */ /* 0x000fe20000000045 */
[----:B------:R-:W-:Y:S01]  /*5da0*/  IMAD R44, R122, 0x6d, RZ ;  /* 0x0000006d7a2c7824 */ /* 0x000fe200078e02ff */
[----:B------:R-:W-:Y:S02]  /*5db0*/  PRMT R68, RZ, 0x7610, R68 ;  /* 0x00007610ff447816 */ /* 0x000fe40000000044 */
[----:B------:R-:W4:Y:S01]  /*5dc0*/  @!P5 LDG.E.U16 R87, desc[UR8][R50.64] ;  /* 0x000000083257d981 */ /* 0x000f22000c1e1500 */
[----:B------:R-:W-:Y:S01]  /*5dd0*/  PRMT R66, RZ, 0x7610, R66 ;  /* 0x00007610ff427816 */ /* 0x000fe20000000042 */
[C---:B------:R-:W-:Y:S02]  /*5de0*/  IMAD.WIDE R46, R44.reuse, 0x2, R120 ;  /* 0x000000022c2e7825 */ /* 0x040fe400078e0278 */
[----:B------:R-:W4:Y:S01]  /*5df0*/  @!P5 LDG.E.U16 R69, desc[UR8][R48.64] ;  /* 0x000000083045d981 */ /* 0x000f22000c1e1500 */
[----:B------:R-:W-:Y:S01]  /*5e00*/  PRMT R64, RZ, 0x7610, R64 ;  /* 0x00007610ff407816 */ /* 0x000fe20000000040 */
[----:B------:R-:W-:Y:S01]  /*5e10*/  IMAD.WIDE R44, R44, 0x2, R118 ;  /* 0x000000022c2c7825 */ /* 0x000fe200078e0276 */
[----:B------:R-:W-:Y:S01]  /*5e20*/  PRMT R65, RZ, 0x7610, R65 ;  /* 0x00007610ff417816 */ /* 0x000fe20000000041 */
[----:B------:R-:W4:Y:S04]  /*5e30*/  @!P6 LDG.E.U16 R68, desc[UR8][R46.64] ;  /* 0x000000082e44e981 */ /* 0x000f28000c1e1500 */
[----:B------:R-:W4:Y:S01]  /*5e40*/  @!P6 LDG.E.U16 R66, desc[UR8][R44.64] ;  /* 0x000000082c42e981 */ /* 0x000f22000c1e1500 */
[----:B------:R-:W-:-:S02]  /*5e50*/  PRMT R57, RZ, 0x7610, R57 ;  /* 0x00007610ff397816 */ /* 0x000fc40000000039 */
[----:B------:R-:W-:Y:S02]  /*5e60*/  PRMT R62, RZ, 0x7610, R62 ;  /* 0x00007610ff3e7816 */ /* 0x000fe4000000003e */
[----:B------:R-:W-:Y:S02]  /*5e70*/  PRMT R53, RZ, 0x7610, R53 ;  /* 0x00007610ff357816 */ /* 0x000fe40000000035 */
[----:B------:R-:W-:Y:S01]  /*5e80*/  PRMT R61, RZ, 0x7610, R61 ;  /* 0x00007610ff3d7816 */ /* 0x000fe2000000003d */
[----:B------:R-:W-:Y:S01]  /*5e90*/  IMAD R55, R122, 0x1e, RZ ;  /* 0x0000001e7a377824 */ /* 0x000fe200078e02ff */
[----:B------:R-:W-:Y:S02]  /*5ea0*/  PRMT R52, RZ, 0x7610, R52 ;  /* 0x00007610ff347816 */ /* 0x000fe40000000034 */
[----:B------:R-:W-:Y:S02]  /*5eb0*/  PRMT R54, RZ, 0x7610, R54 ;  /* 0x00007610ff367816 */ /* 0x000fe40000000036 */
[----:B------:R-:W-:-:S02]  /*5ec0*/  PRMT R60, RZ, 0x7610, R60 ;  /* 0x00007610ff3c7816 */ /* 0x000fc4000000003c */
[----:B------:R-:W-:Y:S02]  /*5ed0*/  PRMT R58, RZ, 0x7610, R58 ;  /* 0x00007610ff3a7816 */ /* 0x000fe4000000003a */
[----:B------:R-:W-:Y:S02]  /*5ee0*/  PRMT R56, RZ, 0x7610, R56 ;  /* 0x00007610ff387816 */ /* 0x000fe40000000038 */
[----:B------:R-:W-:Y:S01]  /*5ef0*/  PRMT R104, RZ, 0x7610, R104 ;  /* 0x00007610ff687816 */ /* 0x000fe20000000068 */
[----:B------:R-:W-:-:S04]  /*5f00*/  @!UP0 UIADD3 UR10, UPT, UPT, -UR10, 0x100000, URZ ;  /* 0x001000000a0a8890 */ /* 0x000fc8000fffe1ff */
[----:B------:R-:W-:Y:S02]  /*5f10*/  @!UP0 USHF.L.U32 UR11, UR10, 0xb, URZ ;  /* 0x0000000b0a0b8899 */ /* 0x000fe400080006ff */
[----:B------:R-:W-:Y:S01]  /*5f20*/  @!UP0 USHF.L.U32 UR10, UR10, 0x1, URZ ;  /* 0x000000010a0a8899 */ /* 0x000fe200080006ff */
[----:B------:R-:W-:Y:S01]  /*5f30*/  VOTEU.ALL UP0, P2 ;  /* 0x0000000000ff7886 */ /* 0x000fe20001000000 */
[----:B------:R-:W-:-:S10]  /*5f40*/  PRMT R103, RZ, 0x7610, R103 ;  /* 0x00007610ff677816 */ /* 0x000fd40000000067 */
[----:B------:R1:W0:Y:S01]  /*5f50*/  @!UP0 SYNCS.EXCH.64 URZ, [UR4+0x50008], UR10 ;  /* 0x0500080a04ff85b2 */ /* 0x0002220008000100 */
[----:B---3--:R3:W-:Y:S02]  /*5f60*/  STL [R1+0x664], R5 ;  /* 0x0006640501007387 */ /* 0x0087e40000100800 */
[----:B---3--:R-:W-:Y:S02]  /*5f70*/  IMAD.WIDE R4, R2, 0x2, R118 ;  /* 0x0000000202047825 */ /* 0x008fe400078e0276 */
[----:B------:R-:W-:Y:S04]  /*5f80*/  STL.64 [R1+0x60], R36 ;  /* 0x0000602401007387 */ /* 0x000fe80000100a00 */
[----:B------:R3:W4:Y:S01]  /*5f90*/  @!P1 LDG.E.U16 R95, desc[UR8][R4.64] ;  /* 0x00000008045f9981 */ /* 0x000722000c1e1500 */
[----:B------:R-:W-:-:S02]  /*5fa0*/  ISETP.GE.U32.AND P1, PT, R3, 0x7fffff7a, PT ;  /* 0x7fffff7a0300780c */ /* 0x000fc40003f26070 */
[----:B------:R-:W-:Y:S01]  /*5fb0*/  IABS R3, R125 ;  /* 0x0000007d00037213 */ /* 0x000fe20000000000 */
[----:B------:R3:W-:Y:S03]  /*5fc0*/  STL.64 [R1+0x58], R4 ;  /* 0x0000580401007387 */ /* 0x0007e60000100a00 */
[----:B---3--:R-:W3:Y:S01]  /*5fd0*/  I2F.RP R4, R3 ;  /* 0x0000000300047306 */ /* 0x008ee20000209400 */
[----:B------:R-:W-:Y:S01]  /*5fe0*/  STL.64 [R1+0x1138], R50 ;  /* 0x0011383201007387 */ /* 0x000fe20000100a00 */
[----:B------:R-:W-:-:S03]  /*5ff0*/  VIADD R2, R113, 0xfffffff1 ;  /* 0xfffffff171027836 */ /* 0x000fc60000000000 */
[----:B------:R-:W-:Y:S03]  /*6000*/  STL.64 [R1+0x1140], R48 ;  /* 0x0011403001007387 */ /* 0x000fe60000100a00 */
[----:B---3--:R-:W3:Y:S01]  /*6010*/  MUFU.RCP R4, R4 ;  /* 0x0000000400047308 */ /* 0x008ee20000001000 */
[----:B--2---:R-:W-:Y:S04]  /*6020*/  STL [R1+0x670], R41 ;  /* 0x0006702901007387 */ /* 0x004fe80000100800 */
[----:B----4-:R2:W-:Y:S01]  /*6030*/  STL [R1+0x66c], R40 ;  /* 0x00066c2801007387 */ /* 0x0105e20000100800 */
[----:B------:R-:W-:Y:S01]  /*6040*/  ISETP.GE.U32.AND P5, PT, R2, 0x7fffff72, PT ;  /* 0x7fffff720200780c */ /* 0x000fe20003fa6070 */
[----:B------:R-:W-:-:S02]  /*6050*/  VIADD R2, R113, 0xffffffe9 ;  /* 0xffffffe971027836 */ /* 0x000fc40000000000 */
[----:B------:R-:W-:Y:S01]  /*6060*/  STL [R1+0x668], R7 ;  /* 0x0006680701007387 */ /* 0x000fe20000100800 */
[----:B--2---:R-:W-:-:S03]  /*6070*/  IMAD R40, R122, 0x75, RZ ;  /* 0x000000757a287824 */ /* 0x004fc600078e02ff */
[----:B------:R2:W-:Y:S01]  /*6080*/  STL [R1+0x1304], R125 ;  /* 0x0013047d01007387 */ /* 0x0005e20000100800 */
[----:B------:R-:W-:Y:S02]  /*6090*/  IMAD R5, R122, 0xe, RZ ;  /* 0x0000000e7a057824 */ /* 0x000fe400078e02ff */
[C---:B------:R-:W-:Y:S01]  /*60a0*/  IMAD.WIDE R42, R40.reuse, 0x2, R120 ;  /* 0x00000002282a7825 */ /* 0x040fe200078e0278 */
[----:B------:R-:W-:Y:S03]  /*60b0*/  STL.64 [R1+0x1148], R46 ;  /* 0x0011482e01007387 */ /* 0x000fe60000100a00 */
[----:B------:R-:W-:Y:S01]  /*60c0*/  IMAD.WIDE R40, R40, 0x2, R118 ;  /* 0x0000000228287825 */ /* 0x000fe200078e0276 */
[----:B------:R-:W-:Y:S01]  /*60d0*/  STL.64 [R1+0x1158], R44 ;  /* 0x0011582c01007387 */ /* 0x000fe20000100a00 */
[----:B------:R-:W-:Y:S02]  /*60e0*/  ISETP.GE.U32.AND P6, PT, R2, 0x7fffff6a, PT ;  /* 0x7fffff6a0200780c */ /* 0x000fe40003fc6070 */
[----:B---3--:R-:W-:Y:S01]  /*60f0*/  VIADD R4, R4, 0xffffffe ;  /* 0x0ffffffe04047836 */ /* 0x008fe20000000000 */
[----:B------:R-:W-:Y:S01]  /*6100*/  STL.64 [R1+0x1168], R42 ;  /* 0x0011682a01007387 */ /* 0x000fe20000100a00 */
[----:B------:R-:W-:-:S02]  /*6110*/  VIADD R2, R113, 0xffffffe1 ;  /* 0xffffffe171027836 */ /* 0x000fc40000000000 */
[----:B--2---:R-:W-:Y:S01]  /*6120*/  IMAD.WIDE R124, R5, 0x2, R120 ;  /* 0x00000002057c7825 */ /* 0x004fe200078e0278 */
[----:B------:R2:W3:Y:S04]  /*6130*/  @!P4 LDG.E.U16 R64, desc[UR8][R40.64] ;  /* 0x000000082840c981 */ /* 0x0004e8000c1e1500 */
[----:B------:R2:W-:Y:S04]  /*6140*/  STL.64 [R1+0x1178], R40 ;  /* 0x0011782801007387 */ /* 0x0005e80000100a00 */
[----:B------:R-:W4:Y:S01]  /*6150*/  @!P4 LDG.E.U16 R65, desc[UR8][R42.64] ;  /* 0x000000082a41c981 */ /* 0x000f22000c1e1500 */
[----:B------:R-:W-:Y:S01]  /*6160*/  ISETP.GE.U32.AND P4, PT, R2, 0x7fffff62, PT ;  /* 0x7fffff620200780c */ /* 0x000fe20003f86070 */
[----:B------:R-:W-:-:S02]  /*6170*/  IMAD R2, R122, 0x6, RZ ;  /* 0x000000067a027824 */ /* 0x000fc400078e02ff */
[----:B------:R-:W-:Y:S01]  /*6180*/  IMAD R36, R122, 0x7d, RZ ;  /* 0x0000007d7a247824 */ /* 0x000fe200078e02ff */
[----:B------:R0:W3:Y:S01]  /*6190*/  @!P5 LDG.E.U16 R57, desc[UR8][R124.64] ;  /* 0x000000087c39d981 */ /* 0x0000e2000c1e1500 */
[----:B--2---:R-:W-:Y:S02]  /*61a0*/  IMAD.WIDE R40, R5, 0x2, R118 ;  /* 0x0000000205287825 */ /* 0x004fe400078e0276 */
[----:B------:R0:W2:Y:S02]  /*61b0*/  F2I.FTZ.U32.TRUNC.NTZ R5, R4 ;  /* 0x0000000400057305 */ /* 0x0000a4000021f000 */
[--C-:B------:R-:W-:Y:S01]  /*61c0*/  IMAD.WIDE R44, R2, 0x2, R120.reuse ;  /* 0x00000002022c7825 */ /* 0x100fe200078e0278 */
[----:B------:R-:W3:Y:S03]  /*61d0*/  @!P5 LDG.E.U16 R56, desc[UR8][R40.64] ;  /* 0x000000082838d981 */ /* 0x000ee6000c1e1500 */
[----:B------:R-:W-:Y:S01]  /*61e0*/  IMAD R7, R122, 0x16, RZ ;  /* 0x000000167a077824 */ /* 0x000fe200078e02ff */
[----:B------:R-:W-:Y:S01]  /*61f0*/  STL.64 [R1+0x5d0], R44 ;  /* 0x0005d02c01007387 */ /* 0x000fe20000100a00 */
[----:B------:R-:W-:Y:S01]  /*6200*/  IMAD.WIDE R38, R36, 0x2, R120 ;  /* 0x0000000224267825 */ /* 0x000fe200078e0278 */
[----:B0-----:R-:W-:-:S02]  /*6210*/  SHF.R.U32.HI R4, RZ, 0x7, R112 ;  /* 0x00000007ff047819 */ /* 0x001fc40000011670 */
[----:B------:R0:W-:Y:S01]  /*6220*/  STL.64 [R1+0x550], R124 ;  /* 0x0005507c01007387 */ /* 0x0001e20000100a00 */
[----:B------:R-:W-:Y:S01]  /*6230*/  IMAD.WIDE R50, R7, 0x2, R120 ;  /* 0x0000000207327825 */ /* 0x000fe200078e0278 */
[----:B------:R-:W-:-:S03]  /*6240*/  SGXT.U32 R4, R4, 0x1 ;  /* 0x000000010404781a */ /* 0x000fc60000000000 */
[----:B------:R-:W-:Y:S01]  /*6250*/  IMAD.WIDE R48, R2, 0x2, R118 ;  /* 0x0000000202307825 */ /* 0x000fe200078e0276 */
[----:B------:R-:W-:Y:S03]  /*6260*/  STL [R1+0x1180], R39 ;  /* 0x0011802701007387 */ /* 0x000fe60000100800 */
[----:B--2---:R-:W-:Y:S01]  /*6270*/  IMAD.MOV R2, RZ, RZ, -R5 ;  /* 0x000000ffff027224 */ /* 0x004fe200078e0a05 */
[----:B------:R2:W3:Y:S01]  /*6280*/  @!P0 LDG.E.U16 R62, desc[UR8][R38.64] ;  /* 0x00000008263e8981 */ /* 0x0004e2000c1e1500 */
[----:B0-----:R-:W-:Y:S02]  /*6290*/  IMAD.SHL.U32 R124, R0, 0x80, RZ ;  /* 0x00000080007c7824 */ /* 0x001fe400078e00ff */
[----:B------:R-:W-:Y:S01]  /*62a0*/  IMAD.WIDE R36, R36, 0x2, R118 ;  /* 0x0000000224247825 */ /* 0x000fe200078e0276 */
[----:B------:R-:W-:Y:S03]  /*62b0*/  STL.64 [R1+0x4d0], R50 ;  /* 0x0004d03201007387 */ /* 0x000fe60000100a00 */
[----:B------:R-:W-:Y:S01]  /*62c0*/  IMAD.MOV.U32 R0, RZ, RZ, R2 ;  /* 0x000000ffff007224 */ /* 0x000fe200078e0002 */
[----:B------:R2:W-:Y:S01]  /*62d0*/  STL.64 [R1+0x11c8], R38 ;  /* 0x0011c82601007387 */ /* 0x0005e20000100a00 */
[----:B------:R-:W-:Y:S01]  /*62e0*/  LOP3.LUT R2, R124, R4, RZ, 0xfc, !PT ;  /* 0x000000047c027212 */ /* 0x000fe200078efcff */
[----:B------:R-:W-:-:S02]  /*62f0*/  IMAD.MOV.U32 R4, RZ, RZ, RZ ;  /* 0x000000ffff047224 */ /* 0x000fc400078e00ff */
[----:B------:R-:W-:Y:S01]  /*6300*/  STL.64 [R1+0x5c8], R48 ;  /* 0x0005c83001007387 */ /* 0x000fe20000100a00 */
[----:B------:R-:W-:-:S03]  /*6310*/  IMAD R0, R0, R3, RZ ;  /* 0x0000000300007224 */ /* 0x000fc600078e02ff */
[----:B------:R-:W-:Y:S01]  /*6320*/  STL.64 [R1+0x1188], R36 ;  /* 0x0011882401007387 */ /* 0x000fe20000100a00 */
[----:B--2---:R-:W-:-:S03]  /*6330*/  IMAD.WIDE R38, R7, 0x2, R118 ;  /* 0x0000000207267825 */ /* 0x004fc600078e0276 */
[----:B------:R-:W-:Y:S01]  /*6340*/  STL.64 [R1+0x548], R40 ;  /* 0x0005482801007387 */ /* 0x000fe20000100a00 */
[----:B------:R-:W-:-:S03]  /*6350*/  IABS R7, R2 ;  /* 0x0000000200077213 */ /* 0x000fc60000000000 */
[----:B------:R0:W-:Y:S01]  /*6360*/  STL.64 [R1+0x4c8], R38 ;  /* 0x0004c82601007387 */ /* 0x0001e20000100a00 */
[----:B------:R-:W-:-:S03]  /*6370*/  IMAD.HI.U32 R125, R5, R0, R4 ;  /* 0x00000000057d7227 */ /* 0x000fc600078e0004 */
[----:B------:R0:W2:Y:S01]  /*6380*/  @!P6 LDG.E.U16 R53, desc[UR8][R38.64] ;  /* 0x000000082635e981 */ /* 0x0000a2000c1e1500 */
[----:B------:R-:W-:-:S03]  /*6390*/  IMAD.MOV.U32 R5, RZ, RZ, R7 ;  /* 0x000000ffff057224 */ /* 0x000fc600078e0007 */
[----:B------:R1:W2:Y:S04]  /*63a0*/  @!P0 LDG.E.U16 R61, desc[UR8][R36.64] ;  /* 0x00000008243d8981 */ /* 0x0002a8000c1e1500 */
[----:B------:R-:W2:Y:S01]  /*63b0*/  @!P6 LDG.E.U16 R54, desc[UR8][R50.64] ;  /* 0x000000083236e981 */ /* 0x000ea2000c1e1500 */
[C---:B0-----:R-:W-:Y:S02]  /*63c0*/  LOP3.LUT R38, R2.reuse, 0x4, RZ, 0xfc, !PT ;  /* 0x0000000402267812 */ /* 0x041fe400078efcff */
[----:B------:R-:W-:Y:S01]  /*63d0*/  LOP3.LUT R39, R2, 0x2, RZ, 0xfc, !PT ;  /* 0x0000000202277812 */ /* 0x000fe200078efcff */
[----:B------:R-:W2:Y:S01]  /*63e0*/  @!P1 LDG.E.U16 R60, desc[UR8][R44.64] ;  /* 0x000000082c3c9981 */ /* 0x000ea2000c1e1500 */
[----:B-1----:R-:W-:Y:S01]  /*63f0*/  IMAD.WIDE R36, R55, 0x2, R120 ;  /* 0x0000000237247825 */ /* 0x002fe200078e0278 */
[----:B------:R-:W-:-:S02]  /*6400*/  IABS R7, R38 ;  /* 0x0000002600077213 */ /* 0x000fc40000000000 */
[----:B------:R-:W-:Y:S01]  /*6410*/  IABS R4, R39 ;  /* 0x0000002700047213 */ /* 0x000fe20000000000 */
[----:B------:R-:W2:Y:S04]  /*6420*/  @!P1 LDG.E.U16 R58, desc[UR8][R48.64] ;  /* 0x00000008303a9981 */ /* 0x000ea8000c1e1500 */
[----:B------:R0:W-:Y:S04]  /*6430*/  STL.64 [R1+0x450], R36 ;  /* 0x0004502401007387 */ /* 0x0001e80000100a00 */
[----:B------:R0:W2:Y:S01]  /*6440*/  @!P4 LDG.E.U16 R52, desc[UR8][R36.64] ;  /* 0x000000082434c981 */ /* 0x0000a2000c1e1500 */
[----:B------:R-:W-:Y:S01]  /*6450*/  ISETP.GE.AND P6, PT, R38, RZ, PT ;  /* 0x000000ff2600720c */ /* 0x000fe20003fc6270 */
[----:B------:R-:W-:-:S04]  /*6460*/  IMAD.HI.U32 R0, R125, R4, RZ ;  /* 0x000000047d007227 */ /* 0x000fc800078e00ff */
[----:B0-----:R-:W-:-:S04]  /*6470*/  IMAD.HI.U32 R37, R125, R7, RZ ;  /* 0x000000077d257227 */ /* 0x001fc800078e00ff */
[----:B------:R-:W-:Y:S02]  /*6480*/  IMAD.MOV R38, RZ, RZ, -R37 ;  /* 0x000000ffff267224 */ /* 0x000fe400078e0a25 */
[----:B------:R-:W-:Y:S02]  /*6490*/  VIADD R37, R113, 0xfffffff8 ;  /* 0xfffffff871257836 */ /* 0x000fe40000000000 */
[----:B------:R-:W-:-:S03]  /*64a0*/  IMAD.MOV R0, RZ, RZ, -R0 ;  /* 0x000000ffff007224 */ /* 0x000fc600078e0a00 */
[----:B------:R-:W-:Y:S01]  /*64b0*/  ISETP.GE.U32.AND P1, PT, R37, 0x7fffff79, PT ;  /* 0x7fffff792500780c */ /* 0x000fe20003f26070 */
[C---:B------:R-:W-:Y:S02]  /*64c0*/  IMAD R4, R3.reuse, R0, R4 ;  /* 0x0000000003047224 */ /* 0x040fe400078e0204 */
[----:B------:R-:W-:Y:S01]  /*64d0*/  IMAD R0, R122, 0x7, RZ ;  /* 0x000000077a007824 */ /* 0x000fe200078e02ff */
[----:B------:R-:W-:Y:S01]  /*64e0*/  PRMT R46, RZ, 0x7610, R46 ;  /* 0x00007610ff2e7816 */ /* 0x000fe2000000002e */
[----:B------:R-:W-:Y:S01]  /*64f0*/  IMAD R7, R3, R38, R7 ;  /* 0x0000002603077224 */ /* 0x000fe200078e0207 */
[----:B------:R-:W-:Y:S01]  /*6500*/  ISETP.GE.AND P0, PT, R39, RZ, PT ;  /* 0x000000ff2700720c */ /* 0x000fe20003f06270 */
[----:B------:R-:W-:-:S04]  /*6510*/  IMAD.WIDE R40, R0, 0x2, R120 ;  /* 0x0000000200287825 */ /* 0x000fc800078e0278 */
[----:B------:R-:W-:Y:S02]  /*6520*/  IMAD.WIDE R38, R0, 0x2, R118 ;  /* 0x0000000200267825 */ /* 0x000fe400078e0276 */
[----:B------:R0:W2:Y:S02]  /*6530*/  @!P1 LDG.E.U16 R46, desc[UR8][R40.64] ;  /* 0x00000008282e9981 */ /* 0x0000a4000c1e1500 */
[----:B------:R-:W-:Y:S02]  /*6540*/  IMAD.HI.U32 R36, R125, R5, RZ ;  /* 0x000000057d247227 */ /* 0x000fe400078e00ff */
[----:B------:R1:W3:Y:S02]  /*6550*/  @!P1 LDG.E.U16 R104, desc[UR8][R38.64] ;  /* 0x0000000826689981 */ /* 0x0002e4000c1e1500 */
[----:B------:R-:W-:Y:S02]  /*6560*/  IMAD.MOV R36, RZ, RZ, -R36 ;  /* 0x000000ffff247224 */ /* 0x000fe400078e0a24 */
[----:B------:R-:W-:-:S02]  /*6570*/  IMAD.SHL.U32 R49, R112, 0x100, RZ ;  /* 0x0000010070317824 */ /* 0x000fc400078e00ff */
[----:B------:R-:W-:Y:S02]  /*6580*/  IMAD.SHL.U32 R48, R112, 0x2, RZ ;  /* 0x0000000270307824 */ /* 0x000fe400078e00ff */
[----:B------:R-:W-:Y:S02]  /*6590*/  IMAD R5, R3, R36, R5 ;  /* 0x0000002403057224 */ /* 0x000fe400078e0205 */
[----:B------:R-:W-:Y:S01]  /*65a0*/  VIADD R36, R113, 0xfffffff0 ;  /* 0xfffffff071247836 */ /* 0x000fe20000000000 */
[----:B------:R-:W-:Y:S01]  /*65b0*/  STL [R1+0x11d0], R124 ;  /* 0x0011d07c01007387 */ /* 0x000fe20000100800 */
[----:B------:R-:W-:-:S03]  /*65c0*/  LOP3.LUT R0, R49, 0xc07e, R48, 0xc8, !PT ;  /* 0x0000c07e31007812 */ /* 0x000fc600078ec830 */
[----:B------:R-:W-:Y:S01]  /*65d0*/  STL [R1+0x1230], R124 ;  /* 0x0012307c01007387 */ /* 0x000fe20000100800 */
[----:B------:R-:W-:-:S03]  /*65e0*/  ISETP.GE.U32.AND P5, PT, R36, 0x7fffff71, PT ;  /* 0x7fffff712400780c */ /* 0x000fc60003fa6070 */
[----:B------:R-:W-:Y:S04]  /*65f0*/  STL [R1+0x1290], R124 ;  /* 0x0012907c01007387 */ /* 0x000fe80000100800 */
[----:B------:R-:W-:Y:S04]  /*6600*/  STL [R1+0x12c8], R124 ;  /* 0x0012c87c01007387 */ /* 0x000fe80000100800 */
[----:B------:R-:W-:Y:S04]  /*6610*/  STL [R1+0x1318], R70 ;  /* 0x0013184601007387 */ /* 0x000fe80000100800 */
[----:B------:R-:W-:Y:S04]  /*6620*/  STL [R1+0x1314], R63 ;  /* 0x0013143f01007387 */ /* 0x000fe80000100800 */
[----:B------:R0:W-:Y:S04]  /*6630*/  STS.U16 [R0+UR4+0x1400], R6 ;  /* 0x0014000600007988 */ /* 0x0001e80008000404 */
[----:B------:R-:W-:Y:S04]  /*6640*/  STL [R1+0x1310], R94 ;  /* 0x0013105e01007387 */ /* 0x000fe80000100800 */
[----:B------:R-:W-:Y:S01]  /*6650*/  STL [R1+0x130c], R67 ;  /* 0x00130c4301007387 */ /* 0x000fe20000100800 */
[----:B0-----:R-:W-:-:S03]  /*6660*/  IMAD R6, R122, 0xf, RZ ;  /* 0x0000000f7a067824 */ /* 0x001fc600078e02ff */
[----:B------:R-:W-:Y:S04]  /*6670*/  STL [R1+0x1308], R59 ;  /* 0x0013083b01007387 */ /* 0x000fe80000100800 */
[----:B------:R0:W-:Y:S02]  /*6680*/  STL.64 [R1+0x5c0], R40 ;  /* 0x0005c02801007387 */ /* 0x0001e40000100a00 */
[----:B0-----:R-:W-:-:S05]  /*6690*/  IMAD.WIDE R40, R6, 0x2, R120 ;  /* 0x0000000206287825 */ /* 0x001fca00078e0278 */
[----:B------:R-:W4:Y:S01]  /*66a0*/  @!P5 LDG.E.U16 R103, desc[UR8][R40.64] ;  /* 0x000000082867d981 */ /* 0x000f22000c1e1500 */
[----:B------:R-:W-:-:S05]  /*66b0*/  VIADD R36, R113, 0xffffffe8 ;  /* 0xffffffe871247836 */ /* 0x000fca0000000000 */
[----:B------:R-:W-:Y:S01]  /*66c0*/  ISETP.GE.U32.AND P1, PT, R36, 0x7fffff69, PT ;  /* 0x7fffff692400780c */ /* 0x000fe20003f26070 */
[----:B------:R0:W-:Y:S01]  /*66d0*/  STS.U16 [R0+UR4+0x11000], R8 ;  /* 0x0110000800007988 */ /* 0x0001e20008000404 */
[----:B------:R-:W-:-:S03]  /*66e0*/  PRMT R102, RZ, 0x7610, R102 ;  /* 0x00007610ff667816 */ /* 0x000fc60000000066 */
[----:B------:R1:W-:Y:S01]  /*66f0*/  STL.64 [R1+0x5b8], R38 ;  /* 0x0005b82601007387 */ /* 0x0003e20000100a00 */
[----:B------:R-:W-:Y:S01]  /*6700*/  PRMT R101, RZ, 0x7610, R101 ;  /* 0x00007610ff657816 */ /* 0x000fe20000000065 */
[----:B0-----:R-:W-:Y:S02]  /*6710*/  IMAD R8, R122, 0x17, RZ ;  /* 0x000000177a087824 */ /* 0x001fe400078e02ff */
[----:B------:R-:W-:Y:S01]  /*6720*/  STS.U16 [R0+UR4+0xc00], R11 ;  /* 0x000c000b00007988 */ /* 0x000fe20008000404 */
[----:B------:R-:W-:Y:S01]  /*6730*/  PRMT R99, RZ, 0x7610, R99 ;  /* 0x00007610ff637816 */ /* 0x000fe20000000063 */
[----:B------:R-:W-:Y:S02]  /*6740*/  IMAD.WIDE R36, R8, 0x2, R120 ;  /* 0x0000000208247825 */ /* 0x000fe400078e0278 */
[----:B------:R0:W-:Y:S02]  /*6750*/  STS.U16 [R0+UR4+0x10c00], R10 ;  /* 0x010c000a00007988 */ /* 0x0001e40008000404 */
[----:B-1----:R-:W-:-:S02]  /*6760*/  IMAD.WIDE R38, R6, 0x2, R118 ;  /* 0x0000000206267825 */ /* 0x002fc400078e0276 */
[----:B------:R-:W4:Y:S04]  /*6770*/  @!P1 LDG.E.U16 R101, desc[UR8][R36.64] ;  /* 0x0000000824659981 */ /* 0x000f28000c1e1500 */
[----:B------:R-:W4:Y:S01]  /*6780*/  @!P5 LDG.E.U16 R102, desc[UR8][R38.64] ;  /* 0x000000082666d981 */ /* 0x000f22000c1e1500 */
[----:B0-----:R-:W-:-:S05]  /*6790*/  IMAD.WIDE R10, R8, 0x2, R118 ;  /* 0x00000002080a7825 */ /* 0x001fca00078e0276 */
[----:B------:R-:W4:Y:S04]  /*67a0*/  @!P1 LDG.E.U16 R99, desc[UR8][R10.64] ;  /* 0x000000080a639981 */ /* 0x000f28000c1e1500 */
[----:B--2---:R-:W-:Y:S04]  /*67b0*/  STL [R1+0x12cc], R46 ;  /* 0x0012cc2e01007387 */ /* 0x004fe80000100800 */
[----:B---3--:R-:W-:Y:S04]  /*67c0*/  STL [R1+0x12d0], R104 ;  /* 0x0012d06801007387 */ /* 0x008fe80000100800 */
[----:B------:R-:W2:Y:S04]  /*67d0*/  LDL.LU R42, [R1+0x788] ;  /* 0x00078800012a7983 */ /* 0x000ea80000300800 */
[----:B------:R-:W3:Y:S04]  /*67e0*/  LDL.LU R45, [R1+0x784] ;  /* 0x00078400012d7983 */ /* 0x000ee80000300800 */
[----:B------:R-:W2:Y:S04]  /*67f0*/  LDL.LU R43, [R1+0x780] ;  /* 0x00078000012b7983 */ /* 0x000ea80000300800 */
[----:B------:R-:W-:Y:S04]  /*6800*/  STL.64 [R1+0x540], R40 ;  /* 0x0005402801007387 */ /* 0x000fe80000100a00 */
[----:B------:R-:W-:Y:S04]  /*6810*/  STL.64 [R1+0x538], R38 ;  /* 0x0005382601007387 */ /* 0x000fe80000100a00 */
[----:B------:R-:W2:Y:S04]  /*6820*/  LDL.LU R47, [R1+0x76c] ;  /* 0x00076c00012f7983 */ /* 0x000ea80000300800 */
[----:B------:R-:W2:Y:S04]  /*6830*/  LDL.LU R50, [R1+0x768] ;  /* 0x0007680001327983 */ /* 0x000ea80000300800 */
[----:B------:R-:W-:Y:S04]  /*6840*/  STL.64 [R1+0x4c0], R36 ;  /* 0x0004c02401007387 */ /* 0x000fe80000100a00 */
[----:B----4-:R-:W-:Y:S04]  /*6850*/  STL [R1+0x12d4], R103 ;  /* 0x0012d46701007387 */ /* 0x010fe80000100800 */
[----:B------:R-:W4:Y:S04]  /*6860*/  LDL.LU R51, [R1+0x764] ;  /* 0x0007640001337983 */ /* 0x000f280000300800 */
[----:B------:R-:W4:Y:S04]  /*6870*/  LDL.LU R44, [R1+0x760] ;  /* 0x00076000012c7983 */ /* 0x000f280000300800 */
[----:B------:R-:W-:Y:S04]  /*6880*/  STS.U16 [R0+UR4+0x10800], R12 ;  /* 0x0108000c00007988 */ /* 0x000fe80008000404 */
[----:B------:R-:W-:Y:S04]  /*6890*/  STS.U16 [R0+UR4+0x800], R13 ;  /* 0x0008000d00007988 */ /* 0x000fe80008000404 */
[----:B------:R-:W-:Y:S04]  /*68a0*/  STS.U16 [R0+UR4+0x10400], R14 ;  /* 0x0104000e00007988 */ /* 0x000fe80008000404 */
[----:B------:R-:W-:Y:S04]  /*68b0*/  STL [R1+0x12d8], R102 ;  /* 0x0012d86601007387 */ /* 0x000fe80000100800 */
[----:B------:R0:W-:Y:S04]  /*68c0*/  STL.64 [R1+0x4b8], R10 ;  /* 0x0004b80a01007387 */ /* 0x0001e80000100a00 */
[----:B------:R-:W-:Y:S04]  /*68d0*/  STL [R1+0x12dc], R101 ;  /* 0x0012dc6501007387 */ /* 0x000fe80000100800 */
[----:B------:R-:W-:Y:S04]  /*68e0*/  STL [R1+0x12e0], R99 ;  /* 0x0012e06301007387 */ /* 0x000fe80000100800 */
[----:B0-----:R-:W4:Y:S04]  /*68f0*/  LDL.LU R11, [R1+0x75c] ;  /* 0x00075c00010b7983 */ /* 0x001f280000300800 */
[----:B------:R-:W4:Y:S04]  /*6900*/  LDL.LU R12, [R1+0x758] ;  /* 0x00075800010c7983 */ /* 0x000f280000300800 */
[----:B------:R-:W4:Y:S04]  /*6910*/  LDL.LU R13, [R1+0x754] ;  /* 0x00075400010d7983 */ /* 0x000f280000300800 */
[----:B------:R0:W-:Y:S04]  /*6920*/  STS.U16 [R0+UR4+0x400], R15 ;  /* 0x0004000f00007988 */ /* 0x0001e80008000404 */
[----:B------:R-:W4:Y:S04]  /*6930*/  LDL.LU R14, [R1+0x750] ;  /* 0x00075000010e7983 */ /* 0x000f280000300800 */
[----:B------:R1:W-:Y:S04]  /*6940*/  STS.U16 [R0+UR4+0x10000], R16 ;  /* 0x0100001000007988 */ /* 0x0003e80008000404 */
[----:B0-----:R-:W4:Y:S04]  /*6950*/  LDL.LU R15, [R1+0x73c] ;  /* 0x00073c00010f7983 */ /* 0x001f280000300800 */
[----:B------:R0:W-:Y:S04]  /*6960*/  STS.U16 [R0+UR4], R17 ;  /* 0x0000001100007988 */ /* 0x0001e80008000404 */
[----:B-1----:R-:W4:Y:S04]  /*6970*/  LDL.LU R16, [R1+0x738] ;  /* 0x0007380001107983 */ /* 0x002f280000300800 */
[----:B0-----:R-:W4:Y:S04]  /*6980*/  LDL.LU R17, [R1+0x734] ;  /* 0x0007340001117983 */ /* 0x001f280000300800 */
[----:B------:R-:W4:Y:S04]  /*6990*/  LDL.LU R59, [R1+0x730] ;  /* 0x00073000013b7983 */ /* 0x000f280000300800 */
[----:B------:R-:W4:Y:S04]  /*69a0*/  LDL.LU R67, [R1+0x72c] ;  /* 0x00072c0001437983 */ /* 0x000f280000300800 */
[----:B------:R-:W4:Y:S04]  /*69b0*/  LDL.LU R94, [R1+0x720] ;  /* 0x00072000015e7983 */ /* 0x000f280000300800 */
[----:B------:R-:W4:Y:S04]  /*69c0*/  LDL.LU R63, [R1+0x798] ;  /* 0x00079800013f7983 */ /* 0x000f280000300800 */
[----:B---3--:R0:W-:Y:S04]  /*69d0*/  STS.U16 [R0+UR4+0x1800], R45 ;  /* 0x0018002d00007988 */ /* 0x0081e80008000404 */
[----:B0-----:R-:W3:Y:S04]  /*69e0*/  LDL.LU R45, [R1+0x794] ;  /* 0x00079400012d7983 */ /* 0x001ee80000300800 */
[----:B------:R-:W3:Y:S04]  /*69f0*/  LDL.LU R70, [R1+0x790] ;  /* 0x0007900001467983 */ /* 0x000ee80000300800 */
[----:B--2---:R0:W-:Y:S04]  /*6a00*/  STS.U16 [R0+UR4+0x1c00], R47 ;  /* 0x001c002f00007988 */ /* 0x0041e80008000404 */
[----:B0-----:R-:W2:Y:S04]  /*6a10*/  LDL.LU R47, [R1+0x78c] ;  /* 0x00078c00012f7983 */ /* 0x001ea80000300800 */
[----:B------:R-:W2:Y:S04]  /*6a20*/  LDL.LU R36, [R1+0x7d0] ;  /* 0x0007d00001247983 */ /* 0x000ea80000300800 */
[----:B------:R-:W2:Y:S04]  /*6a30*/  LDL.LU R37, [R1+0x7cc] ;  /* 0x0007cc0001257983 */ /* 0x000ea80000300800 */
[----:B------:R0:W-:Y:S04]  /*6a40*/  STS.U16 [R0+UR4+0x11c00], R50 ;  /* 0x011c003200007988 */ /* 0x0001e80008000404 */
[----:B------:R-:W2:Y:S04]  /*6a50*/  LDL.LU R38, [R1+0x7c8] ;  /* 0x0007c80001267983 */ /* 0x000ea80000300800 */
[----:B0-----:R-:W2:Y:S04]  /*6a60*/  LDL.LU R50, [R1+0x7c4] ;  /* 0x0007c40001327983 */ /* 0x001ea80000300800 */
[----:B----4-:R0:W-:Y:S04]  /*6a70*/  STS.U16 [R0+UR4+0x2000], R51 ;  /* 0x0020003300007988 */ /* 0x0101e80008000404 */
[----:B0-----:R-:W4:Y:S04]  /*6a80*/  LDL.LU R51, [R1+0x7c0] ;  /* 0x0007c00001337983 */ /* 0x001f280000300800 */
[----:B------:R-:W4:Y:S04]  /*6a90*/  LDL.LU R39, [R1+0x7bc] ;  /* 0x0007bc0001277983 */ /* 0x000f280000300800 */
[----:B------:R-:W4:Y:S04]  /*6aa0*/  LDL.LU R40, [R1+0x7b8] ;  /* 0x0007b80001287983 */ /* 0x000f280000300800 */
[----:B------:R0:W-:Y:S04]  /*6ab0*/  STS.U16 [R0+UR4+0x11400], R42 ;  /* 0x0114002a00007988 */ /* 0x0001e80008000404 */
[----:B------:R-:W4:Y:S04]  /*6ac0*/  LDL.LU R41, [R1+0x7b4] ;  /* 0x0007b40001297983 */ /* 0x000f280000300800 */
[----:B------:R1:W-:Y:S04]  /*6ad0*/  STS.U16 [R0+UR4+0x11800], R43 ;  /* 0x0118002b00007988 */ /* 0x0003e80008000404 */
[----:B0-----:R-:W4:Y:S04]  /*6ae0*/  LDL.LU R42, [R1+0x7b0] ;  /* 0x0007b000012a7983 */ /* 0x001f280000300800 */
[----:B------:R0:W-:Y:S04]  /*6af0*/  STS.U16 [R0+UR4+0x12000], R44 ;  /* 0x0120002c00007988 */ /* 0x0001e80008000404 */
[----:B-1----:R-:W4:Y:S04]  /*6b00*/  LDL.LU R43, [R1+0x7ac] ;  /* 0x0007ac00012b7983 */ /* 0x002f280000300800 */
[----:B0-----:R-:W4:Y:S04]  /*6b10*/  LDL.LU R44, [R1+0x7a8] ;  /* 0x0007a800012c7983 */ /* 0x001f280000300800 */
[----:B------:R0:W-:Y:S04]  /*6b20*/  STS.U16 [R0+UR4+0x1000], R9 ;  /* 0x0010000900007988 */ /* 0x0001e80008000404 */
[----:B------:R-:W-:Y:S01]  /*6b30*/  STS.U16 [R0+UR4+0x2400], R11 ;  /* 0x0024000b00007988 */ /* 0x000fe20008000404 */
[----:B0-----:R-:W-:-:S03]  /*6b40*/  LOP3.LUT R9, R0, 0x10, RZ, 0x3c, !PT ;  /* 0x0000001000097812 */ /* 0x001fc600078e3cff */
[----:B------:R-:W-:Y:S04]  /*6b50*/  STS.U16 [R0+UR4+0x12400], R12 ;  /* 0x0124000c00007988 */ /* 0x000fe80008000404 */
        /* <DEDUP_REMOVED lines=9> */
[----:B---3--:R0:W-:Y:S04]  /*6bf0*/  STS.U16 [R0+UR4+0x13800], R45 ;  /* 0x0138002d00007988 */ /* 0x0081e80008000404 */
[----:B0-----:R-:W3:Y:S04]  /*6c00*/  LDL.LU R45, [R1+0x7a4] ;  /* 0x0007a400012d7983 */ /* 0x001ee80000300800 */
[----:B--2---:R0:W-:Y:S04]  /*6c10*/  STS.U16 [R0+UR4+0x13c00], R47 ;  /* 0x013c002f00007988 */ /* 0x0041e80008000404 */
[----:B0-----:R-:W2:Y:S04]  /*6c20*/  LDL.LU R47, [R1+0x7a0] ;  /* 0x0007a000012f7983 */ /* 0x001ea80000300800 */
[----:B------:R-:W-:Y:S04]  /*6c30*/  STS.U16 [R0+UR4+0x3c00], R70 ;  /* 0x003c004600007988 */ /* 0x000fe80008000404 */
[----:B------:R-:W-:Y:S04]  /*6c40*/  STS.U16 [R9+UR4+0x480], R36 ;  /* 0x0004802409007988 */ /* 0x000fe80008000404 */
[----:B------:R-:W-:Y:S04]  /*6c50*/  STS.U16 [R9+UR4+0x10480], R37 ;  /* 0x0104802509007988 */ /* 0x000fe80008000404 */
[----:B------:R-:W-:Y:S04]  /*6c60*/  STS.U16 [R9+UR4+0x880], R38 ;  /* 0x0008802609007988 */ /* 0x000fe80008000404 */
[----:B------:R0:W-:Y:S04]  /*6c70*/  STS.U16 [R9+UR4+0x10880], R50 ;  /* 0x0108803209007988 */ /* 0x0001e80008000404 */
[----:B0-----:R-:W2:Y:S04]  /*6c80*/  LDL.LU R50, [R1+0x79c] ;  /* 0x00079c0001327983 */ /* 0x001ea80000300800 */
[----:B----4-:R0:W-:Y:S04]  /*6c90*/  STS.U16 [R9+UR4+0xc80], R51 ;  /* 0x000c803309007988 */ /* 0x0101e80008000404 */
[----:B0-----:R-:W4:Y:S01]  /*6ca0*/  LDL.LU R51, [R1+0x77c] ;  /* 0x00077c0001337983 */ /* 0x001f220000300800 */
[----:B------:R-:W-:-:S03]  /*6cb0*/  VIADD R6, R113, 0xffffffe0 ;  /* 0xffffffe071067836 */ /* 0x000fc60000000000 */
[----:B------:R-:W4:Y:S02]  /*6cc0*/  LDL.LU R70, [R1+0x778] ;  /* 0x0007780001467983 */ /* 0x000f240000300800 */
[----:B------:R-:W-:Y:S01]  /*6cd0*/  ISETP.GE.U32.AND P5, PT, R6, 0x7fffff61, PT ;  /* 0x7fffff610600780c */ /* 0x000fe20003fa6070 */
[----:B------:R-:W-:Y:S01]  /*6ce0*/  VIADD R6, R113, 0xffffffd9 ;  /* 0xffffffd971067836 */ /* 0x000fe20000000000 */
[----:B------:R-:W4:Y:S04]  /*6cf0*/  LDL.LU R63, [R1+0x774] ;  /* 0x00077400013f7983 */ /* 0x000f280000300800 */
[----:B------:R-:W4:Y:S01]  /*6d00*/  LDL.LU R94, [R1+0x770] ;  /* 0x00077000015e7983 */ /* 0x000f220000300800 */
[----:B------:R-:W-:-:S03]  /*6d10*/  ISETP.GE.U32.AND P1, PT, R6, 0x7fffff5a, PT ;  /* 0x7fffff5a0600780c */ /* 0x000fc60003f26070 */
[----:B------:R-:W4:Y:S04]  /*6d20*/  LDL.LU R67, [R1+0x74c] ;  /* 0x00074c0001437983 */ /* 0x000f280000300800 */
[----:B------:R-:W4:Y:S04]  /*6d30*/  LDL.LU R59, [R1+0x748] ;  /* 0x00074800013b7983 */ /* 0x000f280000300800 */
[----:B------:R-:W4:Y:S04]  /*6d40*/  LDL.LU R6, [R1+0x744] ;  /* 0x0007440001067983 */ /* 0x000f280000300800 */
[----:B------:R-:W4:Y:S04]  /*6d50*/  LDL.LU R10, [R1+0x740] ;  /* 0x00074000010a7983 */ /* 0x000f280000300800 */
[----:B------:R-:W4:Y:S04]  /*6d60*/  LDL.LU R11, [R1+0x728] ;  /* 0x00072800010b7983 */ /* 0x000f280000300800 */
[----:B------:R-:W4:Y:S04]  /*6d70*/  LDL.LU R12, [R1+0x724] ;  /* 0x00072400010c7983 */ /* 0x000f280000300800 */
[----:B------:R-:W4:Y:S04]  /*6d80*/  LDL.LU R13, [R1+0x71c] ;  /* 0x00071c00010d7983 */ /* 0x000f280000300800 */
[----:B------:R-:W4:Y:S04]  /*6d90*/  LDL.LU R14, [R1+0x718] ;  /* 0x00071800010e7983 */ /* 0x000f280000300800 */
[----:B------:R0:W-:Y:S04]  /*6da0*/  STS.U16 [R9+UR4+0x10c80], R39 ;  /* 0x010c802709007988 */ /* 0x0001e80008000404 */
[----:B------:R-:W4:Y:S04]  /*6db0*/  LDL.LU R15, [R1+0x700] ;  /* 0x00070000010f7983 */ /* 0x000f280000300800 */
[----:B------:R1:W-:Y:S04]  /*6dc0*/  STS.U16 [R9+UR4+0x1080], R40 ;  /* 0x0010802809007988 */ /* 0x0003e80008000404 */
[----:B------:R-:W4:Y:S04]  /*6dd0*/  LDL.LU R16, [R1+0x6fc] ;  /* 0x0006fc0001107983 */ /* 0x000f280000300800 */
[----:B------:R-:W-:Y:S04]  /*6de0*/  STS.U16 [R9+UR4+0x11080], R41 ;  /* 0x0110802909007988 */ /* 0x000fe80008000404 */
[----:B------:R-:W4:Y:S04]  /*6df0*/  LDL.LU R17, [R1+0x708] ;  /* 0x0007080001117983 */ /* 0x000f280000300800 */
[----:B------:R-:W-:Y:S04]  /*6e00*/  STS.U16 [R9+UR4+0x1480], R42 ;  /* 0x0014802a09007988 */ /* 0x000fe80008000404 */
[----:B------:R-:W4:Y:S04]  /*6e10*/  LDL.LU R36, [R1+0x704] ;  /* 0x0007040001247983 */ /* 0x000f280000300800 */
[----:B------:R-:W-:Y:S04]  /*6e20*/  STS.U16 [R9+UR4+0x11480], R43 ;  /* 0x0114802b09007988 */ /* 0x000fe80008000404 */
[----:B------:R-:W4:Y:S04]  /*6e30*/  LDL.LU R37, [R1+0x6f8] ;  /* 0x0006f80001257983 */ /* 0x000f280000300800 */
[----:B------:R-:W-:Y:S04]  /*6e40*/  STS.U16 [R9+UR4+0x1880], R44 ;  /* 0x0018802c09007988 */ /* 0x000fe80008000404 */
[----:B------:R-:W4:Y:S04]  /*6e50*/  LDL.LU R38, [R1+0x6f4] ;  /* 0x0006f40001267983 */ /* 0x000f280000300800 */
[----:B0-----:R-:W4:Y:S04]  /*6e60*/  LDL.LU R39, [R1+0x6f0] ;  /* 0x0006f00001277983 */ /* 0x001f280000300800 */
[----:B-1----:R-:W4:Y:S04]  /*6e70*/  LDL.LU R40, [R1+0x6ec] ;  /* 0x0006ec0001287983 */ /* 0x002f280000300800 */
[----:B---3--:R-:W-:Y:S04]  /*6e80*/  STS.U16 [R9+UR4+0x11880], R45 ;  /* 0x0118802d09007988 */ /* 0x008fe80008000404 */
[----:B--2---:R0:W-:Y:S04]  /*6e90*/  STS.U16 [R9+UR4+0x1c80], R47 ;  /* 0x001c802f09007988 */ /* 0x0041e80008000404 */
[----:B0-----:R-:W2:Y:S04]  /*6ea0*/  LDL.LU R47, [R1+0x6c0] ;  /* 0x0006c000012f7983 */ /* 0x001ea80000300800 */
[----:B------:R0:W-:Y:S04]  /*6eb0*/  STS.U16 [R9+UR4+0x11c80], R50 ;  /* 0x011c803209007988 */ /* 0x0001e80008000404 */
[----:B0-----:R-:W3:Y:S04]  /*6ec0*/  LDL.LU R50, [R1+0x6bc] ;  /* 0x0006bc0001327983 */ /* 0x001ee80000300800 */
[----:B------:R-:W3:Y:S04]  /*6ed0*/  LDL.LU R41, [R1+0x6b0] ;  /* 0x0006b00001297983 */ /* 0x000ee80000300800 */
[----:B------:R-:W3:Y:S04]  /*6ee0*/  LDL.LU R42, [R1+0x6ac] ;  /* 0x0006ac00012a7983 */ /* 0x000ee80000300800 */
[----:B------:R-:W3:Y:S04]  /*6ef0*/  LDL.LU R43, [R1+0x1cc] ;  /* 0x0001cc00012b7983 */ /* 0x000ee80000300800 */
[----:B------:R-:W3:Y:S04]  /*6f00*/  LDL.LU R44, [R1+0x1c8] ;  /* 0x0001c800012c7983 */ /* 0x000ee80000300800 */
[----:B----4-:R0:W-:Y:S04]  /*6f10*/  STS.U16 [R9+UR4+0x2080], R51 ;  /* 0x0020803309007988 */ /* 0x0101e80008000404 */
[----:B------:R-:W4:Y:S04]  /*6f20*/  LDL.LU R45, [R1+0x1bc] ;  /* 0x0001bc00012d7983 */ /* 0x000f280000300800 */
[----:B0-----:R-:W4:Y:S04]  /*6f30*/  LDL.LU R51, [R1+0x1b8] ;  /* 0x0001b80001337983 */ /* 0x001f280000300800 */
[----:B------:R-:W-:Y:S04]  /*6f40*/  STS.U16 [R9+UR4+0x12080], R70 ;  /* 0x0120804609007988 */ /* 0x000fe80008000404 */
[----:B------:R-:W-:Y:S04]  /*6f50*/  STS.U16 [R9+UR4+0x2480], R63 ;  /* 0x0024803f09007988 */ /* 0x000fe80008000404 */
[----:B------:R-:W-:Y:S04]  /*6f60*/  STS.U16 [R9+UR4+0x12480], R94 ;  /* 0x0124805e09007988 */ /* 0x000fe80008000404 */
[----:B------:R-:W-:Y:S04]  /*6f70*/  STS.U16 [R9+UR4+0x2880], R67 ;  /* 0x0028804309007988 */ /* 0x000fe80008000404 */
[----:B------:R-:W-:Y:S04]  /*6f80*/  STS.U16 [R9+UR4+0x12880], R59 ;  /* 0x0128803b09007988 */ /* 0x000fe80008000404 */
[----:B------:R0:W-:Y:S04]  /*6f90*/  STS.U16 [R9+UR4+0x2c80], R6 ;  /* 0x002c800609007988 */ /* 0x0001e80008000404 */
[----:B------:R-:W-:Y:S04]  /*6fa0*/  STS.U16 [R9+UR4+0x12c80], R10 ;  /* 0x012c800a09007988 */ /* 0x000fe80008000404 */
[----:B------:R-:W-:Y:S04]  /*6fb0*/  STS.U16 [R9+UR4+0x3080], R11 ;  /* 0x0030800b09007988 */ /* 0x000fe80008000404 */
        /* <DEDUP_REMOVED lines=17> */
[----:B--2---:R0:W-:Y:S04]  /*70d0*/  STS.U16 [R6+UR4+0x500], R47 ;  /* 0x0005002f06007988 */ /* 0x0041e80008000404 */
[----:B0-----:R-:W2:Y:S04]  /*70e0*/  LDL.LU R47, [R1+0x44] ;  /* 0x00004400012f7983 */ /* 0x001ea80000300800 */
[----:B---3--:R0:W-:Y:S04]  /*70f0*/  STS.U16 [R6+UR4+0x10500], R50 ;  /* 0x0105003206007988 */ /* 0x0081e80008000404 */
[----:B------:R-:W-:Y:S04]  /*7100*/  STS.U16 [R6+UR4+0x900], R41 ;  /* 0x0009002906007988 */ /* 0x000fe80008000404 */
[----:B------:R-:W-:Y:S04]  /*7110*/  STS.U16 [R6+UR4+0x10900], R42 ;  /* 0x0109002a06007988 */ /* 0x000fe80008000404 */
[----:B------:R-:W-:Y:S04]  /*7120*/  STS.U16 [R6+UR4+0xd00], R43 ;  /* 0x000d002b06007988 */ /* 0x000fe80008000404 */
[----:B------:R-:W-:Y:S04]  /*7130*/  STS.U16 [R6+UR4+0x10d00], R44 ;  /* 0x010d002c06007988 */ /* 0x000fe80008000404 */
[----:B0-----:R-:W3:Y:S04]  /*7140*/  LDL.LU R50, [R1+0x40] ;  /* 0x0000400001327983 */ /* 0x001ee80000300800 */
[----:B----4-:R-:W-:Y:S04]  /*7150*/  STS.U16 [R6+UR4+0x1100], R45 ;  /* 0x0011002d06007988 */ /* 0x010fe80008000404 */
[----:B------:R0:W-:Y:S04]  /*7160*/  STS.U16 [R6+UR4+0x11100], R51 ;  /* 0x0111003306007988 */ /* 0x0001e80008000404 */
[----:B0-----:R-:W4:Y:S04]  /*7170*/  LDL.LU R51, [R1+0x38] ;  /* 0x0000380001337983 */ /* 0x001f280000300800 */
[----:B------:R-:W3:Y:S04]  /*7180*/  LDL.LU R45, [R1+0x3c] ;  /* 0x00003c00012d7983 */ /* 0x000ee80000300800 */
[----:B------:R-:W-:Y:S04]  /*7190*/  STS.U16 [R6+UR4+0x1500], R35 ;  /* 0x0015002306007988 */ /* 0x000fe80008000404 */
[----:B------:R-:W-:Y:S04]  /*71a0*/  STS.U16 [R6+UR4+0x11500], R34 ;  /* 0x0115002206007988 */ /* 0x000fe80008000404 */
[----:B------:R-:W-:Y:S04]  /*71b0*/  STS.U16 [R6+UR4+0x1900], R33 ;  /* 0x0019002106007988 */ /* 0x000fe80008000404 */
[----:B------:R-:W-:Y:S04]  /*71c0*/  STS.U16 [R6+UR4+0x11900], R32 ;  /* 0x0119002006007988 */ /* 0x000fe80008000404 */
[----:B------:R-:W-:Y:S04]  /*71d0*/  STS.U16 [R6+UR4+0x1d00], R31 ;  /* 0x001d001f06007988 */ /* 0x000fe80008000404 */
[----:B------:R0:W-:Y:S02]  /*71e0*/  STS.U16 [R6+UR4+0x11d00], R30 ;  /* 0x011d001e06007988 */ /* 0x0001e40008000404 */
[----:B0-----:R-:W-:-:S05]  /*71f0*/  LOP3.LUT R30, R0, 0x20, RZ, 0x3c, !PT ;  /* 0x00000020001e7812 */ /* 0x001fca00078e3cff */
        /* <DEDUP_REMOVED lines=12> */
[----:B--2---:R0:W-:Y:S04]  /*72c0*/  STS.U16 [R30+UR4+0x3900], R47 ;  /* 0x0039002f1e007988 */ /* 0x0041e80008000404 */
[----:B0-----:R-:W2:Y:S04]  /*72d0*/  LDL.LU R47, [R1+0x244] ;  /* 0x00024400012f7983 */ /* 0x001ea80000300800 */
[----:B------:R-:W2:Y:S04]  /*72e0*/  LDL.LU R31, [R1+0x240] ;  /* 0x00024000011f7983 */ /* 0x000ea80000300800 */
        /* <DEDUP_REMOVED lines=21> */
[----:B---3--:R0:W-:Y:S04]  /*7440*/  STS.U16 [R30+UR4+0x13900], R50 ;  /* 0x013900321e007988 */ /* 0x0081e80008000404 */
[----:B------:R-:W3:Y:S04]  /*7450*/  LDL.LU R44, [R1+0xb8] ;  /* 0x0000b800012c7983 */ /* 0x000ee80000300800 */
[----:B------:R1:W-:Y:S04]  /*7460*/  STS.U16 [R30+UR4+0x3d00], R45 ;  /* 0x003d002d1e007988 */ /* 0x0003e80008000404 */
[----:B0-----:R-:W3:Y:S04]  /*7470*/  LDL.LU R50, [R1+0x54] ;  /* 0x0000540001327983 */ /* 0x001ee80000300800 */
[----:B----4-:R0:W-:Y:S04]  /*7480*/  STS.U16 [R30+UR4+0x13d00], R51 ;  /* 0x013d00331e007988 */ /* 0x0101e80008000404 */
[----:B-1----:R-:W4:Y:S04]  /*7490*/  LDL.LU R45, [R1+0x50] ;  /* 0x00005000012d7983 */ /* 0x002f280000300800 */
[----:B0-----:R-:W4:Y:S01]  /*74a0*/  LDL.LU R51, [R1+0x4c] ;  /* 0x00004c0001337983 */ /* 0x001f220000300800 */
[----:B------:R-:W-:-:S05]  /*74b0*/  LOP3.LUT R33, R0, 0x30, RZ, 0x3c, !PT ;  /* 0x0000003000217812 */ /* 0x000fca00078e3cff */
[----:B--2---:R0:W-:Y:S04]  /*74c0*/  STS.U16 [R33+UR4+0x180], R47 ;  /* 0x0001802f21007988 */ /* 0x0041e80008000404 */
[----:B------:R1:W-:Y:S04]  /*74d0*/  STS.U16 [R33+UR4+0x10180], R31 ;  /* 0x0101801f21007988 */ /* 0x0003e80008000404 */
        /* <DEDUP_REMOVED lines=21> */
[----:B0-----:R-:W2:Y:S04]  /*7630*/  LDL.LU R47, [R1+0x48] ;  /* 0x00004800012f7983 */ /* 0x001ea80000300800 */
[----:B---3--:R-:W-:Y:S04]  /*7640*/  STS.U16 [R33+UR4+0x12d80], R44 ;  /* 0x012d802c21007988 */ /* 0x008fe80008000404 */
[----:B-1----:R-:W3:Y:S04]  /*7650*/  LDL.LU R31, [R1+0x254] ;  /* 0x00025400011f7983 */ /* 0x002ee80000300800 */
[----:B------:R0:W-:Y:S04]  /*7660*/  STS.U16 [R33+UR4+0x3180], R50 ;  /* 0x0031803221007988 */ /* 0x0001e80008000404 */
[----:B----4-:R-:W-:Y:S04]  /*7670*/  STS.U16 [R33+UR4+0x13180], R45 ;  /* 0x0131802d21007988 */ /* 0x010fe80008000404 */
[----:B0-----:R-:W4:Y:S04]  /*7680*/  LDL.LU R50, [R1+0x250] ;  /* 0x0002500001327983 */ /* 0x001f280000300800 */
[----:B------:R-:W4:Y:S04]  /*7690*/  LDL.LU R32, [R1+0x24c] ;  /* 0x00024c0001207983 */ /* 0x000f280000300800 */
[----:B------:R0:W-:Y:S04]  /*76a0*/  STS.U16 [R33+UR4+0x3580], R51 ;  /* 0x0035803321007988 */ /* 0x0001e80008000404 */
[----:B0-----:R-:W4:Y:S04]  /*76b0*/  LDL.LU R51, [R1+0x248] ;  /* 0x0002480001337983 */ /* 0x001f280000300800 */
        /* <DEDUP_REMOVED lines=21> */
[----:B------:R-:W4:Y:S01]  /*7810*/  LDL.LU R45, [R1+0x2d0] ;  /* 0x0002d000012d7983 */ /* 0x000f220000300800 */
[----:B------:R-:W-:-:S03]  /*7820*/  LOP3.LUT R18, R0, 0x40, RZ, 0x3c, !PT ;  /* 0x0000004000127812 */ /* 0x000fc600078e3cff */
[----:B--2---:R0:W-:Y:S04]  /*7830*/  STS.U16 [R33+UR4+0x13580], R47 ;  /* 0x0135802f21007988 */ /* 0x0041e80008000404 */
[----:B---3--:R-:W-:Y:S04]  /*7840*/  STS.U16 [R33+UR4+0x3980], R31 ;  /* 0x0039801f21007988 */ /* 0x008fe80008000404 */
[----:B0-----:R-:W2:Y:S04]  /*7850*/  LDL.LU R47, [R1+0x2cc] ;  /* 0x0002cc00012f7983 */ /* 0x001ea80000300800 */
[----:B----4-:R0:W-:Y:S04]  /*7860*/  STS.U16 [R33+UR4+0x13980], R50 ;  /* 0x0139803221007988 */ /* 0x0101e80008000404 */
[----:B------:R-:W-:Y:S04]  /*7870*/  STS.U16 [R33+UR4+0x3d80], R32 ;  /* 0x003d802021007988 */ /* 0x000fe80008000404 */
[----:B0-----:R-:W3:Y:S04]  /*7880*/  LDL.LU R50, [R1+0x2c8] ;  /* 0x0002c80001327983 */ /* 0x001ee80000300800 */
[----:B------:R0:W-:Y:S04]  /*7890*/  STS.U16 [R33+UR4+0x13d80], R51 ;  /* 0x013d803321007988 */ /* 0x0001e80008000404 */
[----:B------:R-:W-:Y:S04]  /*78a0*/  STS.U16 [R18+UR4+0x200], R34 ;  /* 0x0002002212007988 */ /* 0x000fe80008000404 */
[----:B0-----:R-:W4:Y:S04]  /*78b0*/  LDL.LU R51, [R1+0x2c4] ;  /* 0x0002c40001337983 */ /* 0x001f280000300800 */
[----:B------:R-:W-:Y:S04]  /*78c0*/  STS.U16 [R18+UR4+0x10200], R35 ;  /* 0x0102002312007988 */ /* 0x000fe80008000404 */
[----:B------:R-:W4:Y:S04]  /*78d0*/  LDL.LU R30, [R1+0x2c0] ;  /* 0x0002c000011e7983 */ /* 0x000f280000300800 */
[----:B------:R0:W-:Y:S04]  /*78e0*/  STS.U16 [R18+UR4+0x600], R6 ;  /* 0x0006000612007988 */ /* 0x0001e80008000404 */
[----:B------:R-:W4:Y:S04]  /*78f0*/  LDL.LU R31, [R1+0x2bc] ;  /* 0x0002bc00011f7983 */ /* 0x000f280000300800 */
[----:B0-----:R-:W4:Y:S04]  /*7900*/  LDL.LU R6, [R1+0x2b8] ;  /* 0x0002b80001067983 */ /* 0x001f280000300800 */
[----:B------:R-:W4:Y:S04]  /*7910*/  LDL.LU R32, [R1+0x638] ;  /* 0x0006380001207983 */ /* 0x000f280000300800 */
        /* <DEDUP_REMOVED lines=10> */
[----:B------:R1:W-:Y:S04]  /*79c0*/  STS.U16 [R18+UR4+0x10e00], R13 ;  /* 0x010e000d12007988 */ /* 0x0003e80008000404 */
[----:B------:R1:W-:Y:S04]  /*79d0*/  STS.U16 [R18+UR4+0x1200], R14 ;  /* 0x0012000e12007988 */ /* 0x0003e80008000404 */
[----:B0-----:R-:W4:Y:S04]  /*79e0*/  LDL.LU R12, [R1+0x6b4] ;  /* 0x0006b400010c7983 */ /* 0x001f280000300800 */
[----:B-1----:R-:W4:Y:S04]  /*79f0*/  LDL.LU R13, [R1+0x6a8] ;  /* 0x0006a800010d7983 */ /* 0x002f280000300800 */
[----:B------:R0:W-:Y:S04]  /*7a00*/  STS.U16 [R18+UR4+0x11200], R15 ;  /* 0x0112000f12007988 */ /* 0x0001e80008000404 */
[----:B------:R-:W4:Y:S04]  /*7a10*/  LDL.LU R14, [R1+0x6a4] ;  /* 0x0006a400010e7983 */ /* 0x000f280000300800 */
[----:B------:R1:W-:Y:S04]  /*7a20*/  STS.U16 [R18+UR4+0x1600], R16 ;  /* 0x0016001012007988 */ /* 0x0003e80008000404 */
[----:B0-----:R-:W4:Y:S04]  /*7a30*/  LDL.LU R15, [R1+0x6a0] ;  /* 0x0006a000010f7983 */ /* 0x001f280000300800 */
[----:B------:R0:W-:Y:S04]  /*7a40*/  STS.U16 [R18+UR4+0x11600], R17 ;  /* 0x0116001112007988 */ /* 0x0001e80008000404 */
[----:B-1----:R-:W4:Y:S04]  /*7a50*/  LDL.LU R16, [R1+0x69c] ;  /* 0x00069c0001107983 */ /* 0x002f280000300800 */
        /* <DEDUP_REMOVED lines=20> */
[----:B0-----:R-:W4:Y:S01]  /*7ba0*/  LDL.LU R45, [R1+0x670] ;  /* 0x00067000012d7983 */ /* 0x001f220000300800 */
[----:B------:R-:W-:-:S03]  /*7bb0*/  PRMT R8, RZ, 0x7610, R8 ;  /* 0x00007610ff087816 */ /* 0x000fc60000000008 */
[----:B--2---:R0:W-:Y:S04]  /*7bc0*/  STS.U16 [R18+UR4+0x2e00], R47 ;  /* 0x002e002f12007988 */ /* 0x0041e80008000404 */
[----:B0-----:R-:W2:Y:S04]  /*7bd0*/  LDL.LU R47, [R1+0x66c] ;  /* 0x00066c00012f7983 */ /* 0x001ea80000300800 */
[----:B---3--:R0:W-:Y:S04]  /*7be0*/  STS.U16 [R18+UR4+0x12e00], R50 ;  /* 0x012e003212007988 */ /* 0x0081e80008000404 */
[----:B0-----:R-:W3:Y:S04]  /*7bf0*/  LDL.LU R50, [R1+0x668] ;  /* 0x0006680001327983 */ /* 0x001ee80000300800 */
[----:B----4-:R0:W-:Y:S04]  /*7c00*/  STS.U16 [R18+UR4+0x3200], R51 ;  /* 0x0032003312007988 */ /* 0x0101e80008000404 */
[----:B0-----:R-:W4:Y:S04]  /*7c10*/  LDL.LU R51, [R1+0x664] ;  /* 0x0006640001337983 */ /* 0x001f280000300800 */
[----:B------:R-:W-:Y:S04]  /*7c20*/  STS.U16 [R18+UR4+0x13200], R30 ;  /* 0x0132001e12007988 */ /* 0x000fe80008000404 */
[----:B------:R-:W-:Y:S04]  /*7c30*/  STS.U16 [R18+UR4+0x3600], R31 ;  /* 0x0036001f12007988 */ /* 0x000fe80008000404 */
[----:B------:R0:W-:Y:S04]  /*7c40*/  STS.U16 [R18+UR4+0x13600], R6 ;  /* 0x0136000612007988 */ /* 0x0001e80008000404 */
[----:B------:R-:W-:Y:S04]  /*7c50*/  STS.U16 [R18+UR4+0x3a00], R32 ;  /* 0x003a002012007988 */ /* 0x000fe80008000404 */
[----:B------:R-:W-:Y:S01]  /*7c60*/  STS.U16 [R18+UR4+0x13a00], R33 ;  /* 0x013a002112007988 */ /* 0x000fe20008000404 */
[----:B0-----:R-:W-:-:S03]  /*7c70*/  LOP3.LUT R6, R0, 0x50, RZ, 0x3c, !PT ;  /* 0x0000005000067812 */ /* 0x001fc600078e3cff */
[----:B------:R-:W-:Y:S04]  /*7c80*/  STS.U16 [R18+UR4+0x3e00], R34 ;  /* 0x003e002212007988 */ /* 0x000fe80008000404 */
[----:B------:R-:W-:Y:S04]  /*7c90*/  STS.U16 [R18+UR4+0x13e00], R35 ;  /* 0x013e002312007988 */ /* 0x000fe80008000404 */
[----:B------:R-:W-:Y:S04]  /*7ca0*/  STS.U16 [R6+UR4+0x280], R9 ;  /* 0x0002800906007988 */ /* 0x000fe80008000404 */
[----:B------:R-:W-:Y:S04]  /*7cb0*/  STS.U16 [R6+UR4+0x10280], R10 ;  /* 0x0102800a06007988 */ /* 0x000fe80008000404 */
[----:B------:R0:W-:Y:S02]  /*7cc0*/  STS.U16 [R6+UR4+0x680], R11 ;  /* 0x0006800b06007988 */ /* 0x0001e40008000404 */
[----:B0-----:R-:W-:-:S05]  /*7cd0*/  IMAD.WIDE R10, R55, 0x2, R118 ;  /* 0x00000002370a7825 */ /* 0x001fca00078e0276 */
[----:B------:R-:W4:Y:S04]  /*7ce0*/  @!P4 LDG.E.U16 R8, desc[UR8][R10.64] ;  /* 0x000000080a08c981 */ /* 0x000f28000c1e1500 */
        /* <DEDUP_REMOVED lines=15> */
[----:B------:R-:W-:Y:S01]  /*7de0*/  STS.U16 [R6+UR4+0x2680], R45 ;  /* 0x0026802d06007988 */ /* 0x000fe20008000404 */
[----:B------:R-:W-:-:S03]  /*7df0*/  PRMT R98, RZ, 0x7610, R98 ;  /* 0x00007610ff627816 */ /* 0x000fc60000000062 */
[----:B------:R-:W-:Y:S04]  /*7e00*/  STL [R1+0x12e4], R0 ;  /* 0x0012e40001007387 */ /* 0x000fe80000100800 */
[----:B------:R-:W-:Y:S01]  /*7e10*/  STL.64 [R1+0x448], R10 ;  /* 0x0004480a01007387 */ /* 0x000fe20000100a00 */
[----:B------:R-:W-:Y:S02]  /*7e20*/  PRMT R99, RZ, 0x7610, R99 ;  /* 0x00007610ff637816 */ /* 0x000fe40000000063 */
[----:B------:R-:W-:Y:S02]  /*7e30*/  PRMT R97, RZ, 0x7610, R97 ;  /* 0x00007610ff617816 */ /* 0x000fe40000000061 */
[----:B------:R-:W-:Y:S02]  /*7e40*/  PRMT R96, RZ, 0x7610, R96 ;  /* 0x00007610ff607816 */ /* 0x000fe40000000060 */
[----:B------:R-:W-:Y:S01]  /*7e50*/  PRMT R86, RZ, 0x7610, R86 ;  /* 0x00007610ff567816 */ /* 0x000fe20000000056 */
[----:B--2---:R-:W-:Y:S04]  /*7e60*/  STS.U16 [R6+UR4+0x12680], R47 ;  /* 0x0126802f06007988 */ /* 0x004fe80008000404 */
[----:B---3--:R-:W-:Y:S04]  /*7e70*/  STS.U16 [R6+UR4+0x2a80], R50 ;  /* 0x002a803206007988 */ /* 0x008fe80008000404 */
[----:B----4-:R-:W-:Y:S04]  /*7e80*/  STS.U16 [R6+UR4+0x12a80], R51 ;  /* 0x012a803306007988 */ /* 0x010fe80008000404 */
        /* <DEDUP_REMOVED lines=9> */
[----:B------:R1:W-:Y:S01]  /*7f20*/  STS.U16 [R6+UR4+0x13e80], R61 ;  /* 0x013e803d06007988 */ /* 0x0003e20008000404 */
[----:B0-----:R-:W-:Y:S01]  /*7f30*/  LOP3.LUT R100, R0, 0x60, RZ, 0x3c, !PT ;  /* 0x0000006000647812 */ /* 0x001fe200078e3cff */
[----:B-1----:R-:W-:-:S05]  /*7f40*/  VIADD R6, R113, 0xffffffd8 ;  /* 0xffffffd871067836 */ /* 0x002fca0000000000 */
[----:B------:R-:W-:Y:S01]  /*7f50*/  ISETP.GE.U32.AND P4, PT, R6, 0x7fffff59, PT ;  /* 0x7fffff590600780c */ /* 0x000fe20003f86070 */
[----:B------:R-:W-:Y:S01]  /*7f60*/  IMAD R6, R122, 0x1f, RZ ;  /* 0x0000001f7a067824 */ /* 0x000fe200078e02ff */
[----:B------:R-:W-:Y:S03]  /*7f70*/  STL [R1+0x12e8], R100 ;  /* 0x0012e86401007387 */ /* 0x000fe60000100800 */
[----:B------:R-:W-:Y:S01]  /*7f80*/  IMAD.WIDE R16, R6, 0x2, R120 ;  /* 0x0000000206107825 */ /* 0x000fe200078e0278 */
[----:B------:R-:W-:-:S03]  /*7f90*/  PRMT R0, RZ, 0x7610, R0 ;  /* 0x00007610ff007816 */ /* 0x000fc60000000000 */
[----:B------:R-:W-:Y:S01]  /*7fa0*/  IMAD.WIDE R14, R6, 0x2, R118 ;  /* 0x00000002060e7825 */ /* 0x000fe200078e0276 */
[----:B------:R0:W2:Y:S04]  /*7fb0*/  @!P5 LDG.E.U16 R98, desc[UR8][R16.64] ;  /* 0x000000081062d981 */ /* 0x0000a8000c1e1500 */
[----:B------:R1:W-:Y:S01]  /*7fc0*/  STL [R1+0x7e0], R8 ;  /* 0x0007e00801007387 */ /* 0x0003e20000100800 */
[----:B------:R-:W-:-:S03]  /*7fd0*/  VIADD R6, R113, 0xffffffd0 ;  /* 0xffffffd071067836 */ /* 0x000fc60000000000 */
[----:B------:R3:W4:Y:S01]  /*7fe0*/  @!P5 LDG.E.U16 R97, desc[UR8][R14.64] ;  /* 0x000000080e61d981 */ /* 0x000722000c1e1500 */
[----:B-1----:R-:W-:-:S04]  /*7ff0*/  IMAD R8, R122, 0x26, RZ ;  /* 0x000000267a087824 */ /* 0x002fc800078e02ff */
[----:B------:R-:W-:-:S04]  /*8000*/  IMAD.WIDE R12, R8, 0x2, R120 ;  /* 0x00000002080c7825 */ /* 0x000fc800078e0278 */
[----:B------:R-:W-:Y:S01]  /*8010*/  IMAD.WIDE R10, R8, 0x2, R118 ;  /* 0x00000002080a7825 */ /* 0x000fe200078e0276 */
[----:B------:R1:W4:Y:S04]  /*8020*/  @!P1 LDG.E.U16 R0, desc[UR8][R12.64] ;  /* 0x000000080c009981 */ /* 0x000328000c1e1500 */
[----:B------:R0:W4:Y:S01]  /*8030*/  @!P1 LDG.E.U16 R99, desc[UR8][R10.64] ;  /* 0x000000080a639981 */ /* 0x000122000c1e1500 */
[----:B------:R-:W-:Y:S01]  /*8040*/  ISETP.GE.U32.AND P1, PT, R6, 0x7fffff51, PT ;  /* 0x7fffff510600780c */ /* 0x000fe20003f26070 */
[----:B------:R-:W-:Y:S02]  /*8050*/  IMAD R6, R122, 0x27, RZ ;  /* 0x000000277a067824 */ /* 0x000fe400078e02ff */
[----:B------:R0:W-:Y:S04]  /*8060*/  STL.64 [R1+0x440], R16 ;  /* 0x0004401001007387 */ /* 0x0001e80000100a00 */
[----:B------:R3:W-:Y:S01]  /*8070*/  STL.64 [R1+0x438], R14 ;  /* 0x0004380e01007387 */ /* 0x0007e20000100a00 */
[----:B0-----:R-:W-:-:S04]  /*8080*/  IMAD.WIDE R16, R6, 0x2, R120 ;  /* 0x0000000206107825 */ /* 0x001fc800078e0278 */
[----:B---3--:R-:W-:Y:S01]  /*8090*/  IMAD.WIDE R14, R6, 0x2, R118 ;  /* 0x00000002060e7825 */ /* 0x008fe200078e0276 */
[----:B------:R-:W3:Y:S04]  /*80a0*/  @!P4 LDG.E.U16 R96, desc[UR8][R16.64] ;  /* 0x000000081060c981 */ /* 0x000ee8000c1e1500 */
[----:B------:R0:W3:Y:S01]  /*80b0*/  @!P4 LDG.E.U16 R86, desc[UR8][R14.64] ;  /* 0x000000080e56c981 */ /* 0x0000e2000c1e1500 */
[----:B------:R-:W-:-:S05]  /*80c0*/  VIADD R9, R113, 0xffffffd1 ;  /* 0xffffffd171097836 */ /* 0x000fca0000000000 */
[----:B------:R-:W-:Y:S01]  /*80d0*/  ISETP.GE.U32.AND P5, PT, R9, 0x7fffff52, PT ;  /* 0x7fffff520900780c */ /* 0x000fe20003fa6070 */
[----:B------:R-:W-:Y:S01]  /*80e0*/  IMAD R8, R122, 0x2e, RZ ;  /* 0x0000002e7a087824 */ /* 0x000fe200078e02ff */
[----:B------:R-:W-:Y:S02]  /*80f0*/  PRMT R101, RZ, 0x7610, R101 ;  /* 0x00007610ff657816 */ /* 0x000fe40000000065 */
[----:B------:R-:W-:Y:S01]  /*8100*/  PRMT R102, RZ, 0x7610, R102 ;  /* 0x00007610ff667816 */ /* 0x000fe20000000066 */
[C---:B------:R-:W-:Y:S02]  /*8110*/  VIADD R6, R113.reuse, 0xffffffc8 ;  /* 0xffffffc871067836 */ /* 0x040fe40000000000 */
[----:B------:R-:W-:Y:S01]  /*8120*/  VIADD R9, R113, 0xffffffc9 ;  /* 0xffffffc971097836 */ /* 0x000fe20000000000 */
[----:B------:R-:W-:Y:S02]  /*8130*/  PRMT R93, RZ, 0x7610, R93 ;  /* 0x00007610ff5d7816 */ /* 0x000fe4000000005d */
[----:B------:R-:W-:-:S02]  /*8140*/  PRMT R92, RZ, 0x7610, R92 ;  /* 0x00007610ff5c7816 */ /* 0x000fc4000000005c */
[----:B------:R-:W-:Y:S01]  /*8150*/  ISETP.GE.U32.AND P4, PT, R9, 0x7fffff4a, PT ;  /* 0x7fffff4a0900780c */ /* 0x000fe20003f86070 */
[----:B------:R-:W-:Y:S01]  /*8160*/  IMAD R9, R122, 0x37, RZ ;  /* 0x000000377a097824 */ /* 0x000fe200078e02ff */
        /* <DEDUP_REMOVED lines=8> */
[----:B------:R-:W-:Y:S04]  /*81f0*/  STS.U16 [R100+UR4+0x300], R60 ;  /* 0x0003003c64007988 */ /* 0x000fe80008000404 */
[----:B------:R-:W-:Y:S04]  /*8200*/  STS.U16 [R100+UR4+0x10300], R58 ;  /* 0x0103003a64007988 */ /* 0x000fe80008000404 */
[----:B------:R-:W-:Y:S04]  /*8210*/  STS.U16 [R100+UR4+0x700], R57 ;  /* 0x0007003964007988 */ /* 0x000fe80008000404 */
[----:B------:R-:W-:Y:S04]  /*8220*/  STS.U16 [R100+UR4+0x10700], R56 ;  /* 0x0107003864007988 */ /* 0x000fe80008000404 */
[----:B------:R-:W-:Y:S04]  /*8230*/  STS.U16 [R100+UR4+0xb00], R54 ;  /* 0x000b003664007988 */ /* 0x000fe80008000404 */
[----:B------:R-:W-:Y:S01]  /*8240*/  STS.U16 [R100+UR4+0x10b00], R53 ;  /* 0x010b003564007988 */ /* 0x000fe20008000404 */
[----:B------:R-:W-:-:S02]  /*8250*/  PRMT R89, RZ, 0x7610, R89 ;  /* 0x00007610ff597816 */ /* 0x000fc40000000059 */
[----:B------:R-:W-:Y:S02]  /*8260*/  PRMT R88, RZ, 0x7610, R88 ;  /* 0x00007610ff587816 */ /* 0x000fe40000000058 */
[----:B------:R-:W-:Y:S02]  /*8270*/  PRMT R83, RZ, 0x7610, R83 ;  /* 0x00007610ff537816 */ /* 0x000fe40000000053 */
[----:B------:R-:W-:Y:S01]  /*8280*/  PRMT R82, RZ, 0x7610, R82 ;  /* 0x00007610ff527816 */ /* 0x000fe20000000052 */
[----:B--2---:R-:W-:Y:S04]  /*8290*/  STL [R1+0x12ec], R98 ;  /* 0x0012ec6201007387 */ /* 0x004fe80000100800 */
[----:B------:R1:W-:Y:S04]  /*82a0*/  STL.64 [R1+0x3d0], R12 ;  /* 0x0003d00c01007387 */ /* 0x0003e80000100a00 */
[----:B------:R2:W-:Y:S01]  /*82b0*/  STL.64 [R1+0x3c8], R10 ;  /* 0x0003c80a01007387 */ /* 0x0005e20000100a00 */
[----:B-1----:R-:W-:-:S04]  /*82c0*/  IMAD.WIDE R12, R8, 0x2, R120 ;  /* 0x00000002080c7825 */ /* 0x002fc800078e0278 */
[----:B--2---:R-:W-:Y:S01]  /*82d0*/  IMAD.WIDE R10, R8, 0x2, R118 ;  /* 0x00000002080a7825 */ /* 0x004fe200078e0276 */
[----:B------:R-:W2:Y:S04]  /*82e0*/  @!P5 LDG.E.U16 R101, desc[UR8][R12.64] ;  /* 0x000000080c65d981 */ /* 0x000ea8000c1e1500 */
[----:B------:R1:W2:Y:S01]  /*82f0*/  @!P5 LDG.E.U16 R102, desc[UR8][R10.64] ;  /* 0x000000080a66d981 */ /* 0x0002a2000c1e1500 */
[----:B------:R-:W-:Y:S01]  /*8300*/  ISETP.GE.U32.AND P5, PT, R6, 0x7fffff49, PT ;  /* 0x7fffff490600780c */ /* 0x000fe20003fa6070 */
[C---:B------:R-:W-:Y:S02]  /*8310*/  IMAD R6, R122.reuse, 0x2f, RZ ;  /* 0x0000002f7a067824 */ /* 0x040fe400078e02ff */
[----:B----4-:R-:W-:Y:S04]  /*8320*/  STL [R1+0x12f0], R97 ;  /* 0x0012f06101007387 */ /* 0x010fe80000100800 */
[----:B------:R-:W-:Y:S04]  /*8330*/  STL [R1+0x12f4], R0 ;  /* 0x0012f40001007387 */ /* 0x000fe80000100800 */
[----:B------:R-:W-:Y:S04]  /*8340*/  STL [R1+0x12f8], R99 ;  /* 0x0012f86301007387 */ /* 0x000fe80000100800 */
[----:B------:R4:W-:Y:S01]  /*8350*/  STL.64 [R1+0x3c0], R16 ;  /* 0x0003c01001007387 */ /* 0x0009e20000100a00 */
[----:B------:R-:W-:-:S03]  /*8360*/  IMAD R8, R122, 0x36, RZ ;  /* 0x000000367a087824 */ /* 0x000fc600078e02ff */
[----:B------:R0:W-:Y:S01]  /*8370*/  STL.64 [R1+0x3b8], R14 ;  /* 0x0003b80e01007387 */ /* 0x0001e20000100a00 */
[----:B------:R-:W-:-:S03]  /*8380*/  IMAD.WIDE R20, R8, 0x2, R120 ;  /* 0x0000000208147825 */ /* 0x000fc600078e0278 */
[----:B---3--:R-:W-:Y:S01]  /*8390*/  STL [R1+0x12fc], R96 ;  /* 0x0012fc6001007387 */ /* 0x008fe20000100800 */
[----:B----4-:R-:W-:-:S04]  /*83a0*/  IMAD.WIDE R16, R6, 0x2, R120 ;  /* 0x0000000206107825 */ /* 0x010fc800078e0278 */
[--C-:B0-----:R-:W-:Y:S01]  /*83b0*/  IMAD.WIDE R14, R6, 0x2, R118.reuse ;  /* 0x00000002060e7825 */ /* 0x101fe200078e0276 */
[----:B------:R-:W-:Y:S03]  /*83c0*/  STL.64 [R1+0x350], R12 ;  /* 0x0003500c01007387 */ /* 0x000fe60000100a00 */
[----:B------:R-:W-:Y:S01]  /*83d0*/  IMAD.WIDE R18, R8, 0x2, R118 ;  /* 0x0000000208127825 */ /* 0x000fe200078e0276 */
[----:B------:R1:W-:Y:S04]  /*83e0*/  STL.64 [R1+0x348], R10 ;  /* 0x0003480a01007387 */ /* 0x0003e80000100a00 */
[----:B------:R0:W3:Y:S04]  /*83f0*/  @!P1 LDG.E.U16 R93, desc[UR8][R16.64] ;  /* 0x00000008105d9981 */ /* 0x0000e8000c1e1500 */
[----:B------:R4:W2:Y:S01]  /*8400*/  @!P1 LDG.E.U16 R92, desc[UR8][R14.64] ;  /* 0x000000080e5c9981 */ /* 0x0008a2000c1e1500 */
[----:B------:R-:W-:-:S03]  /*8410*/  ISETP.GT.U32.AND P1, PT, R3, R5, PT ;  /* 0x000000050300720c */ /* 0x000fc60003f24070 */
[----:B------:R-:W-:Y:S01]  /*8420*/  STL [R1+0x1300], R86 ;  /* 0x0013005601007387 */ /* 0x000fe20000100800 */
[----:B-1----:R-:W-:-:S03]  /*8430*/  VIADD R10, R113, 0xffffffc1 ;  /* 0xffffffc1710a7836 */ /* 0x002fc60000000000 */
[----:B------:R0:W-:Y:S04]  /*8440*/  STL.64 [R1+0x340], R16 ;  /* 0x0003401001007387 */ /* 0x0001e80000100a00 */
[----:B------:R4:W-:Y:S04]  /*8450*/  STL.64 [R1+0x338], R14 ;  /* 0x0003380e01007387 */ /* 0x0009e80000100a00 */
[----:B------:R-:W2:Y:S01]  /*8460*/  @!P4 LDG.E.U16 R103, desc[UR8][R20.64] ;  /* 0x000000081467c981 */ /* 0x000ea2000c1e1500 */
[----:B0-----:R-:W-:-:S03]  /*8470*/  IMAD.WIDE R16, R9, 0x2, R120 ;  /* 0x0000000209107825 */ /* 0x001fc600078e0278 */
[----:B------:R-:W2:Y:S01]  /*8480*/  @!P4 LDG.E.U16 R104, desc[UR8][R18.64] ;  /* 0x000000081268c981 */ /* 0x000ea2000c1e1500 */
[----:B----4-:R-:W-:Y:S01]  /*8490*/  IMAD.WIDE R14, R9, 0x2, R118 ;  /* 0x00000002090e7825 */ /* 0x010fe200078e0276 */
[----:B------:R-:W-:Y:S02]  /*84a0*/  ISETP.GT.U32.AND P4, PT, R3, R4, PT ;  /* 0x000000040300720c */ /* 0x000fe40003f84070 */
[----:B------:R0:W4:Y:S04]  /*84b0*/  @!P5 LDG.E.U16 R91, desc[UR8][R16.64] ;  /* 0x00000008105bd981 */ /* 0x000128000c1e1500 */
[----:B------:R1:W2:Y:S01]  /*84c0*/  @!P5 LDG.E.U16 R90, desc[UR8][R14.64] ;  /* 0x000000080e5ad981 */ /* 0x0002a2000c1e1500 */
[----:B------:R-:W-:Y:S01]  /*84d0*/  ISETP.GE.U32.AND P5, PT, R10, 0x7fffff42, PT ;  /* 0x7fffff420a00780c */ /* 0x000fe20003fa6070 */
[----:B------:R-:W-:-:S02]  /*84e0*/  @!P1 IMAD.IADD R5, R5, 0x1, -R3 ;  /* 0x0000000105059824 */ /* 0x000fc400078e0a03 */
[----:B------:R-:W-:Y:S01]  /*84f0*/  STL.64 [R1+0x2d0], R20 ;  /* 0x0002d01401007387 */ /* 0x000fe20000100a00 */
[----:B------:R-:W-:Y:S01]  /*8500*/  IMAD R13, R122, 0x3e, RZ ;  /* 0x0000003e7a0d7824 */ /* 0x000fe200078e02ff */
[----:B------:R-:W-:Y:S02]  /*8510*/  LOP3.LUT R11, R2, 0x6, RZ, 0xfc, !PT ;  /* 0x00000006020b7812 */ /* 0x000fe400078efcff */
[----:B------:R-:W-:Y:S01]  /*8520*/  STL.64 [R1+0x2c8], R18 ;  /* 0x0002c81201007387 */ /* 0x000fe20000100a00 */
[----:B------:R-:W-:-:S03]  /*8530*/  ISETP.GT.U32.AND P1, PT, R3, R5, PT ;  /* 0x000000050300720c */ /* 0x000fc60003f24070 */
[----:B------:R0:W-:Y:S01]  /*8540*/  STL.64 [R1+0x2c0], R16 ;  /* 0x0002c01001007387 */ /* 0x0001e20000100a00 */
[----:B------:R-:W-:-:S03]  /*8550*/  @!P4 IMAD.IADD R4, R4, 0x1, -R3 ;  /* 0x000000010404c824 */ /* 0x000fc600078e0a03 */
[----:B------:R1:W-:Y:S01]  /*8560*/  STL.64 [R1+0x2b8], R14 ;  /* 0x0002b80e01007387 */ /* 0x0003e20000100a00 */
[----:B------:R-:W-:Y:S01]  /*8570*/  IABS R6, R11 ;  /* 0x0000000b00067213 */ /* 0x000fe20000000000 */
[----:B0-----:R-:W-:-:S04]  /*8580*/  IMAD.WIDE R16, R13, 0x2, R120 ;  /* 0x000000020d107825 */ /* 0x001fc800078e0278 */
[----:B-1----:R-:W-:Y:S01]  /*8590*/  IMAD.WIDE R14, R13, 0x2, R118 ;  /* 0x000000020d0e7825 */ /* 0x002fe200078e0276 */
[----:B------:R0:W2:Y:S01]  /*85a0*/  @!P5 LDG.E.U16 R46, desc[UR8][R16.64] ;  /* 0x00000008102ed981 */ /* 0x0000a2000c1e1500 */
[----:B------:R-:W-:-:S03]  /*85b0*/  ISETP.GT.U32.AND P4, PT, R3, R4, PT ;  /* 0x000000040300720c */ /* 0x000fc60003f84070 */
[----:B------:R1:W2:Y:S01]  /*85c0*/  @!P5 LDG.E.U16 R124, desc[UR8][R14.64] ;  /* 0x000000080e7cd981 */ /* 0x0002a2000c1e1500 */
[----:B------:R-:W-:Y:S01]  /*85d0*/  ISETP.GT.U32.AND P5, PT, R3, R7, PT ;  /* 0x000000070300720c */ /* 0x000fe20003fa4070 */
[----:B------:R-:W-:Y:S01]  /*85e0*/  IMAD.HI.U32 R9, R125, R6, RZ ;  /* 0x000000067d097227 */ /* 0x000fe200078e00ff */
[----:B------:R-:W-:-:S03]  /*85f0*/  LOP3.LUT R12, R2, 0x8, RZ, 0xfc, !PT ;  /* 0x00000008020c7812 */ /* 0x000fc600078efcff */
[----:B------:R-:W-:Y:S02]  /*8600*/  VIADD R13, R113, 0xffffffc0 ;  /* 0xffffffc0710d7836 */ /* 0x000fe40000000000 */
[----:B------:R-:W-:Y:S02]  /*8610*/  IMAD.MOV R9, RZ, RZ, -R9 ;  /* 0x000000ffff097224 */ /* 0x000fe400078e0a09 */
[--C-:B------:R-:W-:Y:S01]  /*8620*/  @!P1 IMAD.IADD R5, R5, 0x1, -R3.reuse ;  /* 0x0000000105059824 */ /* 0x100fe200078e0a03 */
[----:B------:R-:W-:Y:S01]  /*8630*/  ISETP.GE.U32.AND P1, PT, R13, 0x7fffff41, PT ;  /* 0x7fffff410d00780c */ /* 0x000fe20003f26070 */
[----:B------:R-:W-:Y:S01]  /*8640*/  IMAD R6, R3, R9, R6 ;  /* 0x0000000903067224 */ /* 0x000fe200078e0206 */
[----:B------:R-:W-:Y:S01]  /*8650*/  IABS R8, R12 ;  /* 0x0000000c00087213 */ /* 0x000fe20000000000 */
[----:B------:R0:W-:Y:S01]  /*8660*/  STL.64 [R1+0x250], R16 ;  /* 0x0002501001007387 */ /* 0x0001e20000100a00 */
[--C-:B------:R-:W-:Y:S01]  /*8670*/  @!P5 IMAD.IADD R7, R7, 0x1, -R3.reuse ;  /* 0x000000010707d824 */ /* 0x100fe200078e0a03 */
[----:B------:R-:W-:Y:S01]  /*8680*/  ISETP.GE.AND P5, PT, R2, RZ, PT ;  /* 0x000000ff0200720c */ /* 0x000fe20003fa6270 */
[----:B------:R-:W-:Y:S01]  /*8690*/  @!P4 IMAD.IADD R4, R4, 0x1, -R3 ;  /* 0x000000010404c824 */ /* 0x000fe200078e0a03 */
[----:B------:R-:W-:Y:S01]  /*86a0*/  ISETP.GT.U32.AND P4, PT, R3, R6, PT ;  /* 0x000000060300720c */ /* 0x000fe20003f84070 */
[----:B------:R-:W-:-:S04]  /*86b0*/  IMAD.HI.U32 R10, R125, R8, RZ ;  /* 0x000000087d0a7227 */ /* 0x000fc800078e00ff */
[----:B0-----:R-:W-:Y:S02]  /*86c0*/  IMAD R16, R122, 0x3f, RZ ;  /* 0x0000003f7a107824 */ /* 0x001fe400078e02ff */
[----:B------:R-:W-:Y:S02]  /*86d0*/  IMAD.MOV R10, RZ, RZ, -R10 ;  /* 0x000000ffff0a7224 */ /* 0x000fe400078e0a0a */
[----:B------:R-:W-:-:S04]  /*86e0*/  IMAD.WIDE R20, R16, 0x2, R120 ;  /* 0x0000000210147825 */ /* 0x000fc800078e0278 */
[----:B------:R-:W-:Y:S01]  /*86f0*/  IMAD.WIDE R18, R16, 0x2, R118 ;  /* 0x0000000210127825 */ /* 0x000fe200078e0276 */
[----:B------:R1:W-:Y:S01]  /*8700*/  STL.64 [R1+0x248], R14 ;  /* 0x0002480e01007387 */ /* 0x0003e20000100a00 */
[----:B------:R-:W-:Y:S02]  /*8710*/  LOP3.LUT R13, R2, 0xa, RZ, 0xfc, !PT ;  /* 0x0000000a020d7812 */ /* 0x000fe400078efcff */
[----:B------:R-:W-:Y:S01]  /*8720*/  IMAD R8, R3, R10, R8 ;  /* 0x0000000a03087224 */ /* 0x000fe200078e0208 */
[----:B------:R0:W2:Y:S01]  /*8730*/  @!P1 LDG.E.U16 R85, desc[UR8][R20.64] ;  /* 0x0000000814559981 */ /* 0x0000a2000c1e1500 */
[----:B------:R-:W-:-:S03]  /*8740*/  IMAD.MOV.U32 R95, RZ, RZ, R5 ;  /* 0x000000ffff5f7224 */ /* 0x000fc600078e0005 */
[----:B------:R0:W2:Y:S01]  /*8750*/  @!P1 LDG.E.U16 R84, desc[UR8][R18.64] ;  /* 0x0000000812549981 */ /* 0x0000a2000c1e1500 */
[C---:B------:R-:W-:Y:S02]  /*8760*/  ISETP.GT.U32.AND P1, PT, R3.reuse, R7, PT ;  /* 0x000000070300720c */ /* 0x040fe40003f24070 */
[----:B-1----:R-:W-:Y:S01]  /*8770*/  LOP3.LUT R14, R2, 0xc, RZ, 0xfc, !PT ;  /* 0x0000000c020e7812 */ /* 0x002fe200078efcff */
[----:B------:R-:W-:Y:S01]  /*8780*/  @!P5 IMAD.MOV R95, RZ, RZ, -R95 ;  /* 0x000000ffff5fd224 */ /* 0x000fe200078e0a5f */
[C---:B------:R-:W-:Y:S01]  /*8790*/  ISETP.GT.U32.AND P5, PT, R3.reuse, R8, PT ;  /* 0x000000080300720c */ /* 0x040fe20003fa4070 */
[----:B------:R-:W-:Y:S01]  /*87a0*/  @!P4 IMAD.IADD R6, R6, 0x1, -R3 ;  /* 0x000000010606c824 */ /* 0x000fe200078e0a03 */
[----:B------:R-:W-:Y:S02]  /*87b0*/  IABS R10, R14 ;  /* 0x0000000e000a7213 */ /* 0x000fe40000000000 */
[----:B------:R-:W-:Y:S01]  /*87c0*/  IABS R9, R13 ;  /* 0x0000000d00097213 */ /* 0x000fe20000000000 */
[----:B------:R-:W-:Y:S01]  /*87d0*/  IMAD.MOV.U32 R42, RZ, RZ, R4 ;  /* 0x000000ffff2a7224 */ /* 0x000fe200078e0004 */
[----:B------:R-:W-:Y:S01]  /*87e0*/  ISETP.GT.U32.AND P4, PT, R3, R6, PT ;  /* 0x000000060300720c */ /* 0x000fe20003f84070 */
[----:B------:R-:W-:Y:S01]  /*87f0*/  IMAD.HI.U32 R4, R125, R10, RZ ;  /* 0x0000000a7d047227 */ /* 0x000fe200078e00ff */
[----:B------:R-:W-:-:S03]  /*8800*/  LOP3.LUT R15, R2, 0xe, RZ, 0xfc, !PT ;  /* 0x0000000e020f7812 */ /* 0x000fc600078efcff */
[----:B------:R-:W-:-:S04]  /*8810*/  IMAD.HI.U32 R5, R125, R9, RZ ;  /* 0x000000097d057227 */ /* 0x000fc800078e00ff */
[----:B------:R-:W-:Y:S01]  /*8820*/  @!P0 IMAD.MOV R42, RZ, RZ, -R42 ;  /* 0x000000ffff2a8224 */ /* 0x000fe200078e0a2a */
[----:B------:R-:W-:Y:S01]  /*8830*/  ISETP.GE.AND P0, PT, R11, RZ, PT ;  /* 0x000000ff0b00720c */ /* 0x000fe20003f06270 */
[----:B------:R-:W-:Y:S02]  /*8840*/  @!P1 IMAD.IADD R7, R7, 0x1, -R3 ;  /* 0x0000000107079824 */ /* 0x000fe400078e0a03 */
[----:B------:R-:W-:Y:S01]  /*8850*/  IMAD.MOV R4, RZ, RZ, -R4 ;  /* 0x000000ffff047224 */ /* 0x000fe200078e0a04 */
[----:B------:R-:W-:Y:S01]  /*8860*/  IABS R11, R15 ;  /* 0x0000000f000b7213 */ /* 0x000fe20000000000 */
[----:B------:R-:W-:Y:S02]  /*8870*/  IMAD.MOV R5, RZ, RZ, -R5 ;  /* 0x000000ffff057224 */ /* 0x000fe400078e0a05 */
[----:B------:R-:W-:Y:S02]  /*8880*/  IMAD R4, R3, R4, R10 ;  /* 0x0000000403047224 */ /* 0x000fe400078e020a */
[----:B------:R-:W-:-:S02]  /*8890*/  IMAD.MOV.U32 R51, RZ, RZ, R7 ;  /* 0x000000ffff337224 */ /* 0x000fc400078e0007 */
[----:B------:R-:W-:Y:S02]  /*88a0*/  @!P5 IMAD.IADD R8, R8, 0x1, -R3 ;  /* 0x000000010808d824 */ /* 0x000fe400078e0a03 */
[C---:B------:R-:W-:Y:S02]  /*88b0*/  IMAD R5, R3.reuse, R5, R9 ;  /* 0x0000000503057224 */ /* 0x040fe400078e0209 */
[----:B------:R-:W-:Y:S02]  /*88c0*/  IMAD.MOV.U32 R9, RZ, RZ, R11 ;  /* 0x000000ffff097224 */ /* 0x000fe400078e000b */
[----:B------:R-:W-:Y:S01]  /*88d0*/  @!P6 IMAD.MOV R51, RZ, RZ, -R51 ;  /* 0x000000ffff33e224 */ /* 0x000fe200078e0a33 */
[C---:B------:R-:W-:Y:S01]  /*88e0*/  ISETP.GT.U32.AND P6, PT, R3.reuse, R4, PT ;  /* 0x000000040300720c */ /* 0x040fe20003fc4070 */
[----:B------:R-:W-:Y:S01]  /*88f0*/  @!P4 IMAD.IADD R6, R6, 0x1, -R3 ;  /* 0x000000010606c824 */ /* 0x000fe200078e0a03 */
[----:B------:R-:W-:Y:S01]  /*8900*/  ISETP.GT.U32.AND P5, PT, R3, R8, PT ;  /* 0x000000080300720c */ /* 0x000fe20003fa4070 */
[----:B------:R-:W-:-:S04]  /*8910*/  IMAD.HI.U32 R11, R125, R9, RZ ;  /* 0x000000097d0b7227 */ /* 0x000fc800078e00ff */
[----:B------:R-:W-:Y:S02]  /*8920*/  IMAD.MOV.U32 R47, RZ, RZ, R6 ;  /* 0x000000ffff2f7224 */ /* 0x000fe400078e0006 */
[----:B------:R-:W-:Y:S01]  /*8930*/  IMAD.MOV R6, RZ, RZ, -R11 ;  /* 0x000000ffff067224 */ /* 0x000fe200078e0a0b */
[----:B------:R-:W-:Y:S02]  /*8940*/  ISETP.GE.AND P1, PT, R12, RZ, PT ;  /* 0x000000ff0c00720c */ /* 0x000fe40003f26270 */
[----:B------:R-:W-:Y:S01]  /*8950*/  LOP3.LUT R12, R2, 0x10, RZ, 0xfc, !PT ;  /* 0x00000010020c7812 */ /* 0x000fe200078efcff */
[C---:B------:R-:W-:Y:S02]  /*8960*/  IMAD R6, R3.reuse, R6, R9 ;  /* 0x0000000603067224 */ /* 0x040fe400078e0209 */
[--C-:B------:R-:W-:Y:S01]  /*8970*/  @!P6 IMAD.IADD R4, R4, 0x1, -R3.reuse ;  /* 0x000000010404e824 */ /* 0x100fe200078e0a03 */
[----:B------:R-:W-:Y:S01]  /*8980*/  IABS R7, R12 ;  /* 0x0000000c00077213 */ /* 0x000fe20000000000 */
[----:B------:R-:W-:Y:S01]  /*8990*/  @!P5 IMAD.IADD R8, R8, 0x1, -R3 ;  /* 0x000000010808d824 */ /* 0x000fe200078e0a03 */
[----:B------:R-:W-:-:S02]  /*89a0*/  ISETP.GT.U32.AND P5, PT, R3, R6, PT ;  /* 0x000000060300720c */ /* 0x000fc40003fa4070 */
[----:B------:R-:W-:Y:S01]  /*89b0*/  ISETP.GT.U32.AND P6, PT, R3, R4, PT ;  /* 0x000000040300720c */ /* 0x000fe20003fc4070 */
[----:B------:R-:W-:Y:S02]  /*89c0*/  IMAD.MOV.U32 R87, RZ, RZ, R8 ;  /* 0x000000ffff577224 */ /* 0x000fe400078e0008 */
[----:B------:R-:W-:Y:S01]  /*89d0*/  IMAD.HI.U32 R8, R125, R7, RZ ;  /* 0x000000077d087227 */ /* 0x000fe200078e00ff */
[----:B------:R-:W-:-:S03]  /*89e0*/  ISETP.GT.U32.AND P4, PT, R3, R5, PT ;  /* 0x000000050300720c */ /* 0x000fc60003f84070 */
[----:B------:R-:W-:Y:S01]  /*89f0*/  @!P0 IMAD.MOV R47, RZ, RZ, -R47 ;  /* 0x000000ffff2f8224 */ /* 0x000fe200078e0a2f */
[----:B------:R-:W-:Y:S01]  /*8a00*/  ISETP.GE.AND P0, PT, R13, RZ, PT ;  /* 0x000000ff0d00720c */ /* 0x000fe20003f06270 */
[----:B------:R-:W-:Y:S01]  /*8a10*/  IMAD.MOV R8, RZ, RZ, -R8 ;  /* 0x000000ffff087224 */ /* 0x000fe200078e0a08 */
[C---:B------:R-:W-:Y:S02]  /*8a20*/  LOP3.LUT R13, R2.reuse, 0x14, RZ, 0xfc, !PT ;  /* 0x00000014020d7812 */ /* 0x040fe400078efcff */
[----:B------:R-:W-:Y:S01]  /*8a30*/  LOP3.LUT R11, R2, 0x12, RZ, 0xfc, !PT ;  /* 0x00000012020b7812 */ /* 0x000fe200078efcff */
[C---:B------:R-:W-:Y:S01]  /*8a40*/  IMAD R7, R3.reuse, R8, R7 ;  /* 0x0000000803077224 */ /* 0x040fe200078e0207 */
[----:B------:R-:W-:Y:S01]  /*8a50*/  IABS R10, R13 ;  /* 0x0000000d000a7213 */ /* 0x000fe20000000000 */
[--C-:B------:R-:W-:Y:S01]  /*8a60*/  @!P5 IMAD.IADD R6, R6, 0x1, -R3.reuse ;  /* 0x000000010606d824 */ /* 0x100fe200078e0a03 */
[----:B------:R-:W-:Y:S01]  /*8a70*/  IABS R9, R11 ;  /* 0x0000000b00097213 */ /* 0x000fe20000000000 */
[----:B------:R-:W-:Y:S01]  /*8a80*/  @!P6 IMAD.IADD R4, R4, 0x1, -R3 ;  /* 0x000000010404e824 */ /* 0x000fe200078e0a03 */
[C---:B------:R-:W-:Y:S01]  /*8a90*/  ISETP.GT.U32.AND P6, PT, R3.reuse, R7, PT ;  /* 0x000000070300720c */ /* 0x040fe20003fc4070 */
[----:B------:R-:W-:Y:S01]  /*8aa0*/  IMAD.MOV.U32 R8, RZ, RZ, R10 ;  /* 0x000000ffff087224 */ /* 0x000fe200078e000a */
[----:B------:R-:W-:Y:S01]  /*8ab0*/  ISETP.GT.U32.AND P5, PT, R3, R6, PT ;  /* 0x000000060300720c */ /* 0x000fe20003fa4070 */
[----:B------:R-:W-:-:S04]  /*8ac0*/  IMAD.HI.U32 R10, R125, R9, RZ ;  /* 0x000000097d0a7227 */ /* 0x000fc800078e00ff */
[----:B------:R-:W-:Y:S02]  /*8ad0*/  @!P4 IMAD.IADD R5, R5, 0x1, -R3 ;  /* 0x000000010505c824 */ /* 0x000fe400078e0a03 */
[----:B------:R-:W-:Y:S02]  /*8ae0*/  IMAD.MOV.U32 R53, RZ, RZ, R4 ;  /* 0x000000ffff357224 */ /* 0x000fe400078e0004 */
[----:B------:R-:W-:Y:S01]  /*8af0*/  IMAD.MOV R4, RZ, RZ, -R10 ;  /* 0x000000ffff047224 */ /* 0x000fe200078e0a0a */
[----:B------:R-:W-:Y:S01]  /*8b00*/  ISETP.GT.U32.AND P4, PT, R3, R5, PT ;  /* 0x000000050300720c */ /* 0x000fe20003f84070 */
[----:B------:R-:W-:Y:S02]  /*8b10*/  VIADD R10, R113, 0xffffffb9 ;  /* 0xffffffb9710a7836 */ /* 0x000fe40000000000 */
[----:B------:R-:W-:Y:S02]  /*8b20*/  IMAD R4, R3, R4, R9 ;  /* 0x0000000403047224 */ /* 0x000fe400078e0209 */
[----:B------:R-:W-:-:S02]  /*8b30*/  @!P6 IMAD.IADD R7, R7, 0x1, -R3 ;  /* 0x000000010707e824 */ /* 0x000fc400078e0a03 */
[--C-:B------:R-:W-:Y:S01]  /*8b40*/  @!P5 IMAD.IADD R6, R6, 0x1, -R3.reuse ;  /* 0x000000010606d824 */ /* 0x100fe200078e0a03 */
[----:B------:R-:W-:Y:S02]  /*8b50*/  ISETP.GT.U32.AND P6, PT, R3, R4, PT ;  /* 0x000000040300720c */ /* 0x000fe40003fc4070 */
[----:B------:R-:W-:Y:S01]  /*8b60*/  ISETP.GE.U32.AND P5, PT, R10, 0x7fffff3a, PT ;  /* 0x7fffff3a0a00780c */ /* 0x000fe20003fa6070 */
[----:B------:R-:W-:Y:S01]  /*8b70*/  IMAD R10, R122, 0x46, RZ ;  /* 0x000000467a0a7824 */ /* 0x000fe200078e02ff */
[----:B------:R0:W-:Y:S01]  /*8b80*/  STL.64 [R1+0x240], R20 ;  /* 0x0002401401007387 */ /* 0x0001e20000100a00 */
[----:B------:R-:W-:Y:S02]  /*8b90*/  @!P4 IMAD.IADD R5, R5, 0x1, -R3 ;  /* 0x000000010505c824 */ /* 0x000fe400078e0a03 */
[----:B------:R-:W-:Y:S01]  /*8ba0*/  @!P1 IMAD.MOV R87, RZ, RZ, -R87 ;  /* 0x000000ffff579224 */ /* 0x000fe200078e0a57 */
[----:B------:R1:W-:Y:S01]  /*8bb0*/  STL.64 [R1+0x238], R18 ;  /* 0x0002381201007387 */ /* 0x0003e20000100a00 */
[----:B------:R-:W-:Y:S01]  /*8bc0*/  ISETP.GE.AND P1, PT, R14, RZ, PT ;  /* 0x000000ff0e00720c */ /* 0x000fe20003f26270 */
[----:B------:R-:W-:-:S02]  /*8bd0*/  IMAD.MOV.U32 R45, RZ, RZ, R5 ;  /* 0x000000ffff2d7224 */ /* 0x000fc400078e0005 */
[----:B------:R-:W-:-:S04]  /*8be0*/  IMAD.HI.U32 R5, R125, R8, RZ ;  /* 0x000000087d057227 */ /* 0x000fc800078e00ff */
[----:B0-----:R-:W-:-:S04]  /*8bf0*/  IMAD.WIDE R20, R10, 0x2, R120 ;  /* 0x000000020a147825 */ /* 0x001fc800078e0278 */
[----:B-1----:R-:W-:Y:S01]  /*8c00*/  IMAD.WIDE R18, R10, 0x2, R118 ;  /* 0x000000020a127825 */ /* 0x002fe200078e0276 */
[----:B------:R0:W2:Y:S01]  /*8c10*/  @!P5 LDG.E.U16 R89, desc[UR8][R20.64] ;  /* 0x000000081459d981 */ /* 0x0000a2000c1e1500 */
[----:B------:R-:W-:Y:S02]  /*8c20*/  ISETP.GE.AND P4, PT, R15, RZ, PT ;  /* 0x000000ff0f00720c */ /* 0x000fe40003f86270 */
[----:B------:R-:W-:Y:S01]  /*8c30*/  @!P6 IMAD.IADD R4, R4, 0x1, -R3 ;  /* 0x000000010404e824 */ /* 0x000fe200078e0a03 */
[----:B------:R1:W2:Y:S01]  /*8c40*/  @!P5 LDG.E.U16 R88, desc[UR8][R18.64] ;  /* 0x000000081258d981 */ /* 0x0002a2000c1e1500 */
[----:B------:R-:W-:Y:S01]  /*8c50*/  IMAD.MOV R5, RZ, RZ, -R5 ;  /* 0x000000ffff057224 */ /* 0x000fe200078e0a05 */
[C---:B------:R-:W-:Y:S02]  /*8c60*/  LOP3.LUT R16, R2.reuse, 0x1a, RZ, 0xfc, !PT ;  /* 0x0000001a02107812 */ /* 0x040fe400078efcff */
[----:B------:R-:W-:Y:S02]  /*8c70*/  ISETP.GT.U32.AND P5, PT, R3, R7, PT ;  /* 0x000000070300720c */ /* 0x000fe40003fa4070 */
[----:B------:R-:W-:-:S02]  /*8c80*/  LOP3.LUT R14, R2, 0x16, RZ, 0xfc, !PT ;  /* 0x00000016020e7812 */ /* 0x000fc400078efcff */
[----:B------:R-:W-:Y:S01]  /*8c90*/  LOP3.LUT R15, R2, 0x18, RZ, 0xfc, !PT ;  /* 0x00000018020f7812 */ /* 0x000fe200078efcff */
[C---:B------:R-:W-:Y:S01]  /*8ca0*/  IMAD R5, R3.reuse, R5, R8 ;  /* 0x0000000503057224 */ /* 0x040fe200078e0208 */
[----:B------:R-:W-:Y:S02]  /*8cb0*/  ISETP.GT.U32.AND P6, PT, R3, R4, PT ;  /* 0x000000040300720c */ /* 0x000fe40003fc4070 */
[----:B------:R-:W-:Y:S02]  /*8cc0*/  IABS R10, R16 ;  /* 0x00000010000a7213 */ /* 0x000fe40000000000 */
[----:B------:R-:W-:Y:S02]  /*8cd0*/  IABS R9, R14 ;  /* 0x0000000e00097213 */ /* 0x000fe40000000000 */
[----:B------:R-:W-:Y:S01]  /*8ce0*/  IABS R8, R15 ;  /* 0x0000000f00087213 */ /* 0x000fe20000000000 */
[----:B------:R-:W-:Y:S01]  /*8cf0*/  @!P0 IMAD.MOV R45, RZ, RZ, -R45 ;  /* 0x000000ffff2d8224 */ /* 0x000fe200078e0a2d */
[----:B------:R-:W-:Y:S01]  /*8d00*/  ISETP.GE.AND P0, PT, R12, RZ, PT ;  /* 0x000000ff0c00720c */ /* 0x000fe20003f06270 */
[----:B------:R-:W-:Y:S01]  /*8d10*/  @!P1 IMAD.MOV R53, RZ, RZ, -R53 ;  /* 0x000000ffff359224 */ /* 0x000fe200078e0a35 */
[----:B------:R-:W-:Y:S01]  /*8d20*/  ISETP.GE.AND P1, PT, R11, RZ, PT ;  /* 0x000000ff0b00720c */ /* 0x000fe20003f26270 */
[----:B------:R-:W-:-:S02]  /*8d30*/  IMAD.MOV.U32 R62, RZ, RZ, R6 ;  /* 0x000000ffff3e7224 */ /* 0x000fc400078e0006 */
[----:B------:R-:W-:Y:S02]  /*8d40*/  VIADD R12, R113, 0xffffffb8 ;  /* 0xffffffb8710c7836 */ /* 0x000fe40000000000 */
[----:B------:R-:W-:Y:S02]  /*8d50*/  IMAD.MOV.U32 R6, RZ, RZ, R10 ;  /* 0x000000ffff067224 */ /* 0x000fe400078e000a */
[----:B------:R-:W-:-:S04]  /*8d60*/  IMAD.HI.U32 R10, R125, R9, RZ ;  /* 0x000000097d0a7227 */ /* 0x000fc800078e00ff */
[----:B------:R-:W-:-:S04]  /*8d70*/  IMAD.HI.U32 R11, R125, R8, RZ ;  /* 0x000000087d0b7227 */ /* 0x000fc800078e00ff */
[----:B------:R-:W-:Y:S01]  /*8d80*/  @!P4 IMAD.MOV R62, RZ, RZ, -R62 ;  /* 0x000000ffff3ec224 */ /* 0x000fe200078e0a3e */
[----:B------:R-:W-:Y:S01]  /*8d90*/  ISETP.GE.U32.AND P4, PT, R12, 0x7fffff39, PT ;  /* 0x7fffff390c00780c */ /* 0x000fe20003f86070 */
[----:B------:R-:W-:Y:S01]  /*8da0*/  @!P5 IMAD.IADD R7, R7, 0x1, -R3 ;  /* 0x000000010707d824 */ /* 0x000fe200078e0a03 */
[----:B------:R-:W-:Y:S01]  /*8db0*/  ISETP.GT.U32.AND P5, PT, R3, R5, PT ;  /* 0x000000050300720c */ /* 0x000fe20003fa4070 */
[----:B------:R-:W-:Y:S02]  /*8dc0*/  IMAD.MOV R10, RZ, RZ, -R10 ;  /* 0x000000ffff0a7224 */ /* 0x000fe400078e0a0a */
[----:B------:R-:W-:Y:S02]  /*8dd0*/  IMAD.MOV R11, RZ, RZ, -R11 ;  /* 0x000000ffff0b7224 */ /* 0x000fe400078e0a0b */
[----:B------:R-:W-:-:S04]  /*8de0*/  IMAD.HI.U32 R12, R125, R6, RZ ;  /* 0x000000067d0c7227 */ /* 0x000fc800078e00ff */
[----:B------:R-:W-:Y:S02]  /*8df0*/  @!P6 IMAD.IADD R4, R4, 0x1, -R3 ;  /* 0x000000010404e824 */ /* 0x000fe400078e0a03 */
[C---:B------:R-:W-:Y:S02]  /*8e00*/  IMAD R9, R3.reuse, R10, R9 ;  /* 0x0000000a03097224 */ /* 0x040fe400078e0209 */
[----:B------:R-:W-:Y:S02]  /*8e10*/  IMAD R8, R3, R11, R8 ;  /* 0x0000000b03087224 */ /* 0x000fe400078e0208 */
[----:B------:R-:W-:Y:S02]  /*8e20*/  IMAD R11, R122, 0x47, RZ ;  /* 0x000000477a0b7824 */ /* 0x000fe400078e02ff */
[----:B------:R-:W-:Y:S01]  /*8e30*/  IMAD.MOV R10, RZ, RZ, -R12 ;  /* 0x000000ffff0a7224 */ /* 0x000fe200078e0a0c */
[----:B------:R0:W-:Y:S01]  /*8e40*/  STL.64 [R1+0x1d0], R20 ;  /* 0x0001d01401007387 */ /* 0x0001e20000100a00 */
[----:B------:R-:W-:-:S02]  /*8e50*/  IMAD.MOV.U32 R43, RZ, RZ, R4 ;  /* 0x000000ffff2b7224 */ /* 0x000fc400078e0004 */
[----:B------:R-:W-:Y:S01]  /*8e60*/  IMAD R6, R3, R10, R6 ;  /* 0x0000000a03067224 */ /* 0x000fe200078e0206 */
[----:B------:R1:W-:Y:S01]  /*8e70*/  STL.64 [R1+0x1c8], R18 ;  /* 0x0001c81201007387 */ /* 0x0003e20000100a00 */
[----:B------:R-:W-:Y:S02]  /*8e80*/  VIADD R10, R113, 0xffffffb1 ;  /* 0xffffffb1710a7836 */ /* 0x000fe40000000000 */
[----:B------:R-:W-:Y:S01]  /*8e90*/  @!P1 IMAD.MOV R43, RZ, RZ, -R43 ;  /* 0x000000ffff2b9224 */ /* 0x000fe200078e0a2b */
[----:B------:R-:W-:Y:S01]  /*8ea0*/  ISETP.GT.U32.AND P1, PT, R3, R9, PT ;  /* 0x000000090300720c */ /* 0x000fe20003f24070 */
[----:B0-----:R-:W-:-:S04]  /*8eb0*/  IMAD.WIDE R20, R11, 0x2, R120 ;  /* 0x000000020b147825 */ /* 0x001fc800078e0278 */
[----:B-1----:R-:W-:Y:S01]  /*8ec0*/  IMAD.WIDE R18, R11, 0x2, R118 ;  /* 0x000000020b127825 */ /* 0x002fe200078e0276 */
[----:B------:R-:W2:Y:S03]  /*8ed0*/  @!P4 LDG.E.U16 R83, desc[UR8][R20.64] ;  /* 0x000000081453c981 */ /* 0x000ea6000c1e1500 */
[----:B------:R-:W-:Y:S01]  /*8ee0*/  @!P5 IMAD.IADD R5, R5, 0x1, -R3 ;  /* 0x000000010505d824 */ /* 0x000fe200078e0a03 */
[----:B------:R0:W2:Y:S01]  /*8ef0*/  @!P4 LDG.E.U16 R82, desc[UR8][R18.64] ;  /* 0x000000081252c981 */ /* 0x0000a2000c1e1500 */
[----:B------:R-:W-:Y:S01]  /*8f00*/  ISETP.GE.U32.AND P4, PT, R10, 0x7fffff32, PT ;  /* 0x7fffff320a00780c */ /* 0x000fe20003f86070 */
[----:B------:R-:W-:Y:S02]  /*8f10*/  IMAD.MOV.U32 R60, RZ, RZ, R7 ;  /* 0x000000ffff3c7224 */ /* 0x000fe400078e0007 */
[----:B------:R-:W-:Y:S01]  /*8f20*/  ISETP.GT.U32.AND P5, PT, R3, R5, PT ;  /* 0x000000050300720c */ /* 0x000fe20003fa4070 */
[----:B------:R-:W-:Y:S01]  /*8f30*/  STL.64 [R1+0x1c0], R20 ;  /* 0x0001c01401007387 */ /* 0x000fe20000100a00 */
[----:B------:R-:W-:-:S02]  /*8f40*/  VIADD R7, R113, 0xffffffb0 ;  /* 0xffffffb071077836 */ /* 0x000fc40000000000 */
[----:B------:R-:W-:Y:S01]  /*8f50*/  IMAD R11, R122, 0x4e, RZ ;  /* 0x0000004e7a0b7824 */ /* 0x000fe200078e02ff */
[----:B------:R0:W-:Y:S01]  /*8f60*/  STL.64 [R1+0x1b8], R18 ;  /* 0x0001b81201007387 */ /* 0x0001e20000100a00 */
[----:B------:R-:W-:Y:S01]  /*8f70*/  PRMT R115, RZ, 0x7610, R115 ;  /* 0x00007610ff737816 */ /* 0x000fe20000000073 */
[----:B------:R-:W-:Y:S01]  /*8f80*/  @!P0 IMAD.MOV R60, RZ, RZ, -R60 ;  /* 0x000000ffff3c8224 */ /* 0x000fe200078e0a3c */
[----:B------:R-:W-:Y:S01]  /*8f90*/  PRMT R114, RZ, 0x7610, R114 ;  /* 0x00007610ff727816 */ /* 0x000fe20000000072 */
[----:B------:R-:W-:Y:S01]  /*8fa0*/  IMAD.WIDE R26, R11, 0x2, R120 ;  /* 0x000000020b1a7825 */ /* 0x000fe200078e0278 */
[----:B------:R-:W-:-:S03]  /*8fb0*/  ISETP.GE.U32.AND P0, PT, R7, 0x7fffff31, PT ;  /* 0x7fffff310700780c */ /* 0x000fc60003f06070 */
[----:B------:R-:W-:Y:S01]  /*8fc0*/  IMAD.WIDE R24, R11, 0x2, R118 ;  /* 0x000000020b187825 */ /* 0x000fe200078e0276 */
[----:B------:R-:W2:Y:S01]  /*8fd0*/  @!P4 LDG.E.U16 R115, desc[UR8][R26.64] ;  /* 0x000000081a73c981 */ /* 0x000ea2000c1e1500 */
[----:B0-----:R-:W-:Y:S02]  /*8fe0*/  LOP3.LUT R18, R2, 0x1c, RZ, 0xfc, !PT ;  /* 0x0000001c02127812 */ /* 0x001fe400078efcff */
[----:B------:R-:W-:Y:S01]  /*8ff0*/  @!P1 IMAD.IADD R9, R9, 0x1, -R3 ;  /* 0x0000000109099824 */ /* 0x000fe200078e0a03 */
[----:B------:R-:W2:Y:S01]  /*9000*/  @!P4 LDG.E.U16 R114, desc[UR8][R24.64] ;  /* 0x000000081872c981 */ /* 0x000ea2000c1e1500 */
[----:B------:R-:W-:Y:S02]  /*9010*/  IABS R7, R18 ;  /* 0x0000001200077213 */ /* 0x000fe40000000000 */
[C---:B------:R-:W-:Y:S02]  /*9020*/  ISETP.GT.U32.AND P1, PT, R3.reuse, R6, PT ;  /* 0x000000060300720c */ /* 0x040fe40003f24070 */
[----:B------:R-:W-:Y:S01]  /*9030*/  ISETP.GT.U32.AND P4, PT, R3, R9, PT ;  /* 0x000000090300720c */ /* 0x000fe20003f84070 */
[----:B------:R-:W-:-:S04]  /*9040*/  IMAD.HI.U32 R10, R125, R7, RZ ;  /* 0x000000077d0a7227 */ /* 0x000fc800078e00ff */
[----:B------:R-:W-:Y:S01]  /*9050*/  @!P5 IMAD.IADD R5, R5, 0x1, -R3 ;  /* 0x000000010505d824 */ /* 0x000fe200078e0a03 */
[C---:B------:R-:W-:Y:S01]  /*9060*/  ISETP.GT.U32.AND P5, PT, R3.reuse, R8, PT ;  /* 0x000000080300720c */ /* 0x040fe20003fa4070 */
[----:B------:R-:W-:Y:S01]  /*9070*/  IMAD.MOV R10, RZ, RZ, -R10 ;  /* 0x000000ffff0a7224 */ /* 0x000fe200078e0a0a */
[----:B------:R-:W-:Y:S01]  /*9080*/  LOP3.LUT R17, R2, 0x1e, RZ, 0xfc, !PT ;  /* 0x0000001e02117812 */ /* 0x000fe200078efcff */
[----:B------:R-:W-:Y:S02]  /*9090*/  IMAD R12, R122, 0x4f, RZ ;  /* 0x0000004f7a0c7824 */ /* 0x000fe400078e02ff */
[----:B------:R-:W-:Y:S01]  /*90a0*/  IMAD R7, R3, R10, R7 ;  /* 0x0000000a03077224 */ /* 0x000fe200078e0207 */
[----:B------:R-:W-:Y:S01]  /*90b0*/  IABS R4, R17 ;  /* 0x0000001100047213 */ /* 0x000fe20000000000 */
[----:B------:R-:W-:Y:S01]  /*90c0*/  @!P1 IMAD.IADD R6, R6, 0x1, -R3 ;  /* 0x0000000106069824 */ /* 0x000fe200078e0a03 */
[----:B------:R-:W-:Y:S01]  /*90d0*/  PRMT R81, RZ, 0x7610, R81 ;  /* 0x00007610ff517816 */ /* 0x000fe20000000051 */
[----:B------:R-:W-:Y:S01]  /*90e0*/  @!P4 IMAD.IADD R9, R9, 0x1, -R3 ;  /* 0x000000010909c824 */ /* 0x000fe200078e0a03 */
[----:B------:R-:W-:Y:S01]  /*90f0*/  PRMT R80, RZ, 0x7610, R80 ;  /* 0x00007610ff507816 */ /* 0x000fe20000000050 */
[----:B------:R-:W-:Y:S01]  /*9100*/  IMAD.MOV.U32 R55, RZ, RZ, R5 ;  /* 0x000000ffff377224 */ /* 0x000fe200078e0005 */
[C---:B------:R-:W-:Y:S01]  /*9110*/  ISETP.GT.U32.AND P4, PT, R3.reuse, R7, PT ;  /* 0x000000070300720c */ /* 0x040fe20003f84070 */
[----:B------:R-:W-:Y:S01]  /*9120*/  IMAD.WIDE R22, R12, 0x2, R120 ;  /* 0x000000020c167825 */ /* 0x000fe200078e0278 */
[----:B------:R-:W-:-:S03]  /*9130*/  ISETP.GT.U32.AND P1, PT, R3, R6, PT ;  /* 0x000000060300720c */ /* 0x000fc60003f24070 */
[----:B------:R-:W-:Y:S01]  /*9140*/  IMAD.WIDE R20, R12, 0x2, R118 ;  /* 0x000000020c147825 */ /* 0x000fe200078e0276 */
[----:B------:R0:W2:Y:S03]  /*9150*/  @!P0 LDG.E.U16 R81, desc[UR8][R22.64] ;  /* 0x0000000816518981 */ /* 0x0000a6000c1e1500 */
[----:B------:R-:W-:Y:S01]  /*9160*/  IMAD.HI.U32 R5, R125, R4, RZ ;  /* 0x000000047d057227 */ /* 0x000fe200078e00ff */
[----:B------:R1:W2:Y:S03]  /*9170*/  @!P0 LDG.E.U16 R80, desc[UR8][R20.64] ;  /* 0x0000000814508981 */ /* 0x0002a6000c1e1500 */
[----:B------:R-:W-:Y:S02]  /*9180*/  @!P5 IMAD.IADD R8, R8, 0x1, -R3 ;  /* 0x000000010808d824 */ /* 0x000fe400078e0a03 */
[----:B------:R-:W-:Y:S01]  /*9190*/  IMAD.MOV R5, RZ, RZ, -R5 ;  /* 0x000000ffff057224 */ /* 0x000fe200078e0a05 */
[----:B------:R-:W-:-:S02]  /*91a0*/  ISETP.GE.AND P6, PT, R13, RZ, PT ;  /* 0x000000ff0d00720c */ /* 0x000fc40003fc6270 */
[C---:B------:R-:W-:Y:S01]  /*91b0*/  ISETP.GT.U32.AND P0, PT, R3.reuse, R8, PT ;  /* 0x000000080300720c */ /* 0x040fe20003f04070 */
[----:B------:R-:W-:Y:S02]  /*91c0*/  IMAD R4, R3, R5, R4 ;  /* 0x0000000503047224 */ /* 0x000fe400078e0204 */
[----:B------:R-:W-:Y:S02]  /*91d0*/  VIADD R12, R113, 0xffffffa9 ;  /* 0xffffffa9710c7836 */ /* 0x000fe40000000000 */
[--C-:B------:R-:W-:Y:S01]  /*91e0*/  @!P4 IMAD.IADD R7, R7, 0x1, -R3.reuse ;  /* 0x000000010707c824 */ /* 0x100fe200078e0a03 */
[----:B------:R-:W-:Y:S02]  /*91f0*/  ISETP.GT.U32.AND P4, PT, R3, R4, PT ;  /* 0x000000040300720c */ /* 0x000fe40003f84070 */
[----:B------:R-:W-:Y:S01]  /*9200*/  LOP3.LUT R13, R2, 0x20, RZ, 0xfc, !PT ;  /* 0x00000020020d7812 */ /* 0x000fe200078efcff */
[----:B------:R-:W-:Y:S01]  /*9210*/  @!P1 IMAD.IADD R6, R6, 0x1, -R3 ;  /* 0x0000000106069824 */ /* 0x000fe200078e0a03 */
[----:B------:R-:W-:-:S02]  /*9220*/  ISETP.GE.U32.AND P1, PT, R12, 0x7fffff2a, PT ;  /* 0x7fffff2a0c00780c */ /* 0x000fc40003f26070 */
[----:B------:R-:W-:Y:S01]  /*9230*/  IABS R10, R13 ;  /* 0x0000000d000a7213 */ /* 0x000fe20000000000 */
[----:B------:R-:W-:Y:S01]  /*9240*/  @!P0 IMAD.IADD R8, R8, 0x1, -R3 ;  /* 0x0000000108088824 */ /* 0x000fe200078e0a03 */
[----:B------:R-:W-:Y:S01]  /*9250*/  ISETP.GE.AND P0, PT, R16, RZ, PT ;  /* 0x000000ff1000720c */ /* 0x000fe20003f06270 */
[----:B------:R-:W-:Y:S01]  /*9260*/  STL.64 [R1+0x150], R26 ;  /* 0x0001501a01007387 */ /* 0x000fe20000100a00 */
[----:B------:R-:W-:Y:S01]  /*9270*/  @!P6 IMAD.MOV R55, RZ, RZ, -R55 ;  /* 0x000000ffff37e224 */ /* 0x000fe200078e0a37 */
[----:B------:R-:W-:Y:S01]  /*9280*/  ISETP.GE.AND P5, PT, R14, RZ, PT ;  /* 0x000000ff0e00720c */ /* 0x000fe20003fa6270 */
[----:B------:R-:W-:Y:S01]  /*9290*/  IMAD R16, R122, 0x56, RZ ;  /* 0x000000567a107824 */ /* 0x000fe200078e02ff */
[----:B------:R-:W-:Y:S01]  /*92a0*/  STL.64 [R1+0x148], R24 ;  /* 0x0001481801007387 */ /* 0x000fe20000100a00 */
[----:B------:R-:W-:Y:S01]  /*92b0*/  ISETP.GE.AND P6, PT, R15, RZ, PT ;  /* 0x000000ff0f00720c */ /* 0x000fe20003fc6270 */
[----:B------:R-:W-:Y:S01]  /*92c0*/  IMAD.HI.U32 R11, R125, R10, RZ ;  /* 0x0000000a7d0b7227 */ /* 0x000fe200078e00ff */
[----:B------:R-:W-:Y:S01]  /*92d0*/  LOP3.LUT R15, R2, 0x22, RZ, 0xfc, !PT ;  /* 0x00000022020f7812 */ /* 0x000fe200078efcff */
[----:B------:R0:W-:Y:S01]  /*92e0*/  STL.64 [R1+0x140], R22 ;  /* 0x0001401601007387 */ /* 0x0001e20000100a00 */
[----:B------:R-:W-:-:S02]  /*92f0*/  PRMT R117, RZ, 0x7610, R117 ;  /* 0x00007610ff757816 */ /* 0x000fc40000000075 */
[----:B------:R-:W-:Y:S01]  /*9300*/  PRMT R123, RZ, 0x7610, R123 ;  /* 0x00007610ff7b7816 */ /* 0x000fe2000000007b */
[----:B------:R1:W-:Y:S01]  /*9310*/  STL.64 [R1+0x138], R20 ;  /* 0x0001381401007387 */ /* 0x0003e20000100a00 */
[----:B------:R-:W-:Y:S01]  /*9320*/  @!P4 IMAD.IADD R4, R4, 0x1, -R3 ;  /* 0x000000010404c824 */ /* 0x000fe200078e0a03 */
[----:B------:R-:W-:Y:S01]  /*9330*/  IABS R5, R15 ;  /* 0x0000000f00057213 */ /* 0x000fe20000000000 */
[----:B------:R-:W-:Y:S02]  /*9340*/  IMAD.MOV R11, RZ, RZ, -R11 ;  /* 0x000000ffff0b7224 */ /* 0x000fe400078e0a0b */
[----:B0-----:R-:W-:-:S04]  /*9350*/  IMAD.WIDE R22, R16, 0x2, R120 ;  /* 0x0000000210167825 */ /* 0x001fc800078e0278 */
[----:B-1----:R-:W-:Y:S01]  /*9360*/  IMAD.WIDE R20, R16, 0x2, R118 ;  /* 0x0000000210147825 */ /* 0x002fe200078e0276 */
[----:B------:R0:W2:Y:S03]  /*9370*/  @!P1 LDG.E.U16 R117, desc[UR8][R22.64] ;  /* 0x0000000816759981 */ /* 0x0000a6000c1e1500 */
[C---:B------:R-:W-:Y:S01]  /*9380*/  IMAD R10, R3.reuse, R11, R10 ;  /* 0x0000000b030a7224 */ /* 0x040fe200078e020a */
[----:B------:R1:W2:Y:S01]  /*9390*/  @!P1 LDG.E.U16 R123, desc[UR8][R20.64] ;  /* 0x00000008147b9981 */ /* 0x0002a2000c1e1500 */
[----:B------:R-:W-:Y:S01]  /*93a0*/  IMAD.MOV.U32 R86, RZ, RZ, R9 ;  /* 0x000000ffff567224 */ /* 0x000fe200078e0009 */
[----:B------:R-:W-:Y:S01]  /*93b0*/  ISETP.GT.U32.AND P1, PT, R3, R4, PT ;  /* 0x000000040300720c */ /* 0x000fe20003f24070 */
[----:B------:R-:W-:Y:S01]  /*93c0*/  IMAD.HI.U32 R12, R125, R5, RZ ;  /* 0x000000057d0c7227 */ /* 0x000fe200078e00ff */
[----:B------:R-:W-:-:S03]  /*93d0*/  LOP3.LUT R14, R2, 0x24, RZ, 0xfc, !PT ;  /* 0x00000024020e7812 */ /* 0x000fc600078efcff */
[----:B------:R-:W-:Y:S01]  /*93e0*/  @!P5 IMAD.MOV R86, RZ, RZ, -R86 ;  /* 0x000000ffff56d224 */ /* 0x000fe200078e0a56 */
[----:B------:R-:W-:Y:S01]  /*93f0*/  ISETP.GT.U32.AND P5, PT, R3, R10, PT ;  /* 0x0000000a0300720c */ /* 0x000fe20003fa4070 */
[----:B------:R-:W-:Y:S01]  /*9400*/  IMAD.MOV R12, RZ, RZ, -R12 ;  /* 0x000000ffff0c7224 */ /* 0x000fe200078e0a0c */
[----:B------:R-:W-:-:S03]  /*9410*/  IABS R11, R14 ;  /* 0x0000000e000b7213 */ /* 0x000fc60000000000 */
[C---:B------:R-:W-:Y:S02]  /*9420*/  IMAD R5, R3.reuse, R12, R5 ;  /* 0x0000000c03057224 */ /* 0x040fe400078e0205 */
[----:B------:R-:W-:Y:S02]  /*9430*/  IMAD.MOV.U32 R96, RZ, RZ, R6 ;  /* 0x000000ffff607224 */ /* 0x000fe400078e0006 */
[----:B------:R-:W-:Y:S01]  /*9440*/  @!P1 IMAD.IADD R4, R4, 0x1, -R3 ;  /* 0x0000000104049824 */ /* 0x000fe200078e0a03 */
[----:B------:R-:W-:Y:S01]  /*9450*/  ISETP.GT.U32.AND P1, PT, R3, R5, PT ;  /* 0x000000050300720c */ /* 0x000fe20003f24070 */
[----:B------:R-:W-:Y:S01]  /*9460*/  IMAD.HI.U32 R9, R125, R11, RZ ;  /* 0x0000000b7d097227 */ /* 0x000fe200078e00ff */
[----:B------:R-:W-:-:S03]  /*9470*/  ISETP.GT.U32.AND P4, PT, R3, R7, PT ;  /* 0x000000070300720c */ /* 0x000fc60003f84070 */
[----:B------:R-:W-:Y:S02]  /*9480*/  VIADD R6, R113, 0xffffffa8 ;  /* 0xffffffa871067836 */ /* 0x000fe40000000000 */
[----:B------:R-:W-:Y:S02]  /*9490*/  IMAD.MOV R9, RZ, RZ, -R9 ;  /* 0x000000ffff097224 */ /* 0x000fe400078e0a09 */
[----:B------:R-:W-:Y:S01]  /*94a0*/  @!P5 IMAD.IADD R10, R10, 0x1, -R3 ;  /* 0x000000010a0ad824 */ /* 0x000fe200078e0a03 */
[----:B------:R-:W-:Y:S01]  /*94b0*/  ISETP.GE.U32.AND P5, PT, R6, 0x7fffff29, PT ;  /* 0x7fffff290600780c */ /* 0x000fe20003fa6070 */
[----:B------:R-:W-:Y:S02]  /*94c0*/  IMAD.MOV.U32 R58, RZ, RZ, R8 ;  /* 0x000000ffff3a7224 */ /* 0x000fe400078e0008 */
[----:B------:R-:W-:Y:S01]  /*94d0*/  IMAD R9, R3, R9, R11 ;  /* 0x0000000903097224 */ /* 0x000fe200078e020b */
[----:B------:R-:W-:Y:S01]  /*94e0*/  LOP3.LUT R11, R2, 0x26, RZ, 0xfc, !PT ;  /* 0x00000026020b7812 */ /* 0x000fe200078efcff */
[----:B------:R-:W-:Y:S01]  /*94f0*/  @!P6 IMAD.MOV R58, RZ, RZ, -R58 ;  /* 0x000000ffff3ae224 */ /* 0x000fe200078e0a3a */
[----:B------:R-:W-:Y:S01]  /*9500*/  ISETP.GE.AND P6, PT, R18, RZ, PT ;  /* 0x000000ff1200720c */ /* 0x000fe20003fc6270 */
[----:B------:R-:W-:Y:S01]  /*9510*/  IMAD R6, R122, 0x57, RZ ;  /* 0x000000577a067824 */ /* 0x000fe200078e02ff */
[----:B------:R0:W-:Y:S01]  /*9520*/  STL.64 [R1+0xd0], R22 ;  /* 0x0000d01601007387 */ /* 0x0001e20000100a00 */
[----:B------:R-:W-:Y:S01]  /*9530*/  PRMT R79, RZ, 0x7610, R79 ;  /* 0x00007610ff4f7816 */ /* 0x000fe2000000004f */
[--C-:B------:R-:W-:Y:S01]  /*9540*/  @!P1 IMAD.IADD R5, R5, 0x1, -R3.reuse ;  /* 0x0000000105059824 */ /* 0x100fe200078e0a03 */
[----:B------:R-:W-:Y:S01]  /*9550*/  PRMT R78, RZ, 0x7610, R78 ;  /* 0x00007610ff4e7816 */ /* 0x000fe2000000004e */
[----:B------:R1:W-:Y:S01]  /*9560*/  STL.64 [R1+0xc8], R20 ;  /* 0x0000c81401007387 */ /* 0x0003e20000100a00 */
[----:B------:R-:W-:Y:S01]  /*9570*/  IABS R8, R11 ;  /* 0x0000000b00087213 */ /* 0x000fe20000000000 */
[----:B------:R-:W-:Y:S01]  /*9580*/  @!P4 IMAD.IADD R7, R7, 0x1, -R3 ;  /* 0x000000010707c824 */ /* 0x000fe200078e0a03 */
[----:B------:R-:W-:Y:S01]  /*9590*/  ISETP.GT.U32.AND P1, PT, R3, R10, PT ;  /* 0x0000000a0300720c */ /* 0x000fe20003f24070 */
[----:B------:R-:W-:-:S02]  /*95a0*/  @!P0 IMAD.MOV R96, RZ, RZ, -R96 ;  /* 0x000000ffff608224 */ /* 0x000fc400078e0a60 */
[----:B0-----:R-:W-:-:S04]  /*95b0*/  IMAD.WIDE R22, R6, 0x2, R120 ;  /* 0x0000000206167825 */ /* 0x001fc800078e0278 */
[----:B-1----:R-:W-:Y:S01]  /*95c0*/  IMAD.WIDE R20, R6, 0x2, R118 ;  /* 0x0000000206147825 */ /* 0x002fe200078e0276 */
[----:B------:R-:W-:Y:S01]  /*95d0*/  ISETP.GE.AND P0, PT, R17, RZ, PT ;  /* 0x000000ff1100720c */ /* 0x000fe20003f06270 */
[----:B------:R-:W2:Y:S02]  /*95e0*/  @!P5 LDG.E.U16 R79, desc[UR8][R22.64] ;  /* 0x00000008164fd981 */ /* 0x000ea4000c1e1500 */
[----:B------:R-:W-:Y:S02]  /*95f0*/  IMAD.HI.U32 R6, R125, R8, RZ ;  /* 0x000000087d067227 */ /* 0x000fe400078e00ff */
[----:B------:R0:W2:Y:S01]  /*9600*/  @!P5 LDG.E.U16 R78, desc[UR8][R20.64] ;  /* 0x00000008144ed981 */ /* 0x0000a2000c1e1500 */
[----:B------:R-:W-:Y:S01]  /*9610*/  ISETP.GT.U32.AND P5, PT, R3, R5, PT ;  /* 0x000000050300720c */ /* 0x000fe20003fa4070 */
[----:B------:R-:W-:Y:S01]  /*9620*/  IMAD.MOV.U32 R57, RZ, RZ, R7 ;  /* 0x000000ffff397224 */ /* 0x000fe200078e0007 */
[----:B------:R-:W-:Y:S01]  /*9630*/  LOP3.LUT R16, R2, 0x28, RZ, 0xfc, !PT ;  /* 0x0000002802107812 */ /* 0x000fe200078efcff */
[----:B------:R-:W-:-:S02]  /*9640*/  IMAD.MOV.U32 R64, RZ, RZ, R4 ;  /* 0x000000ffff407224 */ /* 0x000fc400078e0004 */
[----:B------:R-:W-:Y:S01]  /*9650*/  IMAD.MOV R4, RZ, RZ, -R6 ;  /* 0x000000ffff047224 */ /* 0x000fe200078e0a06 */
[----:B------:R-:W-:Y:S01]  /*9660*/  IABS R12, R16 ;  /* 0x00000010000c7213 */ /* 0x000fe20000000000 */
[----:B------:R-:W-:Y:S01]  /*9670*/  @!P6 IMAD.MOV R57, RZ, RZ, -R57 ;  /* 0x000000ffff39e224 */ /* 0x000fe200078e0a39 */
[----:B------:R-:W-:Y:S01]  /*9680*/  ISETP.GT.U32.AND P6, PT, R3, R9, PT ;  /* 0x000000090300720c */ /* 0x000fe20003fc4070 */
[----:B------:R-:W-:Y:S02]  /*9690*/  VIADD R6, R113, 0xffffffa1 ;  /* 0xffffffa171067836 */ /* 0x000fe40000000000 */
[----:B------:R-:W-:Y:S02]  /*96a0*/  @!P1 IMAD.IADD R10, R10, 0x1, -R3 ;  /* 0x000000010a0a9824 */ /* 0x000fe400078e0a03 */
[----:B------:R-:W-:Y:S01]  /*96b0*/  IMAD R8, R3, R4, R8 ;  /* 0x0000000403087224 */ /* 0x000fe200078e0208 */
[----:B------:R-:W-:Y:S01]  /*96c0*/  ISETP.GE.U32.AND P1, PT, R6, 0x7fffff22, PT ;  /* 0x7fffff220600780c */ /* 0x000fe20003f26070 */
[----:B------:R-:W-:-:S02]  /*96d0*/  IMAD.MOV.U32 R7, RZ, RZ, R12 ;  /* 0x000000ffff077224 */ /* 0x000fc400078e000c */
[----:B------:R-:W-:Y:S01]  /*96e0*/  @!P0 IMAD.MOV R64, RZ, RZ, -R64 ;  /* 0x000000ffff408224 */ /* 0x000fe200078e0a40 */
[----:B------:R-:W-:Y:S01]  /*96f0*/  ISETP.GE.AND P0, PT, R15, RZ, PT ;  /* 0x000000ff0f00720c */ /* 0x000fe20003f06270 */
[----:B------:R-:W-:Y:S01]  /*9700*/  @!P5 IMAD.IADD R5, R5, 0x1, -R3 ;  /* 0x000000010505d824 */ /* 0x000fe200078e0a03 */
[----:B------:R-:W-:Y:S01]  /*9710*/  LOP3.LUT R15, R2, 0x2a, RZ, 0xfc, !PT ;  /* 0x0000002a020f7812 */ /* 0x000fe200078efcff */
[----:B------:R-:W-:Y:S01]  /*9720*/  IMAD R12, R122, 0x5e, RZ ;  /* 0x0000005e7a0c7824 */ /* 0x000fe200078e02ff */
[----:B------:R-:W-:Y:S01]  /*9730*/  ISETP.GT.U32.AND P5, PT, R3, R8, PT ;  /* 0x000000080300720c */ /* 0x000fe20003fa4070 */
[----:B------:R-:W-:Y:S01]  /*9740*/  IMAD.HI.U32 R4, R125, R7, RZ ;  /* 0x000000077d047227 */ /* 0x000fe200078e00ff */
[----:B------:R-:W-:Y:S01]  /*9750*/  STL.64 [R1+0xc0], R22 ;  /* 0x0000c01601007387 */ /* 0x000fe20000100a00 */
[----:B------:R-:W-:Y:S02]  /*9760*/  PRMT R116, RZ, 0x7610, R116 ;  /* 0x00007610ff747816 */ /* 0x000fe40000000074 */
[----:B------:R-:W-:Y:S01]  /*9770*/  PRMT R111, RZ, 0x7610, R111 ;  /* 0x00007610ff6f7816 */ /* 0x000fe2000000006f */
[----:B------:R0:W-:Y:S01]  /*9780*/  STL.64 [R1+0xb8], R20 ;  /* 0x0000b81401007387 */ /* 0x0001e20000100a00 */
[----:B------:R-:W-:Y:S01]  /*9790*/  IMAD.WIDE R18, R12, 0x2, R118 ;  /* 0x000000020c127825 */ /* 0x000fe200078e0276 */
[----:B------:R-:W-:-:S03]  /*97a0*/  IABS R6, R15 ;  /* 0x0000000f00067213 */ /* 0x000fc60000000000 */
[----:B------:R-:W-:Y:S01]  /*97b0*/  @!P6 IMAD.IADD R9, R9, 0x1, -R3 ;  /* 0x000000010909e824 */ /* 0x000fe200078e0a03 */
[----:B------:R-:W2:Y:S01]  /*97c0*/  @!P1 LDG.E.U16 R111, desc[UR8][R18.64] ;  /* 0x00000008126f9981 */ /* 0x000ea2000c1e1500 */
[----:B------:R-:W-:Y:S02]  /*97d0*/  IMAD.MOV R4, RZ, RZ, -R4 ;  /* 0x000000ffff047224 */ /* 0x000fe400078e0a04 */
[----:B0-----:R-:W-:-:S04]  /*97e0*/  IMAD.WIDE R20, R12, 0x2, R120 ;  /* 0x000000020c147825 */ /* 0x001fc800078e0278 */
[----:B------:R-:W-:Y:S01]  /*97f0*/  IMAD R7, R3, R4, R7 ;  /* 0x0000000403077224 */ /* 0x000fe200078e0207 */
[----:B------:R0:W2:Y:S01]  /*9800*/  @!P1 LDG.E.U16 R116, desc[UR8][R20.64] ;  /* 0x0000000814749981 */ /* 0x0000a2000c1e1500 */
[----:B------:R-:W-:Y:S01]  /*9810*/  IMAD.HI.U32 R4, R125, R6, RZ ;  /* 0x000000067d047227 */ /* 0x000fe200078e00ff */
[----:B------:R-:W-:Y:S02]  /*9820*/  ISETP.GT.U32.AND P1, PT, R3, R9, PT ;  /* 0x000000090300720c */ /* 0x000fe40003f24070 */
[----:B------:R-:W-:Y:S01]  /*9830*/  ISETP.GE.AND P4, PT, R13, RZ, PT ;  /* 0x000000ff0d00720c */ /* 0x000fe20003f86270 */
[----:B------:R-:W-:Y:S02]  /*9840*/  @!P5 IMAD.IADD R8, R8, 0x1, -R3 ;  /* 0x000000010808d824 */ /* 0x000fe400078e0a03 */
[----:B------:R-:W-:Y:S01]  /*9850*/  IMAD.MOV R4, RZ, RZ, -R4 ;  /* 0x000000ffff047224 */ /* 0x000fe200078e0a04 */
[----:B------:R-:W-:Y:S02]  /*9860*/  LOP3.LUT R12, R2, 0x2e, RZ, 0xfc, !PT ;  /* 0x0000002e020c7812 */ /* 0x000fe400078efcff */
[C---:B------:R-:W-:Y:S01]  /*9870*/  ISETP.GT.U32.AND P5, PT, R3.reuse, R8, PT ;  /* 0x000000080300720c */ /* 0x040fe20003fa4070 */
[----:B------:R-:W-:-:S02]  /*9880*/  IMAD R6, R3, R4, R6 ;  /* 0x0000000403067224 */ /* 0x000fc400078e0206 */
[----:B------:R-:W-:Y:S02]  /*9890*/  VIADD R4, R113, 0xffffffa0 ;  /* 0xffffffa071047836 */ /* 0x000fe40000000000 */
[----:B------:R-:W-:Y:S02]  /*98a0*/  IMAD.MOV.U32 R99, RZ, RZ, R5 ;  /* 0x000000ffff637224 */ /* 0x000fe400078e0005 */
[----:B------:R-:W-:Y:S01]  /*98b0*/  @!P1 IMAD.IADD R9, R9, 0x1, -R3 ;  /* 0x0000000109099824 */ /* 0x000fe200078e0a03 */
[----:B------:R-:W-:Y:S01]  /*98c0*/  ISETP.GE.U32.AND P1, PT, R4, 0x7fffff21, PT ;  /* 0x7fffff210400780c */ /* 0x000fe20003f26070 */
[----:B------:R-:W-:Y:S01]  /*98d0*/  IMAD.MOV.U32 R68, RZ, RZ, R10 ;  /* 0x000000ffff447224 */ /* 0x000fe200078e000a */
[----:B------:R-:W-:Y:S01]  /*98e0*/  IABS R4, R12 ;  /* 0x0000000c00047213 */ /* 0x000fe20000000000 */
[----:B------:R-:W-:Y:S01]  /*98f0*/  @!P0 IMAD.MOV R99, RZ, RZ, -R99 ;  /* 0x000000ffff638224 */ /* 0x000fe200078e0a63 */
[----:B------:R-:W-:Y:S01]  /*9900*/  ISETP.GT.U32.AND P0, PT, R3, R7, PT ;  /* 0x000000070300720c */ /* 0x000fe20003f04070 */
[----:B------:R-:W-:Y:S01]  /*9910*/  @!P4 IMAD.MOV R68, RZ, RZ, -R68 ;  /* 0x000000ffff44c224 */ /* 0x000fe200078e0a44 */
[----:B------:R-:W-:Y:S01]  /*9920*/  ISETP.GE.AND P4, PT, R11, RZ, PT ;  /* 0x000000ff0b00720c */ /* 0x000fe20003f86270 */
[----:B------:R-:W-:-:S04]  /*9930*/  IMAD.HI.U32 R11, R125, R4, RZ ;  /* 0x000000047d0b7227 */ /* 0x000fc800078e00ff */
[----:B------:R-:W-:Y:S01]  /*9940*/  @!P5 IMAD.IADD R8, R8, 0x1, -R3 ;  /* 0x000000010808d824 */ /* 0x000fe200078e0a03 */
[C---:B------:R-:W-:Y:S01]  /*9950*/  ISETP.GT.U32.AND P5, PT, R3.reuse, R6, PT ;  /* 0x000000060300720c */ /* 0x040fe20003fa4070 */
[----:B------:R-:W-:Y:S01]  /*9960*/  IMAD.MOV R11, RZ, RZ, -R11 ;  /* 0x000000ffff0b7224 */ /* 0x000fe200078e0a0b */
[----:B------:R-:W-:Y:S01]  /*9970*/  LOP3.LUT R13, R2, 0x2c, RZ, 0xfc, !PT ;  /* 0x0000002c020d7812 */ /* 0x000fe200078efcff */
[----:B------:R-:W-:Y:S02]  /*9980*/  IMAD.MOV.U32 R50, RZ, RZ, R8 ;  /* 0x000000ffff327224 */ /* 0x000fe400078e0008 */
[----:B------:R-:W-:Y:S01]  /*9990*/  IMAD R4, R3, R11, R4 ;  /* 0x0000000b03047224 */ /* 0x000fe200078e0204 */
[----:B------:R-:W-:Y:S01]  /*99a0*/  IABS R5, R13 ;  /* 0x0000000d00057213 */ /* 0x000fe20000000000 */
[----:B------:R-:W-:Y:S02]  /*99b0*/  @!P0 IMAD.IADD R7, R7, 0x1, -R3 ;  /* 0x0000000107078824 */ /* 0x000fe400078e0a03 */
[----:B------:R-:W-:Y:S01]  /*99c0*/  @!P4 IMAD.MOV R50, RZ, RZ, -R50 ;  /* 0x000000ffff32c224 */ /* 0x000fe200078e0a32 */
[----:B------:R-:W-:Y:S01]  /*99d0*/  ISETP.GT.U32.AND P4, PT, R3, R4, PT ;  /* 0x000000040300720c */ /* 0x000fe20003f84070 */
[----:B------:R-:W-:Y:S01]  /*99e0*/  IMAD.HI.U32 R10, R125, R5, RZ ;  /* 0x000000057d0a7227 */ /* 0x000fe200078e00ff */
[----:B------:R-:W-:-:S03]  /*99f0*/  ISETP.GT.U32.AND P0, PT, R3, R7, PT ;  /* 0x000000070300720c */ /* 0x000fc60003f04070 */
[----:B------:R-:W-:Y:S02]  /*9a00*/  @!P5 IMAD.IADD R6, R6, 0x1, -R3 ;  /* 0x000000010606d824 */ /* 0x000fe400078e0a03 */
[----:B------:R-:W-:-:S03]  /*9a10*/  IMAD.MOV R10, RZ, RZ, -R10 ;  /* 0x000000ffff0a7224 */ /* 0x000fc600078e0a0a */
[C---:B------:R-:W-:Y:S01]  /*9a20*/  ISETP.GT.U32.AND P5, PT, R3.reuse, R6, PT ;  /* 0x000000060300720c */ /* 0x040fe20003fa4070 */
[----:B------:R-:W-:Y:S02]  /*9a30*/  IMAD R5, R3, R10, R5 ;  /* 0x0000000a03057224 */ /* 0x000fe400078e0205 */
[--C-:B------:R-:W-:Y:S02]  /*9a40*/  @!P4 IMAD.IADD R4, R4, 0x1, -R3.reuse ;  /* 0x000000010404c824 */ /* 0x100fe400078e0a03 */
[----:B------:R-:W-:Y:S01]  /*9a50*/  @!P0 IMAD.IADD R7, R7, 0x1, -R3 ;  /* 0x0000000107078824 */ /* 0x000fe200078e0a03 */
[----:B------:R-:W-:Y:S01]  /*9a60*/  ISETP.GT.U32.AND P0, PT, R3, R5, PT ;  /* 0x000000050300720c */ /* 0x000fe20003f04070 */
[----:B------:R-:W-:Y:S01]  /*9a70*/  IMAD.MOV.U32 R54, RZ, RZ, R9 ;  /* 0x000000ffff367224 */ /* 0x000fe200078e0009 */
[----:B------:R-:W-:Y:S01]  /*9a80*/  ISETP.GE.AND P6, PT, R14, RZ, PT ;  /* 0x000000ff0e00720c */ /* 0x000fe20003fc6270 */
[----:B------:R-:W-:Y:S01]  /*9a90*/  IMAD R14, R122, 0x5f, RZ ;  /* 0x0000005f7a0e7824 */ /* 0x000fe200078e02ff */
[C---:B------:R-:W-:Y:S01]  /*9aa0*/  LOP3.LUT R9, R2.reuse, 0x30, RZ, 0xfc, !PT ;  /* 0x0000003002097812 */ /* 0x040fe200078efcff */
[----:B------:R0:W-:Y:S01]  /*9ab0*/  STL.64 [R1+0x50], R20 ;  /* 0x0000501401007387 */ /* 0x0001e20000100a00 */
[----:B------:R-:W-:-:S02]  /*9ac0*/  LOP3.LUT R11, R2, 0x32, RZ, 0xfc, !PT ;  /* 0x00000032020b7812 */ /* 0x000fc400078efcff */
[----:B------:R-:W-:Y:S01]  /*9ad0*/  ISETP.GT.U32.AND P4, PT, R3, R4, PT ;  /* 0x000000040300720c */ /* 0x000fe20003f84070 */
[----:B------:R1:W-:Y:S01]  /*9ae0*/  STL.64 [R1+0x48], R18 ;  /* 0x0000481201007387 */ /* 0x0003e20000100a00 */
[----:B------:R-:W-:Y:S01]  /*9af0*/  PRMT R77, RZ, 0x7610, R77 ;  /* 0x00007610ff4d7816 */ /* 0x000fe2000000004d */
[----:B------:R-:W-:Y:S01]  /*9b00*/  IMAD.MOV.U32 R38, RZ, RZ, R7 ;  /* 0x000000ffff267224 */ /* 0x000fe200078e0007 */
[----:B------:R-:W-:Y:S01]  /*9b10*/  PRMT R76, RZ, 0x7610, R76 ;  /* 0x00007610ff4c7816 */ /* 0x000fe2000000004c */
[----:B------:R-:W-:Y:S01]  /*9b20*/  @!P5 IMAD.IADD R6, R6, 0x1, -R3 ;  /* 0x000000010606d824 */ /* 0x000fe200078e0a03 */
[----:B------:R-:W-:Y:S02]  /*9b30*/  IABS R7, R9 ;  /* 0x0000000900077213 */ /* 0x000fe40000000000 */
[----:B------:R-:W-:Y:S01]  /*9b40*/  IABS R8, R11 ;  /* 0x0000000b00087213 */ /* 0x000fe20000000000 */
[----:B0-----:R-:W-:-:S04]  /*9b50*/  IMAD.WIDE R20, R14, 0x2, R120 ;  /* 0x000000020e147825 */ /* 0x001fc800078e0278 */
[----:B-1----:R-:W-:Y:S01]  /*9b60*/  IMAD.WIDE R18, R14, 0x2, R118 ;  /* 0x000000020e127825 */ /* 0x002fe200078e0276 */
[----:B------:R-:W2:Y:S01]  /*9b70*/  @!P1 LDG.E.U16 R77, desc[UR8][R20.64] ;  /* 0x00000008144d9981 */ /* 0x000ea2000c1e1500 */
[----:B------:R-:W-:Y:S02]  /*9b80*/  ISETP.GE.AND P5, PT, R12, RZ, PT ;  /* 0x000000ff0c00720c */ /* 0x000fe40003fa6270 */
[----:B------:R-:W-:Y:S01]  /*9b90*/  IMAD.MOV.U32 R39, RZ, RZ, R6 ;  /* 0x000000ffff277224 */ /* 0x000fe200078e0006 */
[----:B------:R-:W2:Y:S01]  /*9ba0*/  @!P1 LDG.E.U16 R76, desc[UR8][R18.64] ;  /* 0x00000008124c9981 */ /* 0x000ea2000c1e1500 */
[----:B------:R-:W-:Y:S01]  /*9bb0*/  IMAD.HI.U32 R6, R125, R7, RZ ;  /* 0x000000077d067227 */ /* 0x000fe200078e00ff */
[----:B------:R-:W-:-:S03]  /*9bc0*/  ISETP.GE.AND P1, PT, R16, RZ, PT ;  /* 0x000000ff1000720c */ /* 0x000fc60003f26270 */
[----:B------:R-:W-:-:S04]  /*9bd0*/  IMAD.HI.U32 R10, R125, R8, RZ ;  /* 0x000000087d0a7227 */ /* 0x000fc800078e00ff */
[--C-:B------:R-:W-:Y:S02]  /*9be0*/  @!P0 IMAD.IADD R5, R5, 0x1, -R3.reuse ;  /* 0x0000000105058824 */ /* 0x100fe400078e0a03 */
[----:B------:R-:W-:Y:S02]  /*9bf0*/  IMAD.MOV R6, RZ, RZ, -R6 ;  /* 0x000000ffff067224 */ /* 0x000fe400078e0a06 */
[----:B------:R-:W-:Y:S02]  /*9c00*/  IMAD.MOV R10, RZ, RZ, -R10 ;  /* 0x000000ffff0a7224 */ /* 0x000fe400078e0a0a */
[----:B------:R-:W-:Y:S01]  /*9c10*/  @!P4 IMAD.IADD R4, R4, 0x1, -R3 ;  /* 0x000000010404c824 */ /* 0x000fe200078e0a03 */
[C---:B------:R-:W-:Y:S01]  /*9c20*/  ISETP.GT.U32.AND P0, PT, R3.reuse, R5, PT ;  /* 0x000000050300720c */ /* 0x040fe20003f04070 */
[C---:B------:R-:W-:Y:S02]  /*9c30*/  IMAD R7, R3.reuse, R6, R7 ;  /* 0x0000000603077224 */ /* 0x040fe400078e0207 */
[----:B------:R-:W-:-:S02]  /*9c40*/  IMAD R6, R3, R10, R8 ;  /* 0x0000000a03067224 */ /* 0x000fc400078e0208 */
[----:B------:R-:W-:Y:S02]  /*9c50*/  IMAD.MOV.U32 R0, RZ, RZ, R4 ;  /* 0x000000ffff007224 */ /* 0x000fe400078e0004 */
[----:B------:R-:W-:Y:S01]  /*9c60*/  @!P6 IMAD.MOV R54, RZ, RZ, -R54 ;  /* 0x000000ffff36e224 */ /* 0x000fe200078e0a36 */
[----:B------:R-:W-:Y:S01]  /*9c70*/  ISETP.GE.AND P6, PT, R15, RZ, PT ;  /* 0x000000ff0f00720c */ /* 0x000fe20003fc6270 */
[----:B------:R-:W-:Y:S01]  /*9c80*/  @!P5 IMAD.MOV R0, RZ, RZ, -R0 ;  /* 0x000000ffff00d224 */ /* 0x000fe200078e0a00 */
[C---:B------:R-:W-:Y:S01]  /*9c90*/  ISETP.GT.U32.AND P4, PT, R3.reuse, R7, PT ;  /* 0x000000070300720c */ /* 0x040fe20003f84070 */
[----:B------:R-:W-:Y:S01]  /*9ca0*/  @!P1 IMAD.MOV R38, RZ, RZ, -R38 ;  /* 0x000000ffff269224 */ /* 0x000fe200078e0a26 */
[----:B------:R-:W-:Y:S02]  /*9cb0*/  ISETP.GT.U32.AND P5, PT, R3, R6, PT ;  /* 0x000000060300720c */ /* 0x000fe40003fa4070 */
[----:B------:R-:W-:Y:S01]  /*9cc0*/  ISETP.GE.AND P1, PT, R13, RZ, PT ;  /* 0x000000ff0d00720c */ /* 0x000fe20003f26270 */
[----:B------:R-:W-:Y:S01]  /*9cd0*/  @!P0 IMAD.IADD R5, R5, 0x1, -R3 ;  /* 0x0000000105058824 */ /* 0x000fe200078e0a03 */
[----:B------:R-:W-:-:S02]  /*9ce0*/  LOP3.LUT R15, R2, 0x36, RZ, 0xfc, !PT ;  /* 0x00000036020f7812 */ /* 0x000fc400078efcff */
[----:B------:R-:W-:Y:S01]  /*9cf0*/  LOP3.LUT R12, R2, 0x34, RZ, 0xfc, !PT ;  /* 0x00000034020c7812 */ /* 0x000fe200078efcff */
[----:B------:R-:W-:Y:S01]  /*9d00*/  IMAD.MOV.U32 R61, RZ, RZ, R5 ;  /* 0x000000ffff3d7224 */ /* 0x000fe200078e0005 */
[----:B------:R-:W-:Y:S01]  /*9d10*/  ISETP.GE.AND P0, PT, R11, RZ, PT ;  /* 0x000000ff0b00720c */ /* 0x000fe20003f06270 */
[----:B------:R-:W-:Y:S01]  /*9d20*/  VIADD R11, R113, 0xffffff99 ;  /* 0xffffff99710b7836 */ /* 0x000fe20000000000 */
[----:B------:R-:W-:Y:S01]  /*9d30*/  IABS R8, R15 ;  /* 0x0000000f00087213 */ /* 0x000fe20000000000 */
[----:B------:R-:W-:Y:S01]  /*9d40*/  @!P6 IMAD.MOV R39, RZ, RZ, -R39 ;  /* 0x000000ffff27e224 */ /* 0x000fe200078e0a27 */
[----:B------:R-:W-:Y:S01]  /*9d50*/  ISETP.GE.AND P6, PT, R9, RZ, PT ;  /* 0x000000ff0900720c */ /* 0x000fe20003fc6270 */
[--C-:B------:R-:W-:Y:S01]  /*9d60*/  @!P4 IMAD.IADD R7, R7, 0x1, -R3.reuse ;  /* 0x000000010707c824 */ /* 0x100fe200078e0a03 */
[----:B------:R-:W-:Y:S01]  /*9d70*/  IABS R9, R12 ;  /* 0x0000000c00097213 */ /* 0x000fe20000000000 */
[----:B------:R-:W-:Y:S02]  /*9d80*/  @!P5 IMAD.IADD R6, R6, 0x1, -R3 ;  /* 0x000000010606d824 */ /* 0x000fe400078e0a03 */
[----:B------:R-:W-:Y:S01]  /*9d90*/  @!P1 IMAD.MOV R61, RZ, RZ, -R61 ;  /* 0x000000ffff3d9224 */ /* 0x000fe200078e0a3d */
[----:B------:R-:W-:Y:S01]  /*9da0*/  ISETP.GE.U32.AND P1, PT, R11, 0x7fffff1a, PT ;  /* 0x7fffff1a0b00780c */ /* 0x000fe20003f26070 */
[----:B------:R-:W-:Y:S01]  /*9db0*/  IMAD.HI.U32 R4, R125, R8, RZ ;  /* 0x000000087d047227 */ /* 0x000fe200078e00ff */
[----:B------:R-:W-:-:S02]  /*9dc0*/  ISETP.GT.U32.AND P4, PT, R3, R7, PT ;  /* 0x000000070300720c */ /* 0x000fc40003f84070 */
[----:B------:R-:W-:Y:S01]  /*9dd0*/  ISETP.GT.U32.AND P5, PT, R3, R6, PT ;  /* 0x000000060300720c */ /* 0x000fe20003fa4070 */
[----:B------:R-:W-:-:S04]  /*9de0*/  IMAD.HI.U32 R10, R125, R9, RZ ;  /* 0x000000097d0a7227 */ /* 0x000fc800078e00ff */
[----:B------:R-:W-:Y:S02]  /*9df0*/  IMAD R32, R122, 0x66, RZ ;  /* 0x000000667a207824 */ /* 0x000fe400078e02ff */
[----:B------:R-:W-:Y:S01]  /*9e00*/  IMAD.MOV R4, RZ, RZ, -R4 ;  /* 0x000000ffff047224 */ /* 0x000fe200078e0a04 */
[----:B------:R-:W-:Y:S01]  /*9e10*/  PRMT R110, RZ, 0x7610, R110 ;  /* 0x00007610ff6e7816 */ /* 0x000fe2000000006e */
[----:B------:R-:W-:Y:S01]  /*9e20*/  IMAD.MOV R5, RZ, RZ, -R10 ;  /* 0x000000ffff057224 */ /* 0x000fe200078e0a0a */
[----:B------:R-:W-:Y:S01]  /*9e30*/  PRMT R109, RZ, 0x7610, R109 ;  /* 0x00007610ff6d7816 */ /* 0x000fe2000000006d */
[----:B------:R-:W-:Y:S01]  /*9e40*/  IMAD.WIDE R34, R32, 0x2, R120 ;  /* 0x0000000220227825 */ /* 0x000fe200078e0278 */
[----:B------:R-:W-:-:S03]  /*9e50*/  LOP3.LUT R13, R2, 0x38, RZ, 0xfc, !PT ;  /* 0x00000038020d7812 */ /* 0x000fc600078efcff */
[----:B------:R-:W-:Y:S01]  /*9e60*/  IMAD.WIDE R32, R32, 0x2, R118 ;  /* 0x0000000220207825 */ /* 0x000fe200078e0276 */
[----:B------:R-:W2:Y:S03]  /*9e70*/  @!P1 LDG.E.U16 R110, desc[UR8][R34.64] ;  /* 0x00000008226e9981 */ /* 0x000ea6000c1e1500 */
[----:B------:R-:W-:Y:S01]  /*9e80*/  IMAD R4, R3, R4, R8 ;  /* 0x0000000403047224 */ /* 0x000fe200078e0208 */
[----:B------:R-:W2:Y:S01]  /*9e90*/  @!P1 LDG.E.U16 R109, desc[UR8][R32.64] ;  /* 0x00000008206d9981 */ /* 0x000ea2000c1e1500 */
[----:B------:R-:W-:Y:S02]  /*9ea0*/  VIADD R8, R113, 0xffffff98 ;  /* 0xffffff9871087836 */ /* 0x000fe40000000000 */
[----:B------:R-:W-:Y:S02]  /*9eb0*/  IMAD R5, R3, R5, R9 ;  /* 0x0000000503057224 */ /* 0x000fe400078e0209 */
[--C-:B------:R-:W-:Y:S01]  /*9ec0*/  @!P4 IMAD.IADD R7, R7, 0x1, -R3.reuse ;  /* 0x000000010707c824 */ /* 0x100fe200078e0a03 */
[----:B------:R-:W-:Y:S01]  /*9ed0*/  ISETP.GE.U32.AND P1, PT, R8, 0x7fffff19, PT ;  /* 0x7fffff190800780c */ /* 0x000fe20003f26070 */
[----:B------:R-:W-:Y:S01]  /*9ee0*/  @!P5 IMAD.IADD R6, R6, 0x1, -R3 ;  /* 0x000000010606d824 */ /* 0x000fe200078e0a03 */
[----:B------:R-:W-:-:S02]  /*9ef0*/  IABS R8, R13 ;  /* 0x0000000d00087213 */ /* 0x000fc40000000000 */
[C---:B------:R-:W-:Y:S01]  /*9f00*/  ISETP.GT.U32.AND P4, PT, R3.reuse, R5, PT ;  /* 0x000000050300720c */ /* 0x040fe20003f84070 */
[----:B------:R-:W-:Y:S01]  /*9f10*/  IMAD R28, R122, 0x67, RZ ;  /* 0x000000677a1c7824 */ /* 0x000fe200078e02ff */
[----:B------:R-:W-:Y:S01]  /*9f20*/  ISETP.GT.U32.AND P5, PT, R3, R4, PT ;  /* 0x000000040300720c */ /* 0x000fe20003fa4070 */
[----:B------:R-:W-:Y:S01]  /*9f30*/  IMAD.HI.U32 R11, R125, R8, RZ ;  /* 0x000000087d0b7227 */ /* 0x000fe200078e00ff */
[----:B------:R-:W-:Y:S01]  /*9f40*/  PRMT R75, RZ, 0x7610, R75 ;  /* 0x00007610ff4b7816 */ /* 0x000fe2000000004b */
[----:B------:R-:W-:Y:S02]  /*9f50*/  STL.64 [R1+0x40], R20 ;  /* 0x0000401401007387 */ /* 0x000fe40000100a00 */
[----:B------:R-:W-:Y:S01]  /*9f60*/  IMAD.WIDE R30, R28, 0x2, R120 ;  /* 0x000000021c1e7825 */ /* 0x000fe200078e0278 */
[----:B------:R-:W-:Y:S01]  /*9f70*/  LOP3.LUT R14, R2, 0x3a, RZ, 0xfc, !PT ;  /* 0x0000003a020e7812 */ /* 0x000fe200078efcff */
[----:B------:R-:W-:Y:S02]  /*9f80*/  STL.64 [R1+0x38], R18 ;  /* 0x0000381201007387 */ /* 0x000fe40000100a00 */
[----:B------:R-:W-:-:S02]  /*9f90*/  IMAD.MOV R11, RZ, RZ, -R11 ;  /* 0x000000ffff0b7224 */ /* 0x000fc400078e0a0b */
[----:B------:R-:W-:Y:S01]  /*9fa0*/  STL.64 [R1+0x1190], R34 ;  /* 0x0011902201007387 */ /* 0x000fe20000100a00 */
[----:B------:R-:W-:Y:S01]  /*9fb0*/  PRMT R74, RZ, 0x7610, R74 ;  /* 0x00007610ff4a7816 */ /* 0x000fe2000000004a */
[----:B------:R-:W-:Y:S02]  /*9fc0*/  IMAD.WIDE R28, R28, 0x2, R118 ;  /* 0x000000021c1c7825 */ /* 0x000fe400078e0276 */
[----:B------:R-:W-:Y:S01]  /*9fd0*/  STL.64 [R1+0x1198], R32 ;  /* 0x0011982001007387 */ /* 0x000fe20000100a00 */
[----:B------:R-:W-:Y:S01]  /*9fe0*/  IABS R9, R14 ;  /* 0x0000000e00097213 */ /* 0x000fe20000000000 */
[----:B------:R-:W-:Y:S02]  /*9ff0*/  IMAD R8, R3, R11, R8 ;  /* 0x0000000b03087224 */ /* 0x000fe400078e0208 */
[----:B------:R0:W2:Y:S01]  /*a000*/  @!P1 LDG.E.U16 R75, desc[UR8][R30.64] ;  /* 0x000000081e4b9981 */ /* 0x0000a2000c1e1500 */
[----:B------:R-:W-:-:S03]  /*a010*/  @!P4 IMAD.IADD R5, R5, 0x1, -R3 ;  /* 0x000000010505c824 */ /* 0x000fc600078e0a03 */
[----:B------:R0:W-:Y:S01]  /*a020*/  STL.64 [R1+0x11a8], R30 ;  /* 0x0011a81e01007387 */ /* 0x0001e20000100a00 */
[----:B------:R-:W-:Y:S01]  /*a030*/  @!P5 IMAD.IADD R4, R4, 0x1, -R3 ;  /* 0x000000010404d824 */ /* 0x000fe200078e0a03 */
[----:B------:R-:W-:Y:S01]  /*a040*/  ISETP.GE.AND P4, PT, R12, RZ, PT ;  /* 0x000000ff0c00720c */ /* 0x000fe20003f86270 */
[----:B------:R-:W-:Y:S01]  /*a050*/  IMAD.HI.U32 R12, R125, R9, RZ ;  /* 0x000000097d0c7227 */ /* 0x000fe200078e00ff */
[----:B------:R1:W2:Y:S01]  /*a060*/  @!P1 LDG.E.U16 R74, desc[UR8][R28.64] ;  /* 0x000000081c4a9981 */ /* 0x0002a2000c1e1500 */
[----:B------:R-:W-:Y:S02]  /*a070*/  ISETP.GT.U32.AND P1, PT, R3, R5, PT ;  /* 0x000000050300720c */ /* 0x000fe40003f24070 */
[----:B0-----:R-:W-:Y:S01]  /*a080*/  IMAD.MOV.U32 R30, RZ, RZ, R7 ;  /* 0x000000ffff1e7224 */ /* 0x001fe200078e0007 */
[----:B------:R-:W-:-:S03]  /*a090*/  LOP3.LUT R40, R2, 0x3c, RZ, 0xfc, !PT ;  /* 0x0000003c02287812 */ /* 0x000fc600078efcff */
[----:B------:R-:W-:Y:S01]  /*a0a0*/  @!P6 IMAD.MOV R30, RZ, RZ, -R30 ;  /* 0x000000ffff1ee224 */ /* 0x000fe200078e0a1e */
[C---:B------:R-:W-:Y:S02]  /*a0b0*/  ISETP.GT.U32.AND P6, PT, R3.reuse, R8, PT ;  /* 0x000000080300720c */ /* 0x040fe40003fc4070 */
[----:B------:R-:W-:Y:S01]  /*a0c0*/  ISETP.GT.U32.AND P5, PT, R3, R4, PT ;  /* 0x000000040300720c */ /* 0x000fe20003fa4070 */
[----:B------:R1:W-:Y:S01]  /*a0d0*/  STL.64 [R1+0x11b8], R28 ;  /* 0x0011b81c01007387 */ /* 0x0003e20000100a00 */
[----:B------:R-:W-:Y:S01]  /*a0e0*/  IMAD.MOV R7, RZ, RZ, -R12 ;  /* 0x000000ffff077224 */ /* 0x000fe200078e0a0c */
[----:B------:R-:W-:-:S03]  /*a0f0*/  IABS R10, R40 ;  /* 0x00000028000a7213 */ /* 0x000fc60000000000 */
[----:B------:R-:W-:Y:S02]  /*a100*/  IMAD R7, R3, R7, R9 ;  /* 0x0000000703077224 */ /* 0x000fe400078e0209 */
[----:B------:R-:W-:Y:S02]  /*a110*/  VIADD R9, R113, 0xffffff91 ;  /* 0xffffff9171097836 */ /* 0x000fe40000000000 */
[----:B-1----:R-:W-:Y:S02]  /*a120*/  IMAD.MOV.U32 R29, RZ, RZ, R6 ;  /* 0x000000ffff1d7224 */ /* 0x002fe400078e0006 */
[----:B------:R-:W-:-:S04]  /*a130*/  IMAD.HI.U32 R11, R125, R10, RZ ;  /* 0x0000000a7d0b7227 */ /* 0x000fc800078e00ff */
[----:B------:R-:W-:Y:S01]  /*a140*/  @!P0 IMAD.MOV R29, RZ, RZ, -R29 ;  /* 0x000000ffff1d8224 */ /* 0x000fe200078e0a1d */
[----:B------:R-:W-:Y:S01]  /*a150*/  ISETP.GE.AND P0, PT, R15, RZ, PT ;  /* 0x000000ff0f00720c */ /* 0x000fe20003f06270 */
[--C-:B------:R-:W-:Y:S01]  /*a160*/  @!P6 IMAD.IADD R8, R8, 0x1, -R3.reuse ;  /* 0x000000010808e824 */ /* 0x100fe200078e0a03 */
[----:B------:R-:W-:Y:S01]  /*a170*/  ISETP.GE.U32.AND P6, PT, R9, 0x7fffff12, PT ;  /* 0x7fffff120900780c */ /* 0x000fe20003fc6070 */
[----:B------:R-:W-:Y:S01]  /*a180*/  @!P1 IMAD.IADD R5, R5, 0x1, -R3 ;  /* 0x0000000105059824 */ /* 0x000fe200078e0a03 */
[----:B------:R-:W-:Y:S01]  /*a190*/  ISETP.GE.AND P1, PT, R13, RZ, PT ;  /* 0x000000ff0d00720c */ /* 0x000fe20003f26270 */
[----:B------:R-:W-:Y:S01]  /*a1a0*/  IMAD.MOV R6, RZ, RZ, -R11 ;  /* 0x000000ffff067224 */ /* 0x000fe200078e0a0b */
[----:B------:R-:W-:Y:S01]  /*a1b0*/  LOP3.LUT R13, R2, 0x3e, RZ, 0xfc, !PT ;  /* 0x0000003e020d7812 */ /* 0x000fe200078efcff */
[----:B------:R-:W-:Y:S01]  /*a1c0*/  @!P5 IMAD.IADD R4, R4, 0x1, -R3 ;  /* 0x000000010404d824 */ /* 0x000fe200078e0a03 */
[C---:B------:R-:W-:Y:S01]  /*a1d0*/  ISETP.GT.U32.AND P5, PT, R3.reuse, R7, PT ;  /* 0x000000070300720c */ /* 0x040fe20003fa4070 */
[----:B------:R-:W-:Y:S01]  /*a1e0*/  IMAD R24, R122, 0x6e, RZ ;  /* 0x0000006e7a187824 */ /* 0x000fe200078e02ff */
[----:B------:R-:W-:Y:S01]  /*a1f0*/  IABS R9, R13 ;  /* 0x0000000d00097213 */ /* 0x000fe20000000000 */
[----:B------:R-:W-:-:S02]  /*a200*/  IMAD R6, R3, R6, R10 ;  /* 0x0000000603067224 */ /* 0x000fc400078e020a */
[----:B------:R-:W-:Y:S01]  /*a210*/  IMAD.MOV.U32 R31, RZ, RZ, R4 ;  /* 0x000000ffff1f7224 */ /* 0x000fe200078e0004 */
[----:B------:R-:W-:Y:S01]  /*a220*/  PRMT R108, RZ, 0x7610, R108 ;  /* 0x00007610ff6c7816 */ /* 0x000fe2000000006c */
[----:B------:R-:W-:Y:S01]  /*a230*/  IMAD.WIDE R26, R24, 0x2, R120 ;  /* 0x00000002181a7825 */ /* 0x000fe200078e0278 */
[----:B------:R-:W-:-:S03]  /*a240*/  PRMT R107, RZ, 0x7610, R107 ;  /* 0x00007610ff6b7816 */ /* 0x000fc6000000006b */
[----:B------:R-:W-:Y:S01]  /*a250*/  IMAD.WIDE R24, R24, 0x2, R118 ;  /* 0x0000000218187825 */ /* 0x000fe200078e0276 */
[----:B------:R-:W-:Y:S01]  /*a260*/  LOP3.LUT R15, R2, 0x40, RZ, 0xfc, !PT ;  /* 0x00000040020f7812 */ /* 0x000fe200078efcff */
[----:B------:R-:W2:Y:S02]  /*a270*/  @!P6 LDG.E.U16 R108, desc[UR8][R26.64] ;  /* 0x000000081a6ce981 */ /* 0x000ea4000c1e1500 */
[----:B------:R-:W-:Y:S01]  /*a280*/  @!P0 IMAD.MOV R31, RZ, RZ, -R31 ;  /* 0x000000ffff1f8224 */ /* 0x000fe200078e0a1f */
[----:B------:R-:W-:Y:S01]  /*a290*/  ISETP.GT.U32.AND P0, PT, R3, R6, PT ;  /* 0x000000060300720c */ /* 0x000fe20003f04070 */
[----:B------:R-:W-:Y:S01]  /*a2a0*/  IMAD.HI.U32 R11, R125, R9, RZ ;  /* 0x000000097d0b7227 */ /* 0x000fe200078e00ff */
[----:B------:R-:W2:Y:S01]  /*a2b0*/  @!P6 LDG.E.U16 R107, desc[UR8][R24.64] ;  /* 0x00000008186be981 */ /* 0x000ea2000c1e1500 */
[----:B------:R-:W-:Y:S02]  /*a2c0*/  ISETP.GT.U32.AND P6, PT, R3, R8, PT ;  /* 0x000000080300720c */ /* 0x000fe40003fc4070 */
[----:B------:R-:W-:Y:S01]  /*a2d0*/  IMAD.MOV R11, RZ, RZ, -R11 ;  /* 0x000000ffff0b7224 */ /* 0x000fe200078e0a0b */
[----:B------:R-:W-:Y:S01]  /*a2e0*/  IABS R10, R15 ;  /* 0x0000000f000a7213 */ /* 0x000fe20000000000 */
[----:B------:R-:W-:-:S02]  /*a2f0*/  @!P5 IMAD.IADD R7, R7, 0x1, -R3 ;  /* 0x000000010707d824 */ /* 0x000fc400078e0a03 */
[----:B------:R-:W-:Y:S02]  /*a300*/  IMAD R4, R3, R11, R9 ;  /* 0x0000000b03047224 */ /* 0x000fe400078e0209 */
[----:B------:R-:W-:Y:S01]  /*a310*/  IMAD.HI.U32 R12, R125, R10, RZ ;  /* 0x0000000a7d0c7227 */ /* 0x000fe200078e00ff */
[----:B------:R-:W-:-:S03]  /*a320*/  ISETP.GT.U32.AND P5, PT, R3, R7, PT ;  /* 0x000000070300720c */ /* 0x000fc60003fa4070 */
[----:B------:R-:W-:Y:S02]  /*a330*/  VIADD R11, R113, 0xffffff90 ;  /* 0xffffff90710b7836 */ /* 0x000fe40000000000 */
[----:B------:R-:W-:Y:S01]  /*a340*/  @!P0 IMAD.IADD R6, R6, 0x1, -R3 ;  /* 0x0000000106068824 */ /* 0x000fe200078e0a03 */
[----:B------:R-:W-:Y:S01]  /*a350*/  ISETP.GT.U32.AND P0, PT, R3, R4, PT ;  /* 0x000000040300720c */ /* 0x000fe20003f04070 */
[----:B------:R-:W-:Y:S02]  /*a360*/  IMAD.MOV.U32 R97, RZ, RZ, R5 ;  /* 0x000000ffff617224 */ /* 0x000fe400078e0005 */
[----:B------:R-:W-:Y:S02]  /*a370*/  IMAD.MOV R5, RZ, RZ, -R12 ;  /* 0x000000ffff057224 */ /* 0x000fe400078e0a0c */
[----:B------:R-:W-:Y:S01]  /*a380*/  @!P6 IMAD.IADD R8, R8, 0x1, -R3 ;  /* 0x000000010808e824 */ /* 0x000fe200078e0a03 */
[----:B------:R-:W-:Y:S01]  /*a390*/  ISETP.GE.U32.AND P6, PT, R11, 0x7fffff11, PT ;  /* 0x7fffff110b00780c */ /* 0x000fe20003fc6070 */
[----:B------:R-:W-:-:S02]  /*a3a0*/  IMAD R9, R3, R5, R10 ;  /* 0x0000000503097224 */ /* 0x000fc400078e020a */
[----:B------:R-:W-:Y:S02]  /*a3b0*/  VIADD R5, R113, 0xffffff89 ;  /* 0xffffff8971057836 */ /* 0x000fe40000000000 */
[----:B------:R-:W-:Y:S01]  /*a3c0*/  IMAD R20, R122, 0x6f, RZ ;  /* 0x0000006f7a147824 */ /* 0x000fe200078e02ff */
[----:B------:R-:W-:Y:S01]  /*a3d0*/  LOP3.LUT R37, R2, 0x42, RZ, 0xfc, !PT ;  /* 0x0000004202257812 */ /* 0x000fe200078efcff */
[----:B------:R-:W-:Y:S01]  /*a3e0*/  @!P5 IMAD.IADD R7, R7, 0x1, -R3 ;  /* 0x000000010707d824 */ /* 0x000fe200078e0a03 */
[----:B------:R-:W-:Y:S01]  /*a3f0*/  PRMT R73, RZ, 0x7610, R73 ;  /* 0x00007610ff497816 */ /* 0x000fe20000000049 */
[C---:B------:R-:W-:Y:S01]  /*a400*/  IMAD.WIDE R22, R20.reuse, 0x2, R120 ;  /* 0x0000000214167825 */ /* 0x040fe200078e0278 */
[----:B------:R-:W-:Y:S02]  /*a410*/  PRMT R72, RZ, 0x7610, R72 ;  /* 0x00007610ff487816 */ /* 0x000fe40000000048 */
[----:B------:R-:W-:Y:S01]  /*a420*/  ISETP.GE.U32.AND P5, PT, R5, 0x7fffff0a, PT ;  /* 0x7fffff0a0500780c */ /* 0x000fe20003fa6070 */
[----:B------:R-:W-:Y:S01]  /*a430*/  IMAD.WIDE R20, R20, 0x2, R118 ;  /* 0x0000000214147825 */ /* 0x000fe200078e0276 */
[----:B------:R-:W-:Y:S01]  /*a440*/  IABS R5, R37 ;  /* 0x0000002500057213 */ /* 0x000fe20000000000 */
[----:B------:R-:W2:Y:S02]  /*a450*/  @!P6 LDG.E.U16 R73, desc[UR8][R22.64] ;  /* 0x000000081649e981 */ /* 0x000ea4000c1e1500 */
[----:B------:R-:W-:-:S02]  /*a460*/  @!P0 IMAD.IADD R4, R4, 0x1, -R3 ;  /* 0x0000000104048824 */ /* 0x000fc400078e0a03 */
[----:B------:R-:W-:Y:S01]  /*a470*/  IMAD R16, R122, 0x76, RZ ;  /* 0x000000767a107824 */ /* 0x000fe200078e02ff */
[----:B------:R-:W2:Y:S01]  /*a480*/  @!P6 LDG.E.U16 R72, desc[UR8][R20.64] ;  /* 0x000000081448e981 */ /* 0x000ea2000c1e1500 */
[----:B------:R-:W-:Y:S01]  /*a490*/  PRMT R106, RZ, 0x7610, R106 ;  /* 0x00007610ff6a7816 */ /* 0x000fe2000000006a */
[----:B------:R-:W-:Y:S01]  /*a4a0*/  IMAD.HI.U32 R11, R125, R5, RZ ;  /* 0x000000057d0b7227 */ /* 0x000fe200078e00ff */
[----:B------:R-:W-:Y:S02]  /*a4b0*/  ISETP.GT.U32.AND P6, PT, R3, R4, PT ;  /* 0x000000040300720c */ /* 0x000fe40003fc4070 */
[----:B------:R-:W-:Y:S01]  /*a4c0*/  PRMT R105, RZ, 0x7610, R105 ;  /* 0x00007610ff697816 */ /* 0x000fe20000000069 */
[C---:B------:R-:W-:Y:S01]  /*a4d0*/  IMAD.WIDE R18, R16.reuse, 0x2, R120 ;  /* 0x0000000210127825 */ /* 0x040fe200078e0278 */
[----:B------:R0:W-:Y:S03]  /*a4e0*/  STS.U16 [R100+UR4+0xf00], R52 ;  /* 0x000f003464007988 */ /* 0x0001e60008000404 */
[----:B------:R-:W-:Y:S01]  /*a4f0*/  IMAD.WIDE R16, R16, 0x2, R118 ;  /* 0x0000000210107825 */ /* 0x000fe200078e0276 */
[----:B------:R-:W2:Y:S03]  /*a500*/  @!P5 LDG.E.U16 R106, desc[UR8][R18.64] ;  /* 0x00000008126ad981 */ /* 0x000ea6000c1e1500 */
[----:B------:R-:W-:Y:S01]  /*a510*/  @!P4 IMAD.MOV R97, RZ, RZ, -R97 ;  /* 0x000000ffff61c224 */ /* 0x000fe200078e0a61 */
[----:B------:R-:W-:Y:S01]  /*a520*/  ISETP.GE.AND P4, PT, R14, RZ, PT ;  /* 0x000000ff0e00720c */ /* 0x000fe20003f86270 */
[----:B------:R-:W2:Y:S01]  /*a530*/  @!P5 LDG.E.U16 R105, desc[UR8][R16.64] ;  /* 0x000000081069d981 */ /* 0x000ea2000c1e1500 */
[----:B0-----:R-:W-:-:S02]  /*a540*/  IMAD.MOV.U32 R100, RZ, RZ, R7 ;  /* 0x000000ffff647224 */ /* 0x001fc400078e0007 */
[----:B------:R-:W-:Y:S01]  /*a550*/  IMAD.MOV R7, RZ, RZ, -R11 ;  /* 0x000000ffff077224 */ /* 0x000fe200078e0a0b */
[----:B------:R-:W-:-:S03]  /*a560*/  ISETP.GT.U32.AND P5, PT, R3, R9, PT ;  /* 0x000000090300720c */ /* 0x000fc60003fa4070 */
[C---:B------:R-:W-:Y:S01]  /*a570*/  IMAD R5, R3.reuse, R7, R5 ;  /* 0x0000000703057224 */ /* 0x040fe200078e0205 */
[----:B------:R-:W-:Y:S01]  /*a580*/  LOP3.LUT R36, R2, 0x44, RZ, 0xfc, !PT ;  /* 0x0000004402247812 */ /* 0x000fe200078efcff */
[----:B------:R-:W-:Y:S01]  /*a590*/  @!P6 IMAD.IADD R4, R4, 0x1, -R3 ;  /* 0x000000010404e824 */ /* 0x000fe200078e0a03 */
[C---:B------:R-:W-:Y:S02]  /*a5a0*/  ISETP.GT.U32.AND P0, PT, R3.reuse, R6, PT ;  /* 0x000000060300720c */ /* 0x040fe40003f04070 */
[----:B------:R-:W-:Y:S02]  /*a5b0*/  ISETP.GT.U32.AND P6, PT, R3, R5, PT ;  /* 0x000000050300720c */ /* 0x000fe40003fc4070 */
[----:B------:R-:W-:Y:S01]  /*a5c0*/  IABS R10, R36 ;  /* 0x00000024000a7213 */ /* 0x000fe20000000000 */
[----:B------:R-:W-:Y:S02]  /*a5d0*/  IMAD.MOV.U32 R98, RZ, RZ, R8 ;  /* 0x000000ffff627224 */ /* 0x000fe400078e0008 */
[----:B------:R-:W-:Y:S01]  /*a5e0*/  @!P4 IMAD.MOV R100, RZ, RZ, -R100 ;  /* 0x000000ffff64c224 */ /* 0x000fe200078e0a64 */
[----:B------:R-:W-:Y:S01]  /*a5f0*/  ISETP.GE.AND P4, PT, R13, RZ, PT ;  /* 0x000000ff0d00720c */ /* 0x000fe20003f86270 */
[----:B------:R-:W-:-:S04]  /*a600*/  IMAD.HI.U32 R12, R125, R10, RZ ;  /* 0x0000000a7d0c7227 */ /* 0x000fc800078e00ff */
[--C-:B------:R-:W-:Y:S02]  /*a610*/  @!P5 IMAD.IADD R9, R9, 0x1, -R3.reuse ;  /* 0x000000010909d824 */ /* 0x100fe400078e0a03 */
[----:B------:R-:W-:Y:S01]  /*a620*/  @!P1 IMAD.MOV R98, RZ, RZ, -R98 ;  /* 0x000000ffff629224 */ /* 0x000fe200078e0a62 */
[----:B------:R-:W-:Y:S01]  /*a630*/  ISETP.GE.AND P1, PT, R40, RZ, PT ;  /* 0x000000ff2800720c */ /* 0x000fe20003f26270 */
[----:B------:R-:W-:Y:S01]  /*a640*/  IMAD.MOV R7, RZ, RZ, -R12 ;  /* 0x000000ffff077224 */ /* 0x000fe200078e0a0c */
[----:B------:R-:W-:Y:S01]  /*a650*/  ISETP.GT.U32.AND P5, PT, R3, R9, PT ;  /* 0x000000090300720c */ /* 0x000fe20003fa4070 */
[--C-:B------:R-:W-:Y:S01]  /*a660*/  @!P0 IMAD.IADD R6, R6, 0x1, -R3.reuse ;  /* 0x0000000106068824 */ /* 0x100fe200078e0a03 */
[----:B------:R-:W-:Y:S01]  /*a670*/  LOP3.LUT R8, R2, 0x46, RZ, 0xfc, !PT ;  /* 0x0000004602087812 */ /* 0x000fe200078efcff */
[----:B------:R-:W-:Y:S02]  /*a680*/  @!P6 IMAD.IADD R5, R5, 0x1, -R3 ;  /* 0x000000010505e824 */ /* 0x000fe400078e0a03 */
[----:B------:R-:W-:-:S02]  /*a690*/  IMAD R7, R3, R7, R10 ;  /* 0x0000000703077224 */ /* 0x000fc400078e020a */
[----:B------:R-:W-:Y:S01]  /*a6a0*/  IMAD.MOV.U32 R32, RZ, RZ, R4 ;  /* 0x000000ffff207224 */ /* 0x000fe200078e0004 */
[----:B------:R-:W-:Y:S01]  /*a6b0*/  ISETP.GT.U32.AND P6, PT, R3, R5, PT ;  /* 0x000000050300720c */ /* 0x000fe20003fc4070 */
[----:B------:R-:W-:Y:S01]  /*a6c0*/  IMAD.MOV.U32 R65, RZ, RZ, R6 ;  /* 0x000000ffff417224 */ /* 0x000fe200078e0006 */
[----:B------:R-:W-:Y:S01]  /*a6d0*/  IABS R6, R8 ;  /* 0x0000000800067213 */ /* 0x000fe20000000000 */
[----:B------:R-:W-:Y:S02]  /*a6e0*/  VIADD R10, R113, 0xffffff88 ;  /* 0xffffff88710a7836 */ /* 0x000fe40000000000 */
[----:B------:R-:W-:Y:S01]  /*a6f0*/  @!P4 IMAD.MOV R32, RZ, RZ, -R32 ;  /* 0x000000ffff20c224 */ /* 0x000fe200078e0a20 */
[----:B------:R-:W-:Y:S01]  /*a700*/  ISETP.GT.U32.AND P4, PT, R3, R7, PT ;  /* 0x000000070300720c */ /* 0x000fe20003f84070 */
[----:B------:R-:W-:Y:S01]  /*a710*/  @!P1 IMAD.MOV R65, RZ, RZ, -R65 ;  /* 0x000000ffff419224 */ /* 0x000fe200078e0a41 */
[----:B------:R-:W-:Y:S01]  /*a720*/  ISETP.GE.AND P0, PT, R15, RZ, PT ;  /* 0x000000ff0f00720c */ /* 0x000fe20003f06270 */
[----:B------:R-:W-:Y:S01]  /*a730*/  IMAD.HI.U32 R4, R125, R6, RZ ;  /* 0x000000067d047227 */ /* 0x000fe200078e00ff */
[----:B------:R-:W-:-:S03]  /*a740*/  ISETP.GE.U32.AND P1, PT, R10, 0x7fffff09, PT ;  /* 0x7fffff090a00780c */ /* 0x000fc60003f26070 */
[----:B------:R-:W-:Y:S01]  /*a750*/  @!P5 IMAD.IADD R9, R9, 0x1, -R3 ;  /* 0x000000010909d824 */ /* 0x000fe200078e0a03 */
[----:B------:R-:W-:Y:S01]  /*a760*/  ISETP.GE.AND P5, PT, R37, RZ, PT ;  /* 0x000000ff2500720c */ /* 0x000fe20003fa6270 */
[----:B------:R-:W-:Y:S02]  /*a770*/  IMAD R12, R122, 0x77, RZ ;  /* 0x000000777a0c7824 */ /* 0x000fe400078e02ff */
[----:B------:R-:W-:Y:S01]  /*a780*/  IMAD.MOV R4, RZ, RZ, -R4 ;  /* 0x000000ffff047224 */ /* 0x000fe200078e0a04 */
[----:B------:R-:W-:Y:S01]  /*a790*/  PRMT R71, RZ, 0x7610, R71 ;  /* 0x00007610ff477816 */ /* 0x000fe20000000047 */
[----:B------:R-:W-:Y:S01]  /*a7a0*/  IMAD.WIDE R14, R12, 0x2, R120 ;  /* 0x000000020c0e7825 */ /* 0x000fe200078e0278 */
[----:B------:R-:W-:-:S03]  /*a7b0*/  PRMT R70, RZ, 0x7610, R70 ;  /* 0x00007610ff467816 */ /* 0x000fc60000000046 */
[----:B------:R-:W-:Y:S02]  /*a7c0*/  @!P6 IMAD.IADD R5, R5, 0x1, -R3 ;  /* 0x000000010505e824 */ /* 0x000fe400078e0a03 */
[----:B------:R-:W-:Y:S02]  /*a7d0*/  IMAD R6, R3, R4, R6 ;  /* 0x0000000403067224 */ /* 0x000fe400078e0206 */
[----:B------:R-:W-:Y:S02]  /*a7e0*/  IMAD.MOV.U32 R69, RZ, RZ, R9 ;  /* 0x000000ffff457224 */ /* 0x000fe400078e0009 */
[----:B------:R-:W-:Y:S01]  /*a7f0*/  IMAD.WIDE R12, R12, 0x2, R118 ;  /* 0x000000020c0c7825 */ /* 0x000fe200078e0276 */
[----:B------:R-:W-:Y:S01]  /*a800*/  ISETP.GE.AND P6, PT, R8, RZ, PT ;  /* 0x000000ff0800720c */ /* 0x000fe20003fc6270 */
[----:B------:R-:W2:Y:S02]  /*a810*/  @!P1 LDG.E.U16 R71, desc[UR8][R14.64] ;  /* 0x000000080e479981 */ /* 0x000ea4000c1e1500 */
[----:B------:R-:W-:-:S02]  /*a820*/  @!P4 IMAD.IADD R7, R7, 0x1, -R3 ;  /* 0x000000010707c824 */ /* 0x000fc400078e0a03 */
[----:B------:R-:W-:Y:S01]  /*a830*/  VIADD R8, R113, 0xffffff81 ;  /* 0xffffff8171087836 */ /* 0x000fe20000000000 */
[----:B------:R0:W2:Y:S01]  /*a840*/  @!P1 LDG.E.U16 R70, desc[UR8][R12.64] ;  /* 0x000000080c469981 */ /* 0x0000a2000c1e1500 */
[----:B------:R-:W-:Y:S02]  /*a850*/  IMAD.MOV.U32 R33, RZ, RZ, R5 ;  /* 0x000000ffff217224 */ /* 0x000fe400078e0005 */
[----:B------:R-:W-:Y:S01]  /*a860*/  @!P0 IMAD.MOV R69, RZ, RZ, -R69 ;  /* 0x000000ffff458224 */ /* 0x000fe200078e0a45 */
[C---:B------:R-:W-:Y:S01]  /*a870*/  ISETP.GT.U32.AND P0, PT, R3.reuse, R6, PT ;  /* 0x000000060300720c */ /* 0x040fe20003f04070 */
[----:B------:R-:W-:Y:S01]  /*a880*/  @!P5 IMAD.MOV R33, RZ, RZ, -R33 ;  /* 0x000000ffff21d224 */ /* 0x000fe200078e0a21 */
[----:B------:R-:W-:Y:S02]  /*a890*/  ISETP.GT.U32.AND P1, PT, R3, R7, PT ;  /* 0x000000070300720c */ /* 0x000fe40003f24070 */
[----:B------:R-:W-:Y:S01]  /*a8a0*/  ISETP.GE.U32.AND P5, PT, R8, 0x7fffff02, PT ;  /* 0x7fffff020800780c */ /* 0x000fe20003fa6070 */
[----:B------:R-:W-:Y:S01]  /*a8b0*/  STL.64 [R1+0x11d8], R26 ;  /* 0x0011d81a01007387 */ /* 0x000fe20000100a00 */
[----:B------:R-:W-:Y:S01]  /*a8c0*/  IMAD R8, R122, 0x7e, RZ ;  /* 0x0000007e7a087824 */ /* 0x000fe200078e02ff */
[----:B------:R-:W-:-:S02]  /*a8d0*/  LOP3.LUT R4, R2, 0x48, RZ, 0xfc, !PT ;  /* 0x0000004802047812 */ /* 0x000fc400078efcff */
[----:B------:R-:W-:Y:S01]  /*a8e0*/  STL.64 [R1+0x11e0], R24 ;  /* 0x0011e01801007387 */ /* 0x000fe20000100a00 */
[----:B------:R-:W-:-:S03]  /*a8f0*/  PRMT R94, RZ, 0x7610, R94 ;  /* 0x00007610ff5e7816 */ /* 0x000fc6000000005e */
[----:B------:R-:W-:Y:S01]  /*a900*/  STL.64 [R1+0x11e8], R22 ;  /* 0x0011e81601007387 */ /* 0x000fe20000100a00 */
[----:B------:R-:W-:-:S03]  /*a910*/  IMAD.WIDE R10, R8, 0x2, R120 ;  /* 0x00000002080a7825 */ /* 0x000fc600078e0278 */
[----:B------:R-:W-:Y:S01]  /*a920*/  STL.64 [R1+0x11f8], R20 ;  /* 0x0011f81401007387 */ /* 0x000fe20000100a00 */
[----:B------:R-:W-:Y:S01]  /*a930*/  IABS R5, R4 ;  /* 0x0000000400057213 */ /* 0x000fe20000000000 */
[----:B------:R-:W-:Y:S02]  /*a940*/  IMAD.WIDE R8, R8, 0x2, R118 ;  /* 0x0000000208087825 */ /* 0x000fe400078e0276 */
[----:B------:R-:W-:Y:S02]  /*a950*/  STL.64 [R1+0x1208], R18 ;  /* 0x0012081201007387 */ /* 0x000fe40000100a00 */
[--C-:B------:R-:W-:Y:S02]  /*a960*/  @!P0 IMAD.IADD R6, R6, 0x1, -R3.reuse ;  /* 0x0000000106068824 */ /* 0x100fe400078e0a03 */
[----:B------:R-:W-:Y:S01]  /*a970*/  STL.64 [R1+0x1218], R16 ;  /* 0x0012181001007387 */ /* 0x000fe20000100a00 */
[----:B------:R-:W-:-:S03]  /*a980*/  @!P1 IMAD.IADD R7, R7, 0x1, -R3 ;  /* 0x0000000107079824 */ /* 0x000fc600078e0a03 */
[----:B------:R-:W-:Y:S01]  /*a990*/  STL.64 [R1+0x1228], R14 ;  /* 0x0012280e01007387 */ /* 0x000fe20000100a00 */
[----:B------:R-:W-:-:S03]  /*a9a0*/  ISETP.GE.AND P4, PT, R36, RZ, PT ;  /* 0x000000ff2400720c */ /* 0x000fc60003f86270 */
[----:B------:R0:W-:Y:S01]  /*a9b0*/  STL.64 [R1+0x1238], R12 ;  /* 0x0012380c01007387 */ /* 0x0001e20000100a00 */
[----:B------:R-:W-:Y:S01]  /*a9c0*/  ISETP.GE.AND P1, PT, R4, RZ, PT ;  /* 0x000000ff0400720c */ /* 0x000fe20003f26270 */
[----:B------:R-:W-:Y:S02]  /*a9d0*/  IMAD.HI.U32 R4, R125, R5, RZ ;  /* 0x000000057d047227 */ /* 0x000fe400078e00ff */
[----:B------:R-:W-:Y:S01]  /*a9e0*/  STL.64 [R1+0x1240], R10 ;  /* 0x0012400a01007387 */ /* 0x000fe20000100a00 */
[----:B------:R-:W-:-:S03]  /*a9f0*/  ISETP.GT.U32.AND P0, PT, R3, R6, PT ;  /* 0x000000060300720c */ /* 0x000fc60003f04070 */
[----:B------:R1:W2:Y:S01]  /*aa00*/  @!P5 LDG.E.U16 R94, desc[UR8][R8.64] ;  /* 0x00000008085ed981 */ /* 0x0002a2000c1e1500 */
[----:B0-----:R-:W-:-:S03]  /*aa10*/  LOP3.LUT R12, R2, 0x4a, RZ, 0xfc, !PT ;  /* 0x0000004a020c7812 */ /* 0x001fc600078efcff */
[----:B------:R1:W-:Y:S01]  /*aa20*/  STL.64 [R1+0x1248], R8 ;  /* 0x0012480801007387 */ /* 0x0003e20000100a00 */
[----:B------:R-:W-:Y:S01]  /*aa30*/  IMAD.MOV.U32 R52, RZ, RZ, R7 ;  /* 0x000000ffff347224 */ /* 0x000fe200078e0007 */
[----:B-1----:R-:W-:Y:S01]  /*aa40*/  IABS R9, R12 ;  /* 0x0000000c00097213 */ /* 0x002fe20000000000 */
[----:B------:R-:W-:-:S04]  /*aa50*/  IMAD.MOV R8, RZ, RZ, -R4 ;  /* 0x000000ffff087224 */ /* 0x000fc800078e0a04 */
[----:B------:R-:W-:Y:S02]  /*aa60*/  IMAD.MOV.U32 R4, RZ, RZ, R9 ;  /* 0x000000ffff047224 */ /* 0x000fe400078e0009 */
[----:B------:R-:W-:Y:S01]  /*aa70*/  IMAD R5, R3, R8, R5 ;  /* 0x0000000803057224 */ /* 0x000fe200078e0205 */
[----:B------:R-:W-:Y:S01]  /*aa80*/  LOP3.LUT R8, R2, 0x4c, RZ, 0xfc, !PT ;  /* 0x0000004c02087812 */ /* 0x000fe200078efcff */
[----:B------:R-:W-:-:S03]  /*aa90*/  IMAD.HI.U32 R7, R125, R4, RZ ;  /* 0x000000047d077227 */ /* 0x000fc600078e00ff */
[----:B------:R-:W-:Y:S01]  /*aaa0*/  IABS R9, R8 ;  /* 0x0000000800097213 */ /* 0x000fe20000000000 */
[----:B------:R-:W-:Y:S01]  /*aab0*/  @!P4 IMAD.MOV R52, RZ, RZ, -R52 ;  /* 0x000000ffff34c224 */ /* 0x000fe200078e0a34 */
[----:B------:R-:W-:Y:S01]  /*aac0*/  ISETP.GE.AND P4, PT, R8, RZ, PT ;  /* 0x000000ff0800720c */ /* 0x000fe20003f86270 */
[----:B------:R-:W-:Y:S02]  /*aad0*/  IMAD.MOV R8, RZ, RZ, -R7 ;  /* 0x000000ffff087224 */ /* 0x000fe400078e0a07 */
[----:B------:R-:W-:Y:S02]  /*aae0*/  @!P0 IMAD.IADD R6, R6, 0x1, -R3 ;  /* 0x0000000106068824 */ /* 0x000fe400078e0a03 */
[C---:B------:R-:W-:Y:S02]  /*aaf0*/  IMAD R4, R3.reuse, R8, R4 ;  /* 0x0000000803047224 */ /* 0x040fe400078e0204 */
[----:B------:R-:W-:Y:S01]  /*ab00*/  IMAD.MOV.U32 R34, RZ, RZ, R6 ;  /* 0x000000ffff227224 */ /* 0x000fe200078e0006 */
[----:B------:R-:W-:-:S03]  /*ab10*/  ISETP.GT.U32.AND P0, PT, R3, R5, PT ;  /* 0x000000050300720c */ /* 0x000fc60003f04070 */
[----:B------:R-:W-:Y:S01]  /*ab20*/  @!P6 IMAD.MOV R34, RZ, RZ, -R34 ;  /* 0x000000ffff22e224 */ /* 0x000fe200078e0a22 */
[----:B------:R-:W-:Y:S01]  /*ab30*/  ISETP.GT.U32.AND P6, PT, R3, R4, PT ;  /* 0x000000040300720c */ /* 0x000fe20003fc4070 */
[----:B------:R-:W-:-:S04]  /*ab40*/  IMAD.MOV.U32 R7, RZ, RZ, R9 ;  /* 0x000000ffff077224 */ /* 0x000fc800078e0009 */
[----:B------:R-:W-:Y:S01]  /*ab50*/  IMAD.HI.U32 R6, R125, R7, RZ ;  /* 0x000000077d067227 */ /* 0x000fe200078e00ff */
[----:B------:R-:W-:-:S03]  /*ab60*/  LOP3.LUT R9, R2, 0x4e, RZ, 0xfc, !PT ;  /* 0x0000004e02097812 */ /* 0x000fc600078efcff */
[----:B------:R-:W-:-:S04]  /*ab70*/  @!P0 IMAD.IADD R5, R5, 0x1, -R3 ;  /* 0x0000000105058824 */ /* 0x000fc800078e0a03 */
[----:B------:R-:W-:Y:S02]  /*ab80*/  @!P6 IMAD.IADD R4, R4, 0x1, -R3 ;  /* 0x000000010404e824 */ /* 0x000fe400078e0a03 */
[----:B------:R-:W-:Y:S01]  /*ab90*/  IMAD.MOV R6, RZ, RZ, -R6 ;  /* 0x000000ffff067224 */ /* 0x000fe200078e0a06 */
[----:B------:R-:W-:Y:S02]  /*aba0*/  PRMT R63, RZ, 0x7610, R63 ;  /* 0x00007610ff3f7816 */ /* 0x000fe4000000003f */
[C---:B------:R-:W-:Y:S01]  /*abb0*/  ISETP.GT.U32.AND P6, PT, R3.reuse, R4, PT ;  /* 0x000000040300720c */ /* 0x040fe20003fc4070 */
[C---:B------:R-:W-:Y:S01]  /*abc0*/  IMAD R7, R3.reuse, R6, R7 ;  /* 0x0000000603077224 */ /* 0x040fe200078e0207 */
[----:B------:R-:W-:Y:S02]  /*abd0*/  ISETP.GT.U32.AND P0, PT, R3, R5, PT ;  /* 0x000000050300720c */ /* 0x000fe40003f04070 */
[----:B------:R-:W-:Y:S01]  /*abe0*/  IABS R6, R9 ;  /* 0x0000000900067213 */ /* 0x000fe20000000000 */
[----:B------:R0:W2:Y:S01]  /*abf0*/  @!P5 LDG.E.U16 R63, desc[UR8][R10.64] ;  /* 0x000000080a3fd981 */ /* 0x0000a2000c1e1500 */
[----:B------:R-:W-:-:S03]  /*ac00*/  ISETP.GE.AND P5, PT, R12, RZ, PT ;  /* 0x000000ff0c00720c */ /* 0x000fc60003fa6270 */
[----:B------:R-:W-:-:S04]  /*ac10*/  IMAD.HI.U32 R8, R125, R6, RZ ;  /* 0x000000067d087227 */ /* 0x000fc800078e00ff */
[----:B------:R-:W-:Y:S02]  /*ac20*/  IMAD.MOV R8, RZ, RZ, -R8 ;  /* 0x000000ffff087224 */ /* 0x000fe400078e0a08 */
[--C-:B------:R-:W-:Y:S02]  /*ac30*/  @!P6 IMAD.IADD R4, R4, 0x1, -R3.reuse ;  /* 0x000000010404e824 */ /* 0x100fe400078e0a03 */
[----:B------:R-:W-:Y:S01]  /*ac40*/  @!P0 IMAD.IADD R5, R5, 0x1, -R3 ;  /* 0x0000000105058824 */ /* 0x000fe200078e0a03 */
[C---:B------:R-:W-:Y:S01]  /*ac50*/  ISETP.GT.U32.AND P0, PT, R3.reuse, R7, PT ;  /* 0x000000070300720c */ /* 0x040fe20003f04070 */
[----:B------:R-:W-:Y:S02]  /*ac60*/  IMAD R6, R3, R8, R6 ;  /* 0x0000000803067224 */ /* 0x000fe400078e0206 */
[----:B------:R-:W-:-:S04]  /*ac70*/  IMAD.MOV.U32 R35, RZ, RZ, R4 ;  /* 0x000000ffff237224 */ /* 0x000fc800078e0004 */
[----:B------:R-:W-:Y:S01]  /*ac80*/  @!P5 IMAD.MOV R35, RZ, RZ, -R35 ;  /* 0x000000ffff23d224 */ /* 0x000fe200078e0a23 */
[----:B------:R-:W-:-:S05]  /*ac90*/  ISETP.GT.U32.AND P5, PT, R3, R6, PT ;  /* 0x000000060300720c */ /* 0x000fca0003fa4070 */
[----:B------:R-:W-:-:S05]  /*aca0*/  @!P0 IMAD.IADD R7, R7, 0x1, -R3 ;  /* 0x0000000107078824 */ /* 0x000fca00078e0a03 */
[----:B------:R-:W-:-:S03]  /*acb0*/  ISETP.GT.U32.AND P0, PT, R3, R7, PT ;  /* 0x000000070300720c */ /* 0x000fc60003f04070 */
[----:B------:R-:W-:Y:S01]  /*acc0*/  @!P5 IMAD.IADD R6, R6, 0x1, -R3 ;  /* 0x000000010606d824 */ /* 0x000fe200078e0a03 */
[C---:B------:R-:W-:Y:S01]  /*acd0*/  LOP3.LUT R4, R2.reuse, 0x50, RZ, 0xfc, !PT ;  /* 0x0000005002047812 */ /* 0x040fe200078efcff */
[----:B------:R-:W-:Y:S01]  /*ace0*/  IMAD.MOV.U32 R66, RZ, RZ, R5 ;  /* 0x000000ffff427224 */ /* 0x000fe200078e0005 */
[----:B------:R-:W-:Y:S02]  /*acf0*/  LOP3.LUT R8, R2, 0x52, RZ, 0xfc, !PT ;  /* 0x0000005202087812 */ /* 0x000fe400078efcff */
[----:B------:R-:W-:Y:S01]  /*ad00*/  ISETP.GT.U32.AND P5, PT, R3, R6, PT ;  /* 0x000000060300720c */ /* 0x000fe20003fa4070 */
[----:B------:R-:W-:Y:S01]  /*ad10*/  @!P1 IMAD.MOV R66, RZ, RZ, -R66 ;  /* 0x000000ffff429224 */ /* 0x000fe200078e0a42 */
[----:B------:R-:W-:Y:S02]  /*ad20*/  ISETP.GE.AND P1, PT, R4, RZ, PT ;  /* 0x000000ff0400720c */ /* 0x000fe40003f26270 */
[----:B------:R-:W-:Y:S02]  /*ad30*/  IABS R5, R4 ;  /* 0x0000000400057213 */ /* 0x000fe40000000000 */
[----:B------:R-:W-:Y:S01]  /*ad40*/  IABS R4, R8 ;  /* 0x0000000800047213 */ /* 0x000fe20000000000 */
[----:B------:R-:W-:Y:S01]  /*ad50*/  @!P0 IMAD.IADD R7, R7, 0x1, -R3 ;  /* 0x0000000107078824 */ /* 0x000fe200078e0a03 */
[----:B------:R-:W-:-:S02]  /*ad60*/  ISETP.GE.AND P6, PT, R9, RZ, PT ;  /* 0x000000ff0900720c */ /* 0x000fc40003fc6270 */
[----:B------:R-:W-:Y:S01]  /*ad70*/  ISETP.GE.AND P0, PT, R8, RZ, PT ;  /* 0x000000ff0800720c */ /* 0x000fe20003f06270 */
[----:B------:R-:W-:-:S04]  /*ad80*/  IMAD.HI.U32 R8, R125, R4, RZ ;  /* 0x000000047d087227 */ /* 0x000fc800078e00ff */
[----:B------:R-:W-:-:S04]  /*ad90*/  IMAD.HI.U32 R9, R125, R5, RZ ;  /* 0x000000057d097227 */ /* 0x000fc800078e00ff */
[----:B------:R-:W-:Y:S02]  /*ada0*/  IMAD.MOV R8, RZ, RZ, -R8 ;  /* 0x000000ffff087224 */ /* 0x000fe400078e0a08 */
[----:B------:R-:W-:Y:S02]  /*adb0*/  @!P5 IMAD.IADD R6, R6, 0x1, -R3 ;  /* 0x000000010606d824 */ /* 0x000fe400078e0a03 */
[----:B------:R-:W-:Y:S02]  /*adc0*/  IMAD.MOV R9, RZ, RZ, -R9 ;  /* 0x000000ffff097224 */ /* 0x000fe400078e0a09 */
[C---:B------:R-:W-:Y:S02]  /*add0*/  IMAD R4, R3.reuse, R8, R4 ;  /* 0x0000000803047224 */ /* 0x040fe400078e0204 */
[----:B------:R-:W-:Y:S02]  /*ade0*/  IMAD.MOV.U32 R56, RZ, RZ, R6 ;  /* 0x000000ffff387224 */ /* 0x000fe400078e0006 */
[----:B------:R-:W-:-:S02]  /*adf0*/  IMAD R5, R3, R9, R5 ;  /* 0x0000000903057224 */ /* 0x000fc400078e0205 */
[----:B------:R-:W-:Y:S01]  /*ae00*/  @!P6 IMAD.MOV R56, RZ, RZ, -R56 ;  /* 0x000000ffff38e224 */ /* 0x000fe200078e0a38 */
[C---:B------:R-:W-:Y:S01]  /*ae10*/  ISETP.GT.U32.AND P6, PT, R3.reuse, R4, PT ;  /* 0x000000040300720c */ /* 0x040fe20003fc4070 */
[----:B------:R-:W-:Y:S01]  /*ae20*/  IMAD.MOV.U32 R36, RZ, RZ, R7 ;  /* 0x000000ffff247224 */ /* 0x000fe200078e0007 */
[----:B------:R-:W-:Y:S02]  /*ae30*/  LOP3.LUT R7, R2, 0x54, RZ, 0xfc, !PT ;  /* 0x0000005402077812 */ /* 0x000fe400078efcff */
[----:B------:R-:W-:Y:S01]  /*ae40*/  ISETP.GT.U32.AND P5, PT, R3, R5, PT ;  /* 0x000000050300720c */ /* 0x000fe20003fa4070 */
[----:B------:R-:W-:Y:S01]  /*ae50*/  @!P4 IMAD.MOV R36, RZ, RZ, -R36 ;  /* 0x000000ffff24c224 */ /* 0x000fe200078e0a24 */
[----:B------:R-:W-:Y:S02]  /*ae60*/  ISETP.GE.AND P4, PT, R7, RZ, PT ;  /* 0x000000ff0700720c */ /* 0x000fe40003f86270 */
[----:B------:R-:W-:-:S05]  /*ae70*/  IABS R7, R7 ;  /* 0x0000000700077213 */ /* 0x000fca0000000000 */
[----:B------:R-:W-:-:S04]  /*ae80*/  IMAD.HI.U32 R6, R125, R7, RZ ;  /* 0x000000077d067227 */ /* 0x000fc800078e00ff */
[--C-:B------:R-:W-:Y:S02]  /*ae90*/  @!P6 IMAD.IADD R4, R4, 0x1, -R3.reuse ;  /* 0x000000010404e824 */ /* 0x100fe400078e0a03 */
[----:B------:R-:W-:Y:S01]  /*aea0*/  @!P5 IMAD.IADD R5, R5, 0x1, -R3 ;  /* 0x000000010505d824 */ /* 0x000fe200078e0a03 */
[----:B------:R-:W-:Y:S01]  /*aeb0*/  LOP3.LUT R9, R2, 0x56, RZ, 0xfc, !PT ;  /* 0x0000005602097812 */ /* 0x000fe200078efcff */
[----:B------:R-:W-:Y:S01]  /*aec0*/  IMAD.MOV R6, RZ, RZ, -R6 ;  /* 0x000000ffff067224 */ /* 0x000fe200078e0a06 */
[C---:B------:R-:W-:Y:S02]  /*aed0*/  ISETP.GT.U32.AND P6, PT, R3.reuse, R4, PT ;  /* 0x000000040300720c */ /* 0x040fe40003fc4070 */
[C---:B------:R-:W-:Y:S01]  /*aee0*/  ISETP.GT.U32.AND P5, PT, R3.reuse, R5, PT ;  /* 0x000000050300720c */ /* 0x040fe20003fa4070 */
[----:B------:R-:W-:Y:S01]  /*aef0*/  IMAD R7, R3, R6, R7 ;  /* 0x0000000603077224 */ /* 0x000fe200078e0207 */
[----:B------:R-:W-:-:S05]  /*af00*/  IABS R6, R9 ;  /* 0x0000000900067213 */ /* 0x000fca0000000000 */
        /* <DEDUP_REMOVED lines=12> */
[----:B------:R-:W-:Y:S01]  /*afd0*/  ISETP.GE.AND P6, PT, R9, RZ, PT ;  /* 0x000000ff0900720c */ /* 0x000fe20003fc6270 */
[----:B------:R-:W-:Y:S01]  /*afe0*/  IMAD.MOV.U32 R37, RZ, RZ, R5 ;  /* 0x000000ffff257224 */ /* 0x000fe200078e0005 */
[C---:B------:R-:W-:Y:S02]  /*aff0*/  LOP3.LUT R4, R2.reuse, 0x58, RZ, 0xfc, !PT ;  /* 0x0000005802047812 */ /* 0x040fe400078efcff */
[----:B------:R-:W-:Y:S02]  /*b000*/  LOP3.LUT R9, R2, 0x5a, RZ, 0xfc, !PT ;  /* 0x0000005a02097812 */ /* 0x000fe400078efcff */
[----:B------:R-:W-:Y:S01]  /*b010*/  ISETP.GT.U32.AND P0, PT, R3, R6, PT ;  /* 0x000000060300720c */ /* 0x000fe20003f04070 */
[----:B------:R-:W-:Y:S01]  /*b020*/  @!P1 IMAD.MOV R37, RZ, RZ, -R37 ;  /* 0x000000ffff259224 */ /* 0x000fe200078e0a25 */
[----:B------:R-:W-:Y:S02]  /*b030*/  ISETP.GE.AND P1, PT, R4, RZ, PT ;  /* 0x000000ff0400720c */ /* 0x000fe40003f26270 */
[----:B------:R-:W-:-:S02]  /*b040*/  IABS R5, R4 ;  /* 0x0000000400057213 */ /* 0x000fc40000000000 */
[----:B------:R-:W-:Y:S01]  /*b050*/  IABS R4, R9 ;  /* 0x0000000900047213 */ /* 0x000fe20000000000 */
[----:B------:R-:W-:Y:S01]  /*b060*/  @!P5 IMAD.IADD R7, R7, 0x1, -R3 ;  /* 0x000000010707d824 */ /* 0x000fe200078e0a03 */
[----:B------:R-:W-:Y:S01]  /*b070*/  ISETP.GE.AND P5, PT, R9, RZ, PT ;  /* 0x000000ff0900720c */ /* 0x000fe20003fa6270 */
[----:B0-----:R-:W-:-:S04]  /*b080*/  IMAD.HI.U32 R10, R125, R5, RZ ;  /* 0x000000057d0a7227 */ /* 0x001fc800078e00ff */
        /* <DEDUP_REMOVED lines=10> */
[----:B------:R-:W-:Y:S02]  /*b130*/  ISETP.GT.U32.AND P0, PT, R3, R5, PT ;  /* 0x000000050300720c */ /* 0x000fe40003f04070 */
[----:B------:R-:W-:Y:S01]  /*b140*/  LOP3.LUT R7, R2, 0x5c, RZ, 0xfc, !PT ;  /* 0x0000005c02077812 */ /* 0x000fe200078efcff */
[----:B------:R-:W-:-:S03]  /*b150*/  @!P4 IMAD.MOV R44, RZ, RZ, -R44 ;  /* 0x000000ffff2cc224 */ /* 0x000fc600078e0a2c */
[----:B------:R-:W-:Y:S02]  /*b160*/  ISETP.GE.AND P4, PT, R7, RZ, PT ;  /* 0x000000ff0700720c */ /* 0x000fe40003f86270 */
[----:B------:R-:W-:-:S03]  /*b170*/  IABS R7, R7 ;  /* 0x0000000700077213 */ /* 0x000fc60000000000 */
[----:B------:R-:W-:Y:S02]  /*b180*/  @!P6 IMAD.IADD R4, R4, 0x1, -R3 ;  /* 0x000000010404e824 */ /* 0x000fe400078e0a03 */
[----:B------:R-:W-:-:S04]  /*b190*/  IMAD.HI.U32 R6, R125, R7, RZ ;  /* 0x000000077d067227 */ /* 0x000fc800078e00ff */
        /* <DEDUP_REMOVED lines=17> */
[C---:B------:R-:W-:Y:S01]  /*b2b0*/  ISETP.GT.U32.AND P0, PT, R3.reuse, R7, PT ;  /* 0x000000070300720c */ /* 0x040fe20003f04070 */
[----:B------:R-:W-:Y:S02]  /*b2c0*/  IMAD.MOV.U32 R9, RZ, RZ, R5 ;  /* 0x000000ffff097224 */ /* 0x000fe400078e0005 */
[----:B------:R-:W-:Y:S01]  /*b2d0*/  @!P5 IMAD.IADD R6, R6, 0x1, -R3 ;  /* 0x000000010606d824 */ /* 0x000fe200078e0a03 */
[----:B------:R-:W-:Y:S02]  /*b2e0*/  ISETP.GE.AND P6, PT, R10, RZ, PT ;  /* 0x000000ff0a00720c */ /* 0x000fe40003fc6270 */
[C---:B------:R-:W-:Y:S02]  /*b2f0*/  LOP3.LUT R4, R2.reuse, 0x60, RZ, 0xfc, !PT ;  /* 0x0000006002047812 */ /* 0x040fe400078efcff */
[----:B------:R-:W-:Y:S01]  /*b300*/  LOP3.LUT R10, R2, 0x62, RZ, 0xfc, !PT ;  /* 0x00000062020a7812 */ /* 0x000fe200078efcff */
[----:B------:R-:W-:Y:S01]  /*b310*/  @!P1 IMAD.MOV R9, RZ, RZ, -R9 ;  /* 0x000000ffff099224 */ /* 0x000fe200078e0a09 */
[----:B------:R-:W-:-:S02]  /*b320*/  ISETP.GT.U32.AND P5, PT, R3, R6, PT ;  /* 0x000000060300720c */ /* 0x000fc40003fa4070 */
[----:B------:R-:W-:Y:S02]  /*b330*/  ISETP.GE.AND P1, PT, R4, RZ, PT ;  /* 0x000000ff0400720c */ /* 0x000fe40003f26270 */
[----:B------:R-:W-:Y:S02]  /*b340*/  IABS R5, R4 ;  /* 0x0000000400057213 */ /* 0x000fe40000000000 */
[----:B------:R-:W-:Y:S01]  /*b350*/  IABS R4, R10 ;  /* 0x0000000a00047213 */ /* 0x000fe20000000000 */
[----:B------:R-:W-:Y:S01]  /*b360*/  @!P0 IMAD.IADD R7, R7, 0x1, -R3 ;  /* 0x0000000107078824 */ /* 0x000fe200078e0a03 */
[----:B------:R-:W-:-:S03]  /*b370*/  ISETP.GE.AND P0, PT, R10, RZ, PT ;  /* 0x000000ff0a00720c */ /* 0x000fc60003f06270 */
[----:B------:R-:W-:-:S04]  /*b380*/  IMAD.HI.U32 R10, R125, R4, RZ ;  /* 0x000000047d0a7227 */ /* 0x000fc800078e00ff */
[----:B------:R-:W-:Y:S02]  /*b390*/  IMAD.MOV R10, RZ, RZ, -R10 ;  /* 0x000000ffff0a7224 */ /* 0x000fe400078e0a0a */
[----:B------:R-:W-:Y:S02]  /*b3a0*/  @!P5 IMAD.IADD R6, R6, 0x1, -R3 ;  /* 0x000000010606d824 */ /* 0x000fe400078e0a03 */
[----:B------:R-:W-:-:S04]  /*b3b0*/  IMAD.HI.U32 R11, R125, R5, RZ ;  /* 0x000000057d0b7227 */ /* 0x000fc800078e00ff */
[C---:B------:R-:W-:Y:S02]  /*b3c0*/  IMAD R4, R3.reuse, R10, R4 ;  /* 0x0000000a03047224 */ /* 0x040fe400078e0204 */
[----:B------:R-:W-:Y:S02]  /*b3d0*/  IMAD.MOV.U32 R10, RZ, RZ, R6 ;  /* 0x000000ffff0a7224 */ /* 0x000fe400078e0006 */
[----:B------:R-:W-:Y:S02]  /*b3e0*/  IMAD.MOV R11, RZ, RZ, -R11 ;  /* 0x000000ffff0b7224 */ /* 0x000fe400078e0a0b */
[----:B------:R-:W-:Y:S01]  /*b3f0*/  @!P6 IMAD.MOV R10, RZ, RZ, -R10 ;  /* 0x000000ffff0ae224 */ /* 0x000fe200078e0a0a */
[C---:B------:R-:W-:Y:S01]  /*b400*/  ISETP.GT.U32.AND P6, PT, R3.reuse, R4, PT ;  /* 0x000000040300720c */ /* 0x040fe20003fc4070 */
[----:B------:R-:W-:Y:S02]  /*b410*/  IMAD R5, R3, R11, R5 ;  /* 0x0000000b03057224 */ /* 0x000fe400078e0205 */
[----:B------:R-:W-:-:S02]  /*b420*/  IMAD.MOV.U32 R27, RZ, RZ, R42 ;  /* 0x000000ffff1b7224 */ /* 0x000fc400078e002a */
[----:B------:R-:W-:Y:S01]  /*b430*/  IMAD.MOV.U32 R42, RZ, RZ, R7 ;  /* 0x000000ffff2a7224 */ /* 0x000fe200078e0007 */
[----:B------:R-:W-:Y:S02]  /*b440*/  LOP3.LUT R7, R2, 0x64, RZ, 0xfc, !PT ;  /* 0x0000006402077812 */ /* 0x000fe400078efcff */
[----:B------:R-:W-:Y:S01]  /*b450*/  ISETP.GT.U32.AND P5, PT, R3, R5, PT ;  /* 0x000000050300720c */ /* 0x000fe20003fa4070 */
[----:B------:R-:W-:Y:S01]  /*b460*/  @!P4 IMAD.MOV R42, RZ, RZ, -R42 ;  /* 0x000000ffff2ac224 */ /* 0x000fe200078e0a2a */
[----:B------:R-:W-:Y:S02]  /*b470*/  ISETP.GE.AND P4, PT, R7, RZ, PT ;  /* 0x000000ff0700720c */ /* 0x000fe40003f86270 */
[----:B------:R-:W-:Y:S01]  /*b480*/  IABS R7, R7 ;  /* 0x0000000700077213 */ /* 0x000fe20000000000 */
[----:B------:R-:W-:-:S04]  /*b490*/  @!P6 IMAD.IADD R4, R4, 0x1, -R3 ;  /* 0x000000010404e824 */ /* 0x000fc800078e0a03 */
[----:B------:R-:W-:Y:S01]  /*b4a0*/  IMAD.HI.U32 R6, R125, R7, RZ ;  /* 0x000000077d067227 */ /* 0x000fe200078e00ff */
[----:B------:R-:W-:Y:S02]  /*b4b0*/  LOP3.LUT R12, R2, 0x66, RZ, 0xfc, !PT ;  /* 0x00000066020c7812 */ /* 0x000fe400078efcff */
[----:B------:R-:W-:Y:S01]  /*b4c0*/  ISETP.GT.U32.AND P6, PT, R3, R4, PT ;  /* 0x000000040300720c */ /* 0x000fe20003fc4070 */
[----:B------:R-:W-:Y:S02]  /*b4d0*/  IMAD.MOV R6, RZ, RZ, -R6 ;  /* 0x000000ffff067224 */ /* 0x000fe400078e0a06 */
[----:B------:R-:W-:Y:S02]  /*b4e0*/  @!P5 IMAD.IADD R5, R5, 0x1, -R3 ;  /* 0x000000010505d824 */ /* 0x000fe400078e0a03 */
[C---:B------:R-:W-:Y:S01]  /*b4f0*/  IMAD R7, R3.reuse, R6, R7 ;  /* 0x0000000603077224 */ /* 0x040fe200078e0207 */
[----:B------:R-:W-:Y:S02]  /*b500*/  IABS R6, R12 ;  /* 0x0000000c00067213 */ /* 0x000fe40000000000 */
[----:B------:R-:W-:-:S03]  /*b510*/  ISETP.GT.U32.AND P5, PT, R3, R5, PT ;  /* 0x000000050300720c */ /* 0x000fc60003fa4070 */
[----:B------:R-:W-:-:S04]  /*b520*/  IMAD.HI.U32 R11, R125, R6, RZ ;  /* 0x000000067d0b7227 */ /* 0x000fc800078e00ff */
[----:B------:R-:W-:Y:S02]  /*b530*/  IMAD.MOV R11, RZ, RZ, -R11 ;  /* 0x000000ffff0b7224 */ /* 0x000fe400078e0a0b */
[----:B------:R-:W-:Y:S02]  /*b540*/  @!P6 IMAD.IADD R4, R4, 0x1, -R3 ;  /* 0x000000010404e824 */ /* 0x000fe400078e0a03 */
[----:B------:R-:W-:Y:S02]  /*b550*/  IMAD.MOV.U32 R28, RZ, RZ, R43 ;  /* 0x000000ffff1c7224 */ /* 0x000fe400078e002b */
[----:B------:R-:W-:Y:S02]  /*b560*/  IMAD R6, R3, R11, R6 ;  /* 0x0000000b03067224 */ /* 0x000fe400078e0206 */
[----:B------:R-:W-:Y:S02]  /*b570*/  IMAD.MOV.U32 R43, RZ, RZ, R4 ;  /* 0x000000ffff2b7224 */ /* 0x000fe400078e0004 */
[----:B------:R-:W-:Y:S01]  /*b580*/  @!P5 IMAD.IADD R5, R5, 0x1, -R3 ;  /* 0x000000010505d824 */ /* 0x000fe200078e0a03 */
[C---:B------:R-:W-:Y:S01]  /*b590*/  ISETP.GT.U32.AND P5, PT, R3.reuse, R7, PT ;  /* 0x000000070300720c */ /* 0x040fe20003fa4070 */
[----:B------:R-:W-:Y:S01]  /*b5a0*/  @!P0 IMAD.MOV R43, RZ, RZ, -R43 ;  /* 0x000000ffff2b8224 */ /* 0x000fe200078e0a2b */
[----:B------:R-:W-:Y:S01]  /*b5b0*/  ISETP.GT.U32.AND P0, PT, R3, R6, PT ;  /* 0x000000060300720c */ /* 0x000fe20003f04070 */
[----:B------:R-:W-:Y:S01]  /*b5c0*/  IMAD.MOV.U32 R11, RZ, RZ, R5 ;  /* 0x000000ffff0b7224 */ /* 0x000fe200078e0005 */
[----:B------:R-:W-:-:S03]  /*b5d0*/  LOP3.LUT R4, R2, 0x68, RZ, 0xfc, !PT ;  /* 0x0000006802047812 */ /* 0x000fc600078efcff */
[----:B------:R-:W-:Y:S01]  /*b5e0*/  @!P1 IMAD.MOV R11, RZ, RZ, -R11 ;  /* 0x000000ffff0b9224 */ /* 0x000fe200078e0a0b */
[----:B------:R-:W-:Y:S02]  /*b5f0*/  ISETP.GE.AND P1, PT, R4, RZ, PT ;  /* 0x000000ff0400720c */ /* 0x000fe40003f26270 */
[----:B------:R-:W-:-:S03]  /*b600*/  IABS R4, R4 ;  /* 0x0000000400047213 */ /* 0x000fc60000000000 */
[--C-:B------:R-:W-:Y:S02]  /*b610*/  @!P5 IMAD.IADD R7, R7, 0x1, -R3.reuse ;  /* 0x000000010707d824 */ /* 0x100fe400078e0a03 */
[----:B------:R-:W-:-:S03]  /*b620*/  @!P0 IMAD.IADD R6, R6, 0x1, -R3 ;  /* 0x0000000106068824 */ /* 0x000fc600078e0a03 */
[----:B------:R-:W-:Y:S01]  /*b630*/  ISETP.GT.U32.AND P5, PT, R3, R7, PT ;  /* 0x000000070300720c */ /* 0x000fe20003fa4070 */
[----:B------:R-:W-:Y:S01]  /*b640*/  IMAD.HI.U32 R13, R125, R4, RZ ;  /* 0x000000047d0d7227 */ /* 0x000fe200078e00ff */
[----:B------:R-:W-:Y:S02]  /*b650*/  ISETP.GT.U32.AND P0, PT, R3, R6, PT ;  /* 0x000000060300720c */ /* 0x000fe40003f04070 */
[----:B------:R-:W-:Y:S01]  /*b660*/  ISETP.GE.AND P6, PT, R12, RZ, PT ;  /* 0x000000ff0c00720c */ /* 0x000fe20003fc6270 */
[----:B------:R-:W-:Y:S01]  /*b670*/  IMAD.MOV R13, RZ, RZ, -R13 ;  /* 0x000000ffff0d7224 */ /* 0x000fe200078e0a0d */
[----:B------:R-:W-:-:S03]  /*b680*/  LOP3.LUT R12, R2, 0x6a, RZ, 0xfc, !PT ;  /* 0x0000006a020c7812 */ /* 0x000fc600078efcff */
[----:B------:R-:W-:Y:S01]  /*b690*/  IMAD R4, R3, R13, R4 ;  /* 0x0000000d03047224 */ /* 0x000fe200078e0204 */
[----:B------:R-:W-:-:S03]  /*b6a0*/  IABS R5, R12 ;  /* 0x0000000c00057213 */ /* 0x000fc60000000000 */
[----:B------:R-:W-:Y:S01]  /*b6b0*/  @!P5 IMAD.IADD R7, R7, 0x1, -R3 ;  /* 0x000000010707d824 */ /* 0x000fe200078e0a03 */
[----:B------:R-:W-:Y:S01]  /*b6c0*/  ISETP.GE.AND P5, PT, R12, RZ, PT ;  /* 0x000000ff0c00720c */ /* 0x000fe20003fa6270 */
[----:B------:R-:W-:-:S04]  /*b6d0*/  IMAD.HI.U32 R12, R125, R5, RZ ;  /* 0x000000057d0c7227 */ /* 0x000fc800078e00ff */
[----:B------:R-:W-:Y:S01]  /*b6e0*/  @!P0 IMAD.IADD R6, R6, 0x1, -R3 ;  /* 0x0000000106068824 */ /* 0x000fe200078e0a03 */
[C---:B------:R-:W-:Y:S01]  /*b6f0*/  ISETP.GT.U32.AND P0, PT, R3.reuse, R4, PT ;  /* 0x000000040300720c */ /* 0x040fe20003f04070 */
[----:B------:R-:W-:Y:S02]  /*b700*/  IMAD.MOV R12, RZ, RZ, -R12 ;  /* 0x000000ffff0c7224 */ /* 0x000fe400078e0a0c */
[----:B------:R-:W-:Y:S02]  /*b710*/  IMAD.MOV.U32 R26, RZ, RZ, R45 ;  /* 0x000000ffff1a7224 */ /* 0x000fe400078e002d */
[----:B------:R-:W-:Y:S01]  /*b720*/  IMAD R14, R3, R12, R5 ;  /* 0x0000000c030e7224 */ /* 0x000fe200078e0205 */
[----:B------:R-:W-:Y:S01]  /*b730*/  LOP3.LUT R5, R2, 0x6c, RZ, 0xfc, !PT ;  /* 0x0000006c02057812 */ /* 0x000fe200078efcff */
[----:B------:R-:W-:Y:S02]  /*b740*/  IMAD.MOV.U32 R12, RZ, RZ, R7 ;  /* 0x000000ffff0c7224 */ /* 0x000fe400078e0007 */
[----:B------:R-:W-:-:S02]  /*b750*/  IMAD.MOV.U32 R45, RZ, RZ, R6 ;  /* 0x000000ffff2d7224 */ /* 0x000fc400078e0006 */
[----:B------:R-:W-:Y:S01]  /*b760*/  @!P4 IMAD.MOV R12, RZ, RZ, -R12 ;  /* 0x000000ffff0cc224 */ /* 0x000fe200078e0a0c */
[----:B------:R-:W-:Y:S01]  /*b770*/  ISETP.GE.AND P4, PT, R5, RZ, PT ;  /* 0x000000ff0500720c */ /* 0x000fe20003f86270 */
[----:B------:R-:W-:Y:S01]  /*b780*/  @!P6 IMAD.MOV R45, RZ, RZ, -R45 ;  /* 0x000000ffff2de224 */ /* 0x000fe200078e0a2d */
[----:B------:R-:W-:Y:S01]  /*b790*/  IABS R5, R5 ;  /* 0x0000000500057213 */ /* 0x000fe20000000000 */
[----:B------:R-:W-:Y:S01]  /*b7a0*/  @!P0 IMAD.IADD R4, R4, 0x1, -R3 ;  /* 0x0000000104048824 */ /* 0x000fe200078e0a03 */
[----:B------:R-:W-:-:S03]  /*b7b0*/  ISETP.GT.U32.AND P6, PT, R3, R14, PT ;  /* 0x0000000e0300720c */ /* 0x000fc60003fc4070 */
[----:B------:R-:W-:Y:S01]  /*b7c0*/  IMAD.HI.U32 R6, R125, R5, RZ ;  /* 0x000000057d067227 */ /* 0x000fe200078e00ff */
[----:B------:R-:W-:-:S03]  /*b7d0*/  ISETP.GT.U32.AND P0, PT, R3, R4, PT ;  /* 0x000000040300720c */ /* 0x000fc60003f04070 */
[----:B------:R-:W-:Y:S01]  /*b7e0*/  IMAD.MOV R6, RZ, RZ, -R6 ;  /* 0x000000ffff067224 */ /* 0x000fe200078e0a06 */
[----:B------:R-:W-:-:S03]  /*b7f0*/  LOP3.LUT R7, R2, 0x6e, RZ, 0xfc, !PT ;  /* 0x0000006e02077812 */ /* 0x000fc600078efcff */
[----:B------:R-:W-:Y:S02]  /*b800*/  IMAD R16, R3, R6, R5 ;  /* 0x0000000603107224 */ /* 0x000fe400078e0205 */
[----:B------:R-:W-:Y:S01]  /*b810*/  @!P6 IMAD.IADD R14, R14, 0x1, -R3 ;  /* 0x000000010e0ee824 */ /* 0x000fe200078e0a03 */
[----:B------:R-:W-:-:S03]  /*b820*/  IABS R5, R7 ;  /* 0x0000000700057213 */ /* 0x000fc60000000000 */
[----:B------:R-:W-:Y:S01]  /*b830*/  @!P0 IMAD.IADD R4, R4, 0x1, -R3 ;  /* 0x0000000104048824 */ /* 0x000fe200078e0a03 */
[C---:B------:R-:W-:Y:S02]  /*b840*/  ISETP.GT.U32.AND P6, PT, R3.reuse, R14, PT ;  /* 0x0000000e0300720c */ /* 0x040fe40003fc4070 */
[----:B------:R-:W-:Y:S01]  /*b850*/  ISETP.GT.U32.AND P0, PT, R3, R16, PT ;  /* 0x000000100300720c */ /* 0x000fe20003f04070 */
[----:B------:R-:W-:-:S04]  /*b860*/  IMAD.HI.U32 R6, R125, R5, RZ ;  /* 0x000000057d067227 */ /* 0x000fc800078e00ff */
[----:B------:R-:W-:Y:S02]  /*b870*/  IMAD.MOV.U32 R13, RZ, RZ, R4 ;  /* 0x000000ffff0d7224 */ /* 0x000fe400078e0004 */
[----:B------:R-:W-:Y:S02]  /*b880*/  VIADD R15, R113, 0xffffff80 ;  /* 0xffffff80710f7836 */ /* 0x000fe40000000000 */
[----:B------:R-:W-:Y:S02]  /*b890*/  IMAD.MOV R4, RZ, RZ, -R6 ;  /* 0x000000ffff047224 */ /* 0x000fe400078e0a06 */
[----:B------:R-:W-:Y:S01]  /*b8a0*/  @!P1 IMAD.MOV R13, RZ, RZ, -R13 ;  /* 0x000000ffff0d9224 */ /* 0x000fe200078e0a0d */
[----:B------:R-:W-:Y:S01]  /*b8b0*/  ISETP.GE.U32.AND P1, PT, R15, 0x7fffff01, PT ;  /* 0x7fffff010f00780c */ /* 0x000fe20003f26070 */
[----:B------:R-:W-:Y:S02]  /*b8c0*/  IMAD R17, R3, R4, R5 ;  /* 0x0000000403117224 */ /* 0x000fe400078e0205 */
[----:B------:R-:W-:-:S02]  /*b8d0*/  IMAD R4, R122, 0x7f, RZ ;  /* 0x0000007f7a047824 */ /* 0x000fc400078e02ff */
[--C-:B------:R-:W-:Y:S01]  /*b8e0*/  @!P6 IMAD.IADD R14, R14, 0x1, -R3.reuse ;  /* 0x000000010e0ee824 */ /* 0x100fe200078e0a03 */
[----:B------:R-:W-:Y:S01]  /*b8f0*/  ISETP.GE.AND P6, PT, R7, RZ, PT ;  /* 0x000000ff0700720c */ /* 0x000fe20003fc6270 */
[----:B------:R-:W-:Y:S01]  /*b900*/  @!P0 IMAD.IADD R16, R16, 0x1, -R3 ;  /* 0x0000000110108824 */ /* 0x000fe200078e0a03 */
[----:B------:R-:W-:Y:S01]  /*b910*/  PRMT R59, RZ, 0x7610, R59 ;  /* 0x00007610ff3b7816 */ /* 0x000fe2000000003b */
[C---:B------:R-:W-:Y:S01]  /*b920*/  IMAD.WIDE R6, R4.reuse, 0x2, R120 ;  /* 0x0000000204067825 */ /* 0x040fe200078e0278 */
[----:B------:R-:W-:Y:S03]  /*b930*/  STL.64 [R1+0x1258], R120 ;  /* 0x0012587801007387 */ /* 0x000fe60000100a00 */
[----:B------:R-:W-:Y:S01]  /*b940*/  IMAD.WIDE R4, R4, 0x2, R118 ;  /* 0x0000000204047825 */ /* 0x000fe200078e0276 */
[----:B------:R-:W-:Y:S01]  /*b950*/  ISETP.GT.U32.AND P0, PT, R3, R16, PT ;  /* 0x000000100300720c */ /* 0x000fe20003f04070 */
[----:B------:R-:W-:Y:S04]  /*b960*/  STL.64 [R1+0x1268], R118 ;  /* 0x0012687601007387 */ /* 0x000fe80000100a00 */
[----:B------:R-:W-:Y:S04]  /*b970*/  STL.64 [R1+0x1278], R6 ;  /* 0x0012780601007387 */ /* 0x000fe80000100a00 */
[----:B------:R0:W2:Y:S04]  /*b980*/  @!P1 LDG.E.U16 R59, desc[UR8][R4.64] ;  /* 0x00000008043b9981 */ /* 0x0000a8000c1e1500 */
[----:B------:R0:W-:Y:S01]  /*b990*/  STL.64 [R1+0x1288], R4 ;  /* 0x0012880401007387 */ /* 0x0001e20000100a00 */
[----:B------:R-:W-:Y:S01]  /*b9a0*/  PRMT R67, RZ, 0x7610, R67 ;  /* 0x00007610ff437816 */ /* 0x000fe20000000043 */
[----:B------:R-:W-:Y:S01]  /*b9b0*/  @!P5 IMAD.MOV R14, RZ, RZ, -R14 ;  /* 0x000000ffff0ed224 */ /* 0x000fe200078e0a0e */
[----:B------:R-:W-:Y:S01]  /*b9c0*/  LOP3.LUT R15, R2, 0x70, RZ, 0xfc, !PT ;  /* 0x00000070020f7812 */ /* 0x000fe200078efcff */
[----:B------:R-:W-:-:S03]  /*b9d0*/  @!P0 IMAD.IADD R16, R16, 0x1, -R3 ;  /* 0x0000000110108824 */ /* 0x000fc600078e0a03 */
[----:B------:R1:W2:Y:S01]  /*b9e0*/  @!P1 LDG.E.U16 R67, desc[UR8][R6.64] ;  /* 0x0000000806439981 */ /* 0x0002a2000c1e1500 */
[----:B0-----:R-:W-:-:S04]  /*b9f0*/  LOP3.LUT R4, R2, 0x72, RZ, 0xfc, !PT ;  /* 0x0000007202047812 */ /* 0x001fc800078efcff */
[----:B------:R-:W-:Y:S02]  /*ba00*/  ISETP.GE.AND P5, PT, R4, RZ, PT ;  /* 0x000000ff0400720c */ /* 0x000fe40003fa6270 */
[----:B------:R-:W-:Y:S02]  /*ba10*/  IABS R4, R4 ;  /* 0x0000000400047213 */ /* 0x000fe40000000000 */
[----:B------:R-:W-:Y:S01]  /*ba20*/  IABS R5, R15 ;  /* 0x0000000f00057213 */ /* 0x000fe20000000000 */
[----:B------:R-:W-:Y:S01]  /*ba30*/  IMAD.MOV.U32 R24, RZ, RZ, R27 ;  /* 0x000000ffff187224 */ /* 0x000fe200078e001b */
[----:B------:R-:W-:Y:S01]  /*ba40*/  ISETP.GE.AND P1, PT, R15, RZ, PT ;  /* 0x000000ff0f00720c */ /* 0x000fe20003f26270 */
[----:B-1----:R-:W-:Y:S02]  /*ba50*/  IMAD.MOV.U32 R6, RZ, RZ, R4 ;  /* 0x000000ffff067224 */ /* 0x002fe400078e0004 */
[----:B------:R-:W-:Y:S01]  /*ba60*/  IMAD.MOV.U32 R15, RZ, RZ, R5 ;  /* 0x000000ffff0f7224 */ /* 0x000fe200078e0005 */
[----:B------:R-:W-:Y:S01]  /*ba70*/  LOP3.LUT R5, R2, 0x74, RZ, 0xfc, !PT ;  /* 0x0000007402057812 */ /* 0x000fe200078efcff */
[----:B------:R-:W-:-:S02]  /*ba80*/  IMAD.MOV.U32 R27, RZ, RZ, R62 ;  /* 0x000000ffff1b7224 */ /* 0x000fc400078e003e */
[----:B------:R-:W-:Y:S02]  /*ba90*/  IMAD.MOV.U32 R62, RZ, RZ, R16 ;  /* 0x000000ffff3e7224 */ /* 0x000fe400078e0010 */
[----:B------:R-:W-:Y:S01]  /*baa0*/  IMAD.HI.U32 R4, R125, R6, RZ ;  /* 0x000000067d047227 */ /* 0x000fe200078e00ff */
[----:B------:R-:W-:Y:S02]  /*bab0*/  ISETP.GE.AND P0, PT, R5, RZ, PT ;  /* 0x000000ff0500720c */ /* 0x000fe40003f06270 */
[----:B------:R-:W-:Y:S01]  /*bac0*/  IABS R5, R5 ;  /* 0x0000000500057213 */ /* 0x000fe20000000000 */
[----:B------:R-:W-:Y:S01]  /*bad0*/  @!P4 IMAD.MOV R62, RZ, RZ, -R62 ;  /* 0x000000ffff3ec224 */ /* 0x000fe200078e0a3e */
[----:B------:R-:W-:Y:S01]  /*bae0*/  ISETP.GT.U32.AND P4, PT, R3, R17, PT ;  /* 0x000000110300720c */ /* 0x000fe20003f84070 */
[----:B------:R-:W-:Y:S02]  /*baf0*/  IMAD.MOV R4, RZ, RZ, -R4 ;  /* 0x000000ffff047224 */ /* 0x000fe400078e0a04 */
[----:B------:R-:W-:-:S02]  /*bb00*/  IMAD.MOV.U32 R25, RZ, RZ, R47 ;  /* 0x000000ffff197224 */ /* 0x000fc400078e002f */
[----:B------:R-:W-:Y:S02]  /*bb10*/  IMAD R47, R3, R4, R6 ;  /* 0x00000004032f7224 */ /* 0x000fe400078e0206 */
[----:B------:R-:W-:Y:S01]  /*bb20*/  IMAD.HI.U32 R4, R125, R5, RZ ;  /* 0x000000057d047227 */ /* 0x000fe200078e00ff */
[----:B------:R-:W-:-:S03]  /*bb30*/  LOP3.LUT R23, R2, 0x76, RZ, 0xfc, !PT ;  /* 0x0000007602177812 */ /* 0x000fc600078efcff */
[----:B------:R-:W-:Y:S02]  /*bb40*/  IMAD.MOV R4, RZ, RZ, -R4 ;  /* 0x000000ffff047224 */ /* 0x000fe400078e0a04 */
[----:B------:R-:W-:Y:S02]  /*bb50*/  @!P4 IMAD.IADD R17, R17, 0x1, -R3 ;  /* 0x000000011111c824 */ /* 0x000fe400078e0a03 */
[----:B------:R-:W-:Y:S01]  /*bb60*/  IMAD R21, R3, R4, R5 ;  /* 0x0000000403157224 */ /* 0x000fe200078e0205 */
[----:B------:R-:W-:Y:S02]  /*bb70*/  IABS R4, R23 ;  /* 0x0000001700047213 */ /* 0x000fe40000000000 */
[----:B------:R-:W-:Y:S01]  /*bb80*/  LOP3.LUT R22, R2, 0x78, RZ, 0xfc, !PT ;  /* 0x0000007802167812 */ /* 0x000fe200078efcff */
[----:B------:R-:W-:Y:S01]  /*bb90*/  IMAD.HI.U32 R7, R125, R15, RZ ;  /* 0x0000000f7d077227 */ /* 0x000fe200078e00ff */
[----:B------:R-:W-:Y:S02]  /*bba0*/  ISETP.GT.U32.AND P4, PT, R3, R17, PT ;  /* 0x000000110300720c */ /* 0x000fe40003f84070 */
[----:B------:R-:W-:Y:S01]  /*bbb0*/  IABS R5, R22 ;  /* 0x0000001600057213 */ /* 0x000fe20000000000 */
[----:B------:R-:W-:-:S02]  /*bbc0*/  IMAD.MOV.U32 R16, RZ, RZ, R4 ;  /* 0x000000ffff107224 */ /* 0x000fc400078e0004 */
[----:B------:R-:W-:Y:S02]  /*bbd0*/  IMAD.MOV R7, RZ, RZ, -R7 ;  /* 0x000000ffff077224 */ /* 0x000fe400078e0a07 */
[----:B------:R-:W-:-:S04]  /*bbe0*/  IMAD.HI.U32 R4, R125, R16, RZ ;  /* 0x000000107d047227 */ /* 0x000fc800078e00ff */
[----:B------:R-:W-:Y:S02]  /*bbf0*/  IMAD.MOV.U32 R6, RZ, RZ, R5 ;  /* 0x000000ffff067224 */ /* 0x000fe400078e0005 */
[----:B------:R-:W-:Y:S01]  /*bc00*/  IMAD R15, R3, R7, R15 ;  /* 0x00000007030f7224 */ /* 0x000fe200078e020f */
[----:B------:R-:W-:Y:S01]  /*bc10*/  LOP3.LUT R20, R2, 0x7a, RZ, 0xfc, !PT ;  /* 0x0000007a02147812 */ /* 0x000fe200078efcff */
[----:B------:R-:W-:Y:S02]  /*bc20*/  IMAD.MOV R7, RZ, RZ, -R4 ;  /* 0x000000ffff077224 */ /* 0x000fe400078e0a04 */
[----:B------:R-:W-:Y:S01]  /*bc30*/  IMAD.HI.U32 R4, R125, R6, RZ ;  /* 0x000000067d047227 */ /* 0x000fe200078e00ff */
[----:B------:R-:W-:-:S03]  /*bc40*/  IABS R5, R20 ;  /* 0x0000001400057213 */ /* 0x000fc60000000000 */
[----:B------:R-:W-:Y:S02]  /*bc50*/  @!P4 IMAD.IADD R17, R17, 0x1, -R3 ;  /* 0x000000011111c824 */ /* 0x000fe400078e0a03 */
[----:B------:R-:W-:Y:S02]  /*bc60*/  IMAD.MOV R4, RZ, RZ, -R4 ;  /* 0x000000ffff047224 */ /* 0x000fe400078e0a04 */
[C---:B------:R-:W-:Y:S01]  /*bc70*/  IMAD R16, R3.reuse, R7, R16 ;  /* 0x0000000703107224 */ /* 0x040fe200078e0210 */
[C---:B------:R-:W-:Y:S01]  /*bc80*/  LOP3.LUT R7, R2.reuse, 0x7e, RZ, 0xfc, !PT ;  /* 0x0000007e02077812 */ /* 0x040fe200078efcff */
[----:B------:R-:W-:Y:S01]  /*bc90*/  IMAD.MOV.U32 R18, RZ, RZ, R17 ;  /* 0x000000ffff127224 */ /* 0x000fe200078e0011 */
[----:B------:R-:W-:Y:S01]  /*bca0*/  LOP3.LUT R19, R2, 0x7c, RZ, 0xfc, !PT ;  /* 0x0000007c02137812 */ /* 0x000fe200078efcff */
[----:B------:R-:W-:Y:S01]  /*bcb0*/  IMAD R17, R3, R4, R6 ;  /* 0x0000000403117224 */ /* 0x000fe200078e0206 */
[----:B------:R-:W-:Y:S01]  /*bcc0*/  IABS R6, R7 ;  /* 0x0000000700067213 */ /* 0x000fe20000000000 */
[----:B------:R-:W-:Y:S01]  /*bcd0*/  IMAD.HI.U32 R4, R125, R5, RZ ;  /* 0x000000057d047227 */ /* 0x000fe200078e00ff */
[----:B------:R-:W-:-:S03]  /*bce0*/  IABS R2, R19 ;  /* 0x0000001300027213 */ /* 0x000fc60000000000 */
[----:B------:R-:W-:Y:S02]  /*bcf0*/  IMAD.MOV R4, RZ, RZ, -R4 ;  /* 0x000000ffff047224 */ /* 0x000fe400078e0a04 */
[----:B------:R-:W-:Y:S02]  /*bd00*/  IMAD.MOV.U32 R118, RZ, RZ, R6 ;  /* 0x000000ffff767224 */ /* 0x000fe400078e0006 */
[----:B------:R-:W-:Y:S02]  /*bd10*/  IMAD R6, R3, R4, R5 ;  /* 0x0000000403067224 */ /* 0x000fe400078e0205 */
[----:B------:R-:W-:-:S04]  /*bd20*/  IMAD.HI.U32 R5, R125, R2, RZ ;  /* 0x000000027d057227 */ /* 0x000fc800078e00ff */
[----:B------:R-:W-:Y:S02]  /*bd30*/  IMAD.HI.U32 R4, R125, R118, RZ ;  /* 0x000000767d047227 */ /* 0x000fe400078e00ff */
[----:B------:R-:W2:Y:S01]  /*bd40*/  LDL.LU R125, [R1+0x1304] ;  /* 0x00130400017d7983 */ /* 0x000ea20000300800 */
[C---:B------:R-:W-:Y:S01]  /*bd50*/  ISETP.GT.U32.AND P4, PT, R3.reuse, R15, PT ;  /* 0x0000000f0300720c */ /* 0x040fe20003f84070 */
[----:B------:R-:W-:Y:S01]  /*bd60*/  @!P6 IMAD.MOV R18, RZ, RZ, -R18 ;  /* 0x000000ffff12e224 */ /* 0x000fe200078e0a12 */
[----:B------:R-:W-:-:S11]  /*bd70*/  ISETP.GT.U32.AND P6, PT, R3, R47, PT ;  /* 0x0000002f0300720c */ /* 0x000fd60003fc4070 */
[----:B------:R-:W-:-:S05]  /*bd80*/  @!P4 IMAD.IADD R15, R15, 0x1, -R3 ;  /* 0x000000010f0fc824 */ /* 0x000fca00078e0a03 */
[----:B------:R-:W-:Y:S01]  /*bd90*/  ISETP.GT.U32.AND P4, PT, R3, R15, PT ;  /* 0x0000000f0300720c */ /* 0x000fe20003f84070 */
[----:B------:R-:W-:-:S05]  /*bda0*/  @!P6 IMAD.IADD R47, R47, 0x1, -R3 ;  /* 0x000000012f2fe824 */ /* 0x000fca00078e0a03 */
[----:B------:R-:W-:-:S07]  /*bdb0*/  ISETP.GT.U32.AND P6, PT, R3, R47, PT ;  /* 0x0000002f0300720c */ /* 0x000fce0003fc4070 */
[----:B------:R-:W-:Y:S01]  /*bdc0*/  @!P4 IMAD.IADD R15, R15, 0x1, -R3 ;  /* 0x000000010f0fc824 */ /* 0x000fe200078e0a03 */
[----:B------:R-:W-:-:S05]  /*bdd0*/  ISETP.GT.U32.AND P4, PT, R3, R21, PT ;  /* 0x000000150300720c */ /* 0x000fca0003f84070 */
[----:B------:R-:W-:Y:S01]  /*bde0*/  @!P6 IMAD.IADD R47, R47, 0x1, -R3 ;  /* 0x000000012f2fe824 */ /* 0x000fe200078e0a03 */
[----:B------:R-:W-:-:S07]  /*bdf0*/  ISETP.GT.U32.AND P6, PT, R3, R16, PT ;  /* 0x000000100300720c */ /* 0x000fce0003fc4070 */
[----:B------:R-:W-:Y:S01]  /*be00*/  @!P4 IMAD.IADD R21, R21, 0x1, -R3 ;  /* 0x000000011515c824 */ /* 0x000fe200078e0a03 */
[----:B------:R-:W-:Y:S01]  /*be10*/  ISETP.GT.U32.AND P4, PT, R3, R17, PT ;  /* 0x000000110300720c */ /* 0x000fe20003f84070 */
[----:B------:R-:W-:-:S04]  /*be20*/  @!P1 IMAD.MOV R15, RZ, RZ, -R15 ;  /* 0x000000ffff0f9224 */ /* 0x000fc800078e0a0f */
[----:B------:R-:W-:-:S05]  /*be30*/  @!P6 IMAD.IADD R16, R16, 0x1, -R3 ;  /* 0x000000011010e824 */ /* 0x000fca00078e0a03 */
[----:B------:R-:W-:-:S03]  /*be40*/  ISETP.GT.U32.AND P1, PT, R3, R16, PT ;  /* 0x000000100300720c */ /* 0x000fc60003f24070 */
[----:B------:R-:W-:Y:S02]  /*be50*/  @!P4 IMAD.IADD R17, R17, 0x1, -R3 ;  /* 0x000000011111c824 */ /* 0x000fe400078e0a03 */
[----:B------:R-:W-:-:S03]  /*be60*/  IMAD.MOV R4, RZ, RZ, -R4 ;  /* 0x000000ffff047224 */ /* 0x000fc600078e0a04 */
[C---:B------:R-:W-:Y:S02]  /*be70*/  ISETP.GT.U32.AND P4, PT, R3.reuse, R17, PT ;  /* 0x000000110300720c */ /* 0x040fe40003f84070 */
[C---:B------:R-:W-:Y:S01]  /*be80*/  ISETP.GT.U32.AND P6, PT, R3.reuse, R21, PT ;  /* 0x000000150300720c */ /* 0x040fe20003fc4070 */
[----:B------:R-:W-:Y:S02]  /*be90*/  IMAD.MOV R5, RZ, RZ, -R5 ;  /* 0x000000ffff057224 */ /* 0x000fe400078e0a05 */
[C---:B------:R-:W-:Y:S02]  /*bea0*/  IMAD R4, R3.reuse, R4, R118 ;  /* 0x0000000403047224 */ /* 0x040fe400078e0276 */
[C---:B------:R-:W-:Y:S01]  /*beb0*/  IMAD R5, R3.reuse, R5, R2 ;  /* 0x0000000503057224 */ /* 0x040fe200078e0202 */
[----:B------:R-:W-:Y:S01]  /*bec0*/  SHF.R.S32.HI R2, RZ, 0x7, R112 ;  /* 0x00000007ff027819 */ /* 0x000fe20000011470 */
[----:B------:R-:W-:Y:S01]  /*bed0*/  @!P1 IMAD.IADD R16, R16, 0x1, -R3 ;  /* 0x0000000110109824 */ /* 0x000fe200078e0a03 */
[----:B------:R-:W-:-:S03]  /*bee0*/  ISETP.GT.U32.AND P1, PT, R3, R4, PT ;  /* 0x000000040300720c */ /* 0x000fc60003f24070 */
[--C-:B------:R-:W-:Y:S01]  /*bef0*/  @!P4 IMAD.IADD R17, R17, 0x1, -R3.reuse ;  /* 0x000000011111c824 */ /* 0x100fe200078e0a03 */
[----:B------:R-:W-:Y:S02]  /*bf00*/  ISETP.GE.AND P4, PT, R23, RZ, PT ;  /* 0x000000ff1700720c */ /* 0x000fe40003f86270 */
[----:B------:R-:W0:Y:S01]  /*bf10*/  S2R R23, SR_TID.X ;  /* 0x0000000000177919 */ /* 0x000e220000002100 */
[----:B------:R-:W-:Y:S01]  /*bf20*/  SGXT R2, R2, 0x1 ;  /* 0x000000010202781a */ /* 0x000fe20000000200 */
[----:B------:R-:W-:Y:S01]  /*bf30*/  @!P6 IMAD.IADD R21, R21, 0x1, -R3 ;  /* 0x000000011515e824 */ /* 0x000fe200078e0a03 */
[C---:B------:R-:W-:Y:S01]  /*bf40*/  ISETP.GT.U32.AND P6, PT, R3.reuse, R5, PT ;  /* 0x000000050300720c */ /* 0x040fe20003fc4070 */
[----:B------:R-:W-:Y:S01]  /*bf50*/  @!P5 IMAD.MOV R47, RZ, RZ, -R47 ;  /* 0x000000ffff2fd224 */ /* 0x000fe200078e0a2f */
[----:B------:R-:W-:Y:S02]  /*bf60*/  ISETP.GT.U32.AND P5, PT, R3, R6, PT ;  /* 0x000000060300720c */ /* 0x000fe40003fa4070 */
[----:B------:R-:W-:Y:S01]  /*bf70*/  LOP3.LUT R2, R2, 0x90, RZ, 0xc0, !PT ;  /* 0x0000009002027812 */ /* 0x000fe200078ec0ff */
[----:B------:R-:W-:-:S03]  /*bf80*/  @!P1 IMAD.IADD R4, R4, 0x1, -R3 ;  /* 0x0000000104049824 */ /* 0x000fc600078e0a03 */
[----:B------:R-:W-:Y:S01]  /*bf90*/  LOP3.LUT R2, R2, 0x7e, R48, 0x78, !PT ;  /* 0x0000007e02027812 */ /* 0x000fe200078e7830 */
[----:B------:R-:W-:-:S04]  /*bfa0*/  IMAD.MOV.U32 R48, RZ, RZ, R21 ;  /* 0x000000ffff307224 */ /* 0x000fc800078e0015 */
[----:B------:R-:W-:Y:S01]  /*bfb0*/  @!P0 IMAD.MOV R48, RZ, RZ, -R48 ;  /* 0x000000ffff308224 */ /* 0x000fe200078e0a30 */
[----:B------:R-:W-:Y:S01]  /*bfc0*/  ISETP.GT.U32.AND P0, PT, R3, R4, PT ;  /* 0x000000040300720c */ /* 0x000fe20003f04070 */
[--C-:B------:R-:W-:Y:S02]  /*bfd0*/  @!P6 IMAD.IADD R5, R5, 0x1, -R3.reuse ;  /* 0x000000010505e824 */ /* 0x100fe400078e0a03 */
[----:B------:R-:W-:Y:S01]  /*bfe0*/  @!P5 IMAD.IADD R6, R6, 0x1, -R3 ;  /* 0x000000010606d824 */ /* 0x000fe200078e0a03 */
[----:B------:R-:W-:Y:S02]  /*bff0*/  ISETP.GE.AND P5, PT, R22, RZ, PT ;  /* 0x000000ff1600720c */ /* 0x000fe40003fa6270 */
[C---:B------:R-:W-:Y:S02]  /*c000*/  ISETP.GT.U32.AND P1, PT, R3.reuse, R5, PT ;  /* 0x000000050300720c */ /* 0x040fe40003f24070 */
[----:B------:R-:W-:-:S05]  /*c010*/  ISETP.GT.U32.AND P6, PT, R3, R6, PT ;  /* 0x000000060300720c */ /* 0x000fca0003fc4070 */
[----:B------:R-:W-:Y:S01]  /*c020*/  @!P0 IMAD.IADD R4, R4, 0x1, -R3 ;  /* 0x0000000104048824 */ /* 0x000fe200078e0a03 */
[----:B0-----:R-:W-:-:S03]  /*c030*/  SHF.R.U32.HI R23, RZ, 0x5, R23 ;  /* 0x00000005ff177819 */ /* 0x001fc60000011617 */
[----:B------:R-:W-:Y:S01]  /*c040*/  @!P5 IMAD.MOV R17, RZ, RZ, -R17 ;  /* 0x000000ffff11d224 */ /* 0x000fe200078e0a11 */
[----:B------:R-:W-:Y:S01]  /*c050*/  ISETP.GE.AND P5, PT, R19, RZ, PT ;  /* 0x000000ff1300720c */ /* 0x000fe20003fa6270 */
[--C-:B------:R-:W-:Y:S01]  /*c060*/  @!P1 IMAD.IADD R5, R5, 0x1, -R3.reuse ;  /* 0x0000000105059824 */ /* 0x100fe200078e0a03 */
[----:B------:R-:W-:Y:S01]  /*c070*/  ISETP.NE.U32.AND P1, PT, R23, RZ, PT ;  /* 0x000000ff1700720c */ /* 0x000fe20003f25070 */
[----:B------:R-:W-:Y:S02]  /*c080*/  @!P6 IMAD.IADD R6, R6, 0x1, -R3 ;  /* 0x000000010606e824 */ /* 0x000fe400078e0a03 */
[----:B------:R-:W-:Y:S01]  /*c090*/  @!P4 IMAD.MOV R16, RZ, RZ, -R16 ;  /* 0x000000ffff10c224 */ /* 0x000fe200078e0a10 */
[----:B------:R-:W-:Y:S01]  /*c0a0*/  ISETP.GE.AND P4, PT, R20, RZ, PT ;  /* 0x000000ff1400720c */ /* 0x000fe20003f86270 */
[----:B------:R-:W-:Y:S01]  /*c0b0*/  IMAD.MOV.U32 R3, RZ, RZ, R4 ;  /* 0x000000ffff037224 */ /* 0x000fe200078e0004 */
[----:B------:R-:W-:Y:S01]  /*c0c0*/  LOP3.LUT R2, R2, 0x4000, R49, 0xf8, !PT ;  /* 0x0000400002027812 */ /* 0x000fe200078ef831 */
[----:B------:R-:W-:-:S02]  /*c0d0*/  IMAD.MOV.U32 R20, RZ, RZ, R5 ;  /* 0x000000ffff147224 */ /* 0x000fc400078e0005 */
[----:B------:R-:W-:Y:S01]  /*c0e0*/  IMAD.MOV.U32 R49, RZ, RZ, R6 ;  /* 0x000000ffff317224 */ /* 0x000fe200078e0006 */
[----:B--2---:R-:W-:Y:S02]  /*c0f0*/  ISETP.NE.AND P0, PT, R125, RZ, PT ;  /* 0x000000ff7d00720c */ /* 0x004fe40003f05270 */
[----:B------:R-:W-:-:S04]  /*c100*/  LOP3.LUT R125, RZ, R125, RZ, 0x33, !PT ;  /* 0x0000007dff7d7212 */ /* 0x000fc800078e33ff */
[C---:B------:R-:W-:Y:S02]  /*c110*/  SEL R21, R125.reuse, R26, !P0 ;  /* 0x0000001a7d157207 */ /* 0x040fe40004000000 */
[C---:B------:R-:W-:Y:S02]  /*c120*/  SEL R19, R125.reuse, R24, !P0 ;  /* 0x000000187d137207 */ /* 0x040fe40004000000 */
[C---:B------:R-:W-:Y:S02]  /*c130*/  SEL R22, R125.reuse, R25, !P0 ;  /* 0x000000197d167207 */ /* 0x040fe40004000000 */
[C---:B------:R-:W-:Y:S02]  /*c140*/  SEL R26, R125.reuse, R86, !P0 ;  /* 0x000000567d1a7207 */ /* 0x040fe40004000000 */
[C---:B------:R-:W-:Y:S01]  /*c150*/  SEL R24, R125.reuse, R27, !P0 ;  /* 0x0000001b7d187207 */ /* 0x040fe20004000000 */
[----:B------:R-:W2:Y:S01]  /*c160*/  LDL.LU R86, [R1+0x1300] ;  /* 0x0013000001567983 */ /* 0x000ea20000300800 */
[----:B------:R-:W-:-:S02]  /*c170*/  SEL R25, R125, R96, !P0 ;  /* 0x000000607d197207 */ /* 0x000fc40004000000 */
[C---:B------:R-:W-:Y:S01]  /*c180*/  SEL R23, R125.reuse, R28, !P0 ;  /* 0x0000001c7d177207 */ /* 0x040fe20004000000 */
[----:B------:R-:W2:Y:S01]  /*c190*/  LDL.LU R96, [R1+0x12fc] ;  /* 0x0012fc0001607983 */ /* 0x000ea20000300800 */
[C---:B------:R-:W-:Y:S02]  /*c1a0*/  SEL R27, R125.reuse, R99, !P0 ;  /* 0x000000637d1b7207 */ /* 0x040fe40004000000 */
[C---:B------:R-:W-:Y:S01]  /*c1b0*/  SEL R28, R125.reuse, R0, !P0 ;  /* 0x000000007d1c7207 */ /* 0x040fe20004000000 */
[----:B------:R-:W2:Y:S01]  /*c1c0*/  LDL.LU R99, [R1+0x12f8] ;  /* 0x0012f80001637983 */ /* 0x000ea20000300800 */
[C---:B------:R-:W-:Y:S02]  /*c1d0*/  SEL R4, R125.reuse, R97, !P0 ;  /* 0x000000617d047207 */ /* 0x040fe40004000000 */
[C---:B------:R-:W-:Y:S01]  /*c1e0*/  SEL R5, R125.reuse, R98, !P0 ;  /* 0x000000627d057207 */ /* 0x040fe20004000000 */
[----:B------:R-:W2:Y:S01]  /*c1f0*/  LDL.LU R0, [R1+0x12f4] ;  /* 0x0012f40001007983 */ /* 0x000ea20000300800 */
[----:B------:R-:W-:-:S03]  /*c200*/  SEL R6, R125, R100, !P0 ;  /* 0x000000647d067207 */ /* 0x000fc60004000000 */
[----:B------:R-:W2:Y:S04]  /*c210*/  LDL.LU R97, [R1+0x12f0] ;  /* 0x0012f00001617983 */ /* 0x000ea80000300800 */
[----:B------:R-:W2:Y:S04]  /*c220*/  LDL.LU R98, [R1+0x12ec] ;  /* 0x0012ec0001627983 */ /* 0x000ea80000300800 */
[----:B------:R-:W2:Y:S04]  /*c230*/  LDL.LU R100, [R1+0x12e8] ;  /* 0x0012e80001647983 */ /* 0x000ea80000300800 */
[----:B------:R-:W2:Y:S04]  /*c240*/  LDL.LU R121, [R1+0x7e0] ;  /* 0x0007e00001797983 */ /* 0x000ea80000300800 */
[----:B--2---:R-:W-:Y:S04]  /*c250*/  STS.U16 [R100+UR4+0x10f00], R121 ;  /* 0x010f007964007988 */ /* 0x004fe80008000404 */
[----:B------:R0:W-:Y:S04]  /*c260*/  STS.U16 [R100+UR4+0x1300], R0 ;  /* 0x0013000064007988 */ /* 0x0001e80008000404 */
[----:B------:R1:W-:Y:S04]  /*c270*/  STS.U16 [R100+UR4+0x11300], R99 ;  /* 0x0113006364007988 */ /* 0x0003e80008000404 */
[----:B------:R2:W-:Y:S04]  /*c280*/  STS.U16 [R100+UR4+0x1700], R101 ;  /* 0x0017006564007988 */ /* 0x0005e80008000404 */
[----:B0-----:R-:W3:Y:S04]  /*c290*/  LDL.LU R0, [R1+0x12e4] ;  /* 0x0012e40001007983 */ /* 0x001ee80000300800 */
[----:B-1----:R-:W4:Y:S04]  /*c2a0*/  LDL.LU R99, [R1+0x12e0] ;  /* 0x0012e00001637983 */ /* 0x002f280000300800 */
[----:B--2---:R-:W2:Y:S04]  /*c2b0*/  LDL.LU R101, [R1+0x12dc] ;  /* 0x0012dc0001657983 */ /* 0x004ea80000300800 */
[----:B------:R0:W-:Y:S04]  /*c2c0*/  STS.U16 [R100+UR4+0x11700], R102 ;  /* 0x0117006664007988 */ /* 0x0001e80008000404 */
[----:B------:R1:W-:Y:S04]  /*c2d0*/  STS.U16 [R100+UR4+0x1b00], R103 ;  /* 0x001b006764007988 */ /* 0x0003e80008000404 */
[----:B------:R1:W-:Y:S04]  /*c2e0*/  STS.U16 [R100+UR4+0x11b00], R104 ;  /* 0x011b006864007988 */ /* 0x0003e80008000404 */
[----:B0-----:R-:W2:Y:S04]  /*c2f0*/  LDL.LU R102, [R1+0x12d8] ;  /* 0x0012d80001667983 */ /* 0x001ea80000300800 */
[----:B-1----:R-:W2:Y:S04]  /*c300*/  LDL.LU R103, [R1+0x12d4] ;  /* 0x0012d40001677983 */ /* 0x002ea80000300800 */
[----:B------:R-:W2:Y:S04]  /*c310*/  LDL.LU R104, [R1+0x12d0] ;  /* 0x0012d00001687983 */ /* 0x000ea80000300800 */
[----:B------:R0:W-:Y:S04]  /*c320*/  STS.U16 [R100+UR4+0x1f00], R46 ;  /* 0x001f002e64007988 */ /* 0x0001e80008000404 */
[----:B0-----:R-:W2:Y:S04]  /*c330*/  LDL.LU R46, [R1+0x12cc] ;  /* 0x0012cc00012e7983 */ /* 0x001ea80000300800 */
[----:B------:R0:W-:Y:S04]  /*c340*/  STS.U16 [R100+UR4+0x11f00], R124 ;  /* 0x011f007c64007988 */ /* 0x0001e80008000404 */
[----:B------:R1:W-:Y:S04]  /*c350*/  STS.U16 [R100+UR4+0x2300], R89 ;  /* 0x0023005964007988 */ /* 0x0003e80008000404 */
[----:B------:R1:W-:Y:S04]  /*c360*/  STS.U16 [R100+UR4+0x12300], R88 ;  /* 0x0123005864007988 */ /* 0x0003e80008000404 */
[----:B0-----:R-:W4:Y:S04]  /*c370*/  LDL.LU R124, [R1+0x12c8] ;  /* 0x0012c800017c7983 */ /* 0x001f280000300800 */
[----:B-1----:R-:W4:Y:S04]  /*c380*/  LDL.LU R89, [R1+0x12c4] ;  /* 0x0012c40001597983 */ /* 0x002f280000300800 */
[----:B------:R-:W4:Y:S04]  /*c390*/  LDL.LU R88, [R1+0x12c0] ;  /* 0x0012c00001587983 */ /* 0x000f280000300800 */
[----:B------:R0:W-:Y:S04]  /*c3a0*/  STS.U16 [R100+UR4+0x2700], R115 ;  /* 0x0027007364007988 */ /* 0x0001e80008000404 */
[----:B------:R1:W-:Y:S04]  /*c3b0*/  STS.U16 [R100+UR4+0x12700], R114 ;  /* 0x0127007264007988 */ /* 0x0003e80008000404 */
[----:B------:R1:W-:Y:S04]  /*c3c0*/  STS.U16 [R100+UR4+0x2b00], R117 ;  /* 0x002b007564007988 */ /* 0x0003e80008000404 */
[----:B0-----:R-:W4:Y:S04]  /*c3d0*/  LDL.LU R115, [R1+0x12bc] ;  /* 0x0012bc0001737983 */ /* 0x001f280000300800 */
[----:B-1----:R-:W4:Y:S04]  /*c3e0*/  LDL.LU R114, [R1+0x12b8] ;  /* 0x0012b80001727983 */ /* 0x002f280000300800 */
[----:B------:R-:W4:Y:S04]  /*c3f0*/  LDL.LU R117, [R1+0x12b4] ;  /* 0x0012b40001757983 */ /* 0x000f280000300800 */
[----:B------:R0:W-:Y:S04]  /*c400*/  STS.U16 [R100+UR4+0x12b00], R123 ;  /* 0x012b007b64007988 */ /* 0x0001e80008000404 */
[----:B0-----:R-:W4:Y:S04]  /*c410*/  LDL.LU R123, [R1+0x12b0] ;  /* 0x0012b000017b7983 */ /* 0x001f280000300800 */
[----:B------:R-:W-:Y:S04]  /*c420*/  STS.U16 [R100+UR4+0x2f00], R116 ;  /* 0x002f007464007988 */ /* 0x000fe80008000404 */
[----:B------:R-:W-:Y:S04]  /*c430*/  STS.U16 [R100+UR4+0x12f00], R111 ;  /* 0x012f006f64007988 */ /* 0x000fe80008000404 */
[----:B------:R-:W-:Y:S04]  /*c440*/  STS.U16 [R100+UR4+0x3300], R110 ;  /* 0x0033006e64007988 */ /* 0x000fe80008000404 */
[----:B------:R-:W-:Y:S04]  /*c450*/  STS.U16 [R100+UR4+0x13300], R109 ;  /* 0x0133006d64007988 */ /* 0x000fe80008000404 */
[----:B------:R-:W-:Y:S04]  /*c460*/  STS.U16 [R100+UR4+0x3700], R108 ;  /* 0x0037006c64007988 */ /* 0x000fe80008000404 */
[----:B------:R-:W-:Y:S04]  /*c470*/  STS.U16 [R100+UR4+0x13700], R107 ;  /* 0x0137006b64007988 */ /* 0x000fe80008000404 */
[----:B------:R0:W-:Y:S01]  /*c480*/  STS.U16 [R100+UR4+0x3b00], R106 ;  /* 0x003b006a64007988 */ /* 0x0001e20008000404 */
[----:B------:R-:W-:-:S03]  /*c490*/  ISETP.GE.AND P6, PT, R7, RZ, PT ;  /* 0x000000ff0700720c */ /* 0x000fc60003fc6270 */
[----:B------:R-:W-:Y:S04]  /*c4a0*/  STS.U16 [R100+UR4+0x13b00], R105 ;  /* 0x013b006964007988 */ /* 0x000fe80008000404 */
[----:B------:R-:W-:Y:S01]  /*c4b0*/  STS.U16 [R100+UR4+0x3f00], R63 ;  /* 0x003f003f64007988 */ /* 0x000fe20008000404 */
[----:B0-----:R-:W0:Y:S03]  /*c4c0*/  LDC.64 R106, c[0x0][0x388] ;  /* 0x0000e200ff6a7b82 */ /* 0x001e260000000a00 */
[----:B------:R0:W-:Y:S01]  /*c4d0*/  STS.U16 [R100+UR4+0x13f00], R94 ;  /* 0x013f005e64007988 */ /* 0x0001e20008000404 */
[----:B------:R-:W-:Y:S01]  /*c4e0*/  @!P5 IMAD.MOV R20, RZ, RZ, -R20 ;  /* 0x000000ffff14d224 */ /* 0x000fe200078e0a14 */
[----:B------:R-:W-:Y:S01]  /*c4f0*/  SEL R7, R125, R69, !P0 ;  /* 0x000000457d077207 */ /* 0x000fe20004000000 */
[----:B------:R-:W-:-:S02]  /*c500*/  @!P4 IMAD.MOV R49, RZ, RZ, -R49 ;  /* 0x000000ffff31c224 */ /* 0x000fc400078e0a31 */
[----:B------:R-:W-:Y:S01]  /*c510*/  @!P6 IMAD.MOV R3, RZ, RZ, -R3 ;  /* 0x000000ffff03e224 */ /* 0x000fe200078e0a03 */
[----:B------:R-:W-:Y:S01]  /*c520*/  SEL R69, R125, R66, !P0 ;  /* 0x000000427d457207 */ /* 0x000fe20004000000 */
[----:B------:R-:W-:Y:S01]  /*c530*/  VIADD R116, R113, 0x7f ;  /* 0x0000007f71747836 */ /* 0x000fe20000000000 */
[C---:B------:R-:W-:Y:S02]  /*c540*/  SEL R66, R125.reuse, R62, !P0 ;  /* 0x0000003e7d427207 */ /* 0x040fe40004000000 */
[C---:B------:R-:W-:Y:S02]  /*c550*/  SEL R62, R125.reuse, R20, !P0 ;  /* 0x000000147d3e7207 */ /* 0x040fe40004000000 */
[C---:B------:R-:W-:Y:S02]  /*c560*/  SEL R95, R125.reuse, R95, !P0 ;  /* 0x0000005f7d5f7207 */ /* 0x040fe40004000000 */
[C---:B------:R-:W-:Y:S02]  /*c570*/  SEL R51, R125.reuse, R51, !P0 ;  /* 0x000000337d337207 */ /* 0x040fe40004000000 */
[----:B------:R-:W-:-:S02]  /*c580*/  SEL R87, R125, R87, !P0 ;  /* 0x000000577d577207 */ /* 0x000fc40004000000 */
[C---:B------:R-:W-:Y:S02]  /*c590*/  SEL R53, R125.reuse, R53, !P0 ;  /* 0x000000357d357207 */ /* 0x040fe40004000000 */
        /* <DEDUP_REMOVED lines=43> */
[----:B------:R-:W-:Y:S02]  /*c850*/  SEL R20, R125, R3, !P0 ;  /* 0x000000037d147207 */ /* 0x000fe40004000000 */
[----:B------:R-:W-:Y:S02]  /*c860*/  ISETP.GT.AND P0, PT, R116, 0x7f, PT ;  /* 0x0000007f7400780c */ /* 0x000fe40003f04270 */
[----:B------:R-:W-:Y:S01]  /*c870*/  LOP3.LUT R3, R112, 0x7f, RZ, 0xc0, !PT ;  /* 0x0000007f70037812 */ /* 0x000fe200078ec0ff */
[----:B0-----:R-:W-:-:S03]  /*c880*/  IMAD.MOV.U32 R100, RZ, RZ, R106 ;  /* 0x000000ffff647224 */ /* 0x001fc600078e006a */
[----:B------:R-:W-:Y:S01]  /*c890*/  ISETP.LT.AND P0, PT, R3, R113, P0 ;  /* 0x000000710300720c */ /* 0x000fe20000701270 */
[----:B------:R-:W-:Y:S01]  /*c8a0*/  IMAD.MOV.U32 R94, RZ, RZ, R107 ;  /* 0x000000ffff5e7224 */ /* 0x000fe200078e006b */
[----:B---3--:R-:W-:-:S05]  /*c8b0*/  LOP3.LUT R63, R0, 0x70, RZ, 0x3c, !PT ;  /* 0x00000070003f7812 */ /* 0x008fca00078e3cff */
[----:B--2---:R0:W-:Y:S04]  /*c8c0*/  STS.U16 [R63+UR4+0x380], R46 ;  /* 0x0003802e3f007988 */ /* 0x0041e80008000404 */
[----:B------:R-:W-:Y:S01]  /*c8d0*/  STS.U16 [R63+UR4+0x10380], R104 ;  /* 0x010380683f007988 */ /* 0x000fe20008000404 */
[----:B0-----:R-:W0:Y:S03]  /*c8e0*/  LDC R46, c[0x0][0x3b0] ;  /* 0x0000ec00ff2e7b82 */ /* 0x001e260000000800 */
[----:B------:R-:W-:Y:S04]  /*c8f0*/  STS.U16 [R63+UR4+0x780], R103 ;  /* 0x000780673f007988 */ /* 0x000fe80008000404 */
[----:B------:R-:W-:Y:S04]  /*c900*/  STS.U16 [R63+UR4+0x10780], R102 ;  /* 0x010780663f007988 */ /* 0x000fe80008000404 */
[----:B------:R-:W-:Y:S04]  /*c910*/  STS.U16 [R63+UR4+0xb80], R101 ;  /* 0x000b80653f007988 */ /* 0x000fe80008000404 */
[----:B----4-:R-:W-:Y:S04]  /*c920*/  STS.U16 [R63+UR4+0x10b80], R99 ;  /* 0x010b80633f007988 */ /* 0x010fe80008000404 */
        /* <DEDUP_REMOVED lines=9> */
[----:B------:R-:W-:-:S03]  /*c9c0*/  IMAD R3, R3, R123, RZ ;  /* 0x0000007b03037224 */ /* 0x000fc600078e02ff */
[----:B------:R-:W-:Y:S04]  /*c9d0*/  STS.U16 [R63+UR4+0x11f80], R84 ;  /* 0x011f80543f007988 */ /* 0x000fe80008000404 */
[----:B------:R-:W-:Y:S04]  /*c9e0*/  STS.U16 [R63+UR4+0x2380], R83 ;  /* 0x002380533f007988 */ /* 0x000fe80008000404 */
[----:B------:R-:W-:Y:S01]  /*c9f0*/  STS.U16 [R63+UR4+0x12380], R82 ;  /* 0x012380523f007988 */ /* 0x000fe20008000404 */
[----:B------:R-:W-:-:S03]  /*ca00*/  LEA R125, P4, R3, R100, 0x1 ;  /* 0x00000064037d7211 */ /* 0x000fc600078808ff */
[----:B------:R1:W-:Y:S01]  /*ca10*/  STS.U16 [R63+UR4+0x2780], R81 ;  /* 0x002780513f007988 */ /* 0x0003e20008000404 */
[----:B0-----:R-:W-:-:S03]  /*ca20*/  IMAD R95, R95, R46, RZ ;  /* 0x0000002e5f5f7224 */ /* 0x001fc600078e02ff */
[----:B------:R0:W-:Y:S04]  /*ca30*/  STS.U16 [R63+UR4+0x12780], R80 ;  /* 0x012780503f007988 */ /* 0x0001e80008000404 */
[----:B------:R-:W-:Y:S01]  /*ca40*/  STS.U16 [R63+UR4+0x2b80], R79 ;  /* 0x002b804f3f007988 */ /* 0x000fe20008000404 */
[----:B------:R-:W-:Y:S01]  /*ca50*/  LEA.HI.X.SX32 R3, R3, R94, 0x1, P4 ;  /* 0x0000005e03037211 */ /* 0x000fe200020f0eff */
[-C--:B------:R-:W-:Y:S01]  /*ca60*/  IMAD R87, R87, R46.reuse, RZ ;  /* 0x0000002e57577224 */ /* 0x080fe200078e02ff */
[----:B------:R-:W-:Y:S01]  /*ca70*/  PRMT R88, RZ, 0x7610, R88 ;  /* 0x00007610ff587816 */ /* 0x000fe20000000058 */
[----:B------:R-:W-:Y:S01]  /*ca80*/  STS.U16 [R63+UR4+0x12b80], R78 ;  /* 0x012b804e3f007988 */ /* 0x000fe20008000404 */
[-C--:B------:R-:W-:Y:S01]  /*ca90*/  IMAD R58, R58, R46.reuse, RZ ;  /* 0x0000002e3a3a7224 */ /* 0x080fe200078e02ff */
[----:B------:R-:W-:Y:S01]  /*caa0*/  PRMT R89, RZ, 0x7610, R89 ;  /* 0x00007610ff597816 */ /* 0x000fe20000000059 */
[-C--:B------:R-:W-:Y:S01]  /*cab0*/  IMAD R19, R19, R46.reuse, RZ ;  /* 0x0000002e13137224 */ /* 0x080fe200078e02ff */
[----:B------:R-:W-:Y:S01]  /*cac0*/  STS.U16 [R63+UR4+0x2f80], R77 ;  /* 0x002f804d3f007988 */ /* 0x000fe20008000404 */
[----:B------:R-:W-:Y:S01]  /*cad0*/  LEA R94, P4, R95, R125, 0x1 ;  /* 0x0000007d5f5e7211 */ /* 0x000fe200078808ff */
[-C--:B------:R-:W-:Y:S01]  /*cae0*/  IMAD R51, R51, R46.reuse, RZ ;  /* 0x0000002e33337224 */ /* 0x080fe200078e02ff */
[----:B------:R-:W-:Y:S01]  /*caf0*/  PRMT R124, RZ, 0x7610, R124 ;  /* 0x00007610ff7c7816 */ /* 0x000fe2000000007c */
[----:B------:R-:W-:Y:S01]  /*cb00*/  STS.U16 [R63+UR4+0x12f80], R76 ;  /* 0x012f804c3f007988 */ /* 0x000fe20008000404 */
[-C--:B------:R-:W-:Y:S01]  /*cb10*/  IMAD R22, R22, R46.reuse, RZ ;  /* 0x0000002e16167224 */ /* 0x080fe200078e02ff */
[----:B------:R-:W-:Y:S01]  /*cb20*/  PRMT R115, RZ, 0x7610, R115 ;  /* 0x00007610ff737816 */ /* 0x000fe20000000073 */
[-C--:B------:R-:W-:Y:S01]  /*cb30*/  IMAD R21, R21, R46.reuse, RZ ;  /* 0x0000002e15157224 */ /* 0x080fe200078e02ff */
[----:B------:R-:W-:Y:S01]  /*cb40*/  STS.U16 [R63+UR4+0x3380], R75 ;  /* 0x0033804b3f007988 */ /* 0x000fe20008000404 */
[-C--:B------:R-:W-:Y:S01]  /*cb50*/  IMAD R53, R53, R46.reuse, RZ ;  /* 0x0000002e35357224 */ /* 0x080fe200078e02ff */
[----:B-1----:R-:W1:Y:S02]  /*cb60*/  LDC R81, c[0x0][0x3b0] ;  /* 0x0000ec00ff517b82 */ /* 0x002e640000000800 */
[----:B------:R-:W-:Y:S04]  /*cb70*/  STS.U16 [R63+UR4+0x13380], R74 ;  /* 0x0133804a3f007988 */ /* 0x000fe80008000404 */
[----:B------:R2:W-:Y:S01]  /*cb80*/  STS.U16 [R63+UR4+0x3780], R73 ;  /* 0x003780493f007988 */ /* 0x0005e20008000404 */
[----:B------:R-:W-:Y:S01]  /*cb90*/  LEA.HI.X.SX32 R95, R95, R3, 0x1, P4 ;  /* 0x000000035f5f7211 */ /* 0x000fe200020f0eff */
[----:B------:R-:W-:Y:S01]  /*cba0*/  IMAD R24, R24, R46, RZ ;  /* 0x0000002e18187224 */ /* 0x000fe200078e02ff */
[----:B0-----:R-:W0:Y:S01]  /*cbb0*/  LDC R80, c[0x0][0x3b0] ;  /* 0x0000ec00ff507b82 */ /* 0x001e220000000800 */
[----:B------:R3:W-:Y:S01]  /*cbc0*/  STS.U16 [R63+UR4+0x13780], R72 ;  /* 0x013780483f007988 */ /* 0x0007e20008000404 */
[----:B------:R-:W-:-:S03]  /*cbd0*/  LEA R86, P4, R87, R125, 0x1 ;  /* 0x0000007d57567211 */ /* 0x000fc600078808ff */
[----:B------:R-:W-:Y:S01]  /*cbe0*/  STS.U16 [R63+UR4+0x3b80], R71 ;  /* 0x003b80473f007988 */ /* 0x000fe20008000404 */
[-C--:B------:R-:W-:Y:S02]  /*cbf0*/  IMAD R23, R23, R46.reuse, RZ ;  /* 0x0000002e17177224 */ /* 0x080fe400078e02ff */
[-C--:B------:R-:W-:Y:S01]  /*cc00*/  IMAD R55, R55, R46.reuse, RZ ;  /* 0x0000002e37377224 */ /* 0x080fe200078e02ff */
[----:B------:R-:W-:Y:S01]  /*cc10*/  STS.U16 [R63+UR4+0x13b80], R70 ;  /* 0x013b80463f007988 */ /* 0x000fe20008000404 */
[----:B------:R-:W-:Y:S01]  /*cc20*/  IMAD R26, R26, R46, RZ ;  /* 0x0000002e1a1a7224 */ /* 0x000fe200078e02ff */
[----:B--2---:R-:W2:Y:S02]  /*cc30*/  LDC R73, c[0x0][0x3b0] ;  /* 0x0000ec00ff497b82 */ /* 0x004ea40000000800 */
[----:B------:R4:W-:Y:S01]  /*cc40*/  STS.U16 [R63+UR4+0x3f80], R67 ;  /* 0x003f80433f007988 */ /* 0x0009e20008000404 */
[----:B------:R-:W-:-:S03]  /*cc50*/  LEA.HI.X.SX32 R87, R87, R3, 0x1, P4 ;  /* 0x0000000357577211 */ /* 0x000fc600020f0eff */
[----:B------:R-:W-:Y:S02]  /*cc60*/  STL [R1+0x12a0], R0 ;  /* 0x0012a00001007387 */ /* 0x000fe40000100800 */
[----:B---3--:R-:W3:Y:S01]  /*cc70*/  LDC R72, c[0x0][0x3b0] ;  /* 0x0000ec00ff487b82 */ /* 0x008ee20000000800 */
[----:B----4-:R-:W-:Y:S01]  /*cc80*/  IMAD R67, R60, R46, RZ ;  /* 0x0000002e3c437224 */ /* 0x010fe200078e02ff */
[----:B------:R-:W4:Y:S06]  /*cc90*/  @P0 LDG.E.U16 R124, desc[UR8][R86.64] ;  /* 0x00000008567c0981 */ /* 0x000f2c000c1e1500 */
[----:B------:R-:W0:Y:S01]  /*cca0*/  LDC R70, c[0x0][0x3b0] ;  /* 0x0000ec00ff467b82 */ /* 0x000e220000000800 */
[----:B------:R-:W-:-:S04]  /*ccb0*/  LEA R60, P4, R67, R125, 0x1 ;  /* 0x0000007d433c7211 */ /* 0x000fc800078808ff */
[----:B------:R-:W-:Y:S01]  /*ccc0*/  LEA.HI.X.SX32 R67, R67, R3, 0x1, P4 ;  /* 0x0000000343437211 */ /* 0x000fe200020f0eff */
[----:B------:R-:W-:Y:S01]  /*ccd0*/  STL.64 [R1+0x1298], R122 ;  /* 0x0012987a01007387 */ /* 0x000fe20000100a00 */
[----:B------:R-:W-:Y:S01]  /*cce0*/  @P0 IMAD.MOV.U32 R74, RZ, RZ, R60 ;  /* 0x000000ffff4a0224 */ /* 0x000fe200078e003c */
[----:B------:R-:W-:Y:S01]  /*ccf0*/  LEA R46, P5, R58, R125, 0x1 ;  /* 0x0000007d3a2e7211 */ /* 0x000fe200078a08ff */
[----:B------:R-:W0:Y:S01]  /*cd00*/  LDC R71, c[0x0][0x3b0] ;  /* 0x0000ec00ff477b82 */ /* 0x000e220000000800 */
[----:B------:R-:W-:Y:S01]  /*cd10*/  @P0 IMAD.MOV.U32 R75, RZ, RZ, R67 ;  /* 0x000000ffff4b0224 */ /* 0x000fe200078e0043 */
[----:B------:R-:W-:Y:S04]  /*cd20*/  STL [R1+0x9f0], R94 ;  /* 0x0009f05e01007387 */ /* 0x000fe80000100800 */
[----:B------:R-:W-:Y:S02]  /*cd30*/  STL [R1+0x9ec], R95 ;  /* 0x0009ec5f01007387 */ /* 0x000fe40000100800 */
[----:B------:R-:W0:Y:S02]  /*cd40*/  LDC R77, c[0x0][0x3b0] ;  /* 0x0000ec00ff4d7b82 */ /* 0x000e240000000800 */
[----:B------:R-:W-:Y:S04]  /*cd50*/  STL [R1+0xa10], R86 ;  /* 0x000a105601007387 */ /* 0x000fe80000100800 */
[----:B------:R-:W-:Y:S01]  /*cd60*/  STL [R1+0xa0c], R87 ;  /* 0x000a0c5701007387 */ /* 0x000fe20000100800 */
[----:B------:R-:W-:Y:S01]  /*cd70*/  PRMT R117, RZ, 0x7610, R117 ;  /* 0x00007610ff757816 */ /* 0x000fe20000000075 */
[----:B------:R-:W0:Y:S02]  /*cd80*/  LDC R79, c[0x0][0x3b0] ;  /* 0x0000ec00ff4f7b82 */ /* 0x000e240000000800 */
[----:B------:R-:W-:Y:S04]  /*cd90*/  STL [R1+0xa30], R60 ;  /* 0x000a303c01007387 */ /* 0x000fe80000100800 */
[----:B------:R1:W4:Y:S02]  /*cda0*/  @P0 LDG.E.U16 R88, desc[UR8][R74.64] ;  /* 0x000000084a580981 */ /* 0x000324000c1e1500 */
[----:B------:R-:W0:Y:S02]  /*cdb0*/  LDC R78, c[0x0][0x3b0] ;  /* 0x0000ec00ff4e7b82 */ /* 0x000e240000000800 */
[----:B------:R2:W-:Y:S01]  /*cdc0*/  STL [R1+0xa50], R46 ;  /* 0x000a502e01007387 */ /* 0x0005e20000100800 */
[----:B-1----:R-:W-:-:S05]  /*cdd0*/  @P0 IMAD.MOV.U32 R74, RZ, RZ, R46 ;  /* 0x000000ffff4a0224 */ /* 0x002fca00078e002e */
[----:B------:R-:W1:Y:S08]  /*cde0*/  LDC R76, c[0x0][0x3b0] ;  /* 0x0000ec00ff4c7b82 */ /* 0x000e700000000800 */
[----:B--2---:R-:W2:Y:S01]  /*cdf0*/  LDC R46, c[0x0][0x3b0] ;  /* 0x0000ec00ff2e7b82 */ /* 0x004ea20000000800 */
[----:B------:R-:W-:-:S07]  /*ce00*/  IMAD R68, R68, R73, RZ ;  /* 0x0000004944447224 */ /* 0x000fce00078e02ff */
[----:B------:R-:W0:Y:S01]  /*ce10*/  LDC R73, c[0x0][0x3b0] ;  /* 0x0000ec00ff497b82 */ /* 0x000e220000000800 */
[----:B---3--:R-:W-:-:S07]  /*ce20*/  IMAD R25, R25, R72, RZ ;  /* 0x0000004819197224 */ /* 0x008fce00078e02ff */
[----:B------:R-:W3:Y:S01]  /*ce30*/  LDC R72, c[0x0][0x3b0] ;  /* 0x0000ec00ff487b82 */ /* 0x000ee20000000800 */
[----:B--2---:R-:W-:Y:S01]  /*ce40*/  IMAD R39, R39, R46, RZ ;  /* 0x0000002e27277224 */ /* 0x004fe200078e02ff */
[----:B------:R-:W-:-:S06]  /*ce50*/  PRMT R0, RZ, 0x7610, R0 ;  /* 0x00007610ff007816 */ /* 0x000fcc0000000000 */
[----:B------:R-:W2:Y:S01]  /*ce60*/  LDC R46, c[0x0][0x3b0] ;  /* 0x0000ec00ff2e7b82 */ /* 0x000ea20000000800 */
[----:B------:R1:W-:Y:S04]  /*ce70*/  STL [R1+0xa2c], R67 ;  /* 0x000a2c4301007387 */ /* 0x0003e80000100800 */
[----:B------:R-:W4:Y:S01]  /*ce80*/  @P0 LDG.E.U16 R0, desc[UR8][R94.64] ;  /* 0x000000085e000981 */ /* 0x000f22000c1e1500 */
[----:B0-----:R-:W-:Y:S02]  /*ce90*/  IMAD R65, R65, R73, RZ ;  /* 0x0000004941417224 */ /* 0x001fe400078e02ff */
[----:B------:R-:W0:Y:S01]  /*cea0*/  LDC R73, c[0x0][0x3b0] ;  /* 0x0000ec00ff497b82 */ /* 0x000e220000000800 */
[----:B---3--:R-:W-:-:S07]  /*ceb0*/  IMAD R32, R32, R72, RZ ;  /* 0x0000004820207224 */ /* 0x008fce00078e02ff */
[----:B------:R-:W3:Y:S01]  /*cec0*/  LDC R72, c[0x0][0x3b0] ;  /* 0x0000ec00ff487b82 */ /* 0x000ee20000000800 */
[----:B--2---:R-:W-:-:S07]  /*ced0*/  IMAD R37, R37, R46, RZ ;  /* 0x0000002e25257224 */ /* 0x004fce00078e02ff */
[----:B------:R-:W2:Y:S08]  /*cee0*/  LDC R60, c[0x0][0x3b0] ;  /* 0x0000ec00ff3c7b82 */ /* 0x000eb00000000800 */
[----:B------:R-:W2:Y:S01]  /*cef0*/  LDC R46, c[0x0][0x3b0] ;  /* 0x0000ec00ff2e7b82 */ /* 0x000ea20000000800 */
[----:B-1----:R-:W-:Y:S01]  /*cf00*/  LEA R67, P4, R68, R125, 0x1 ;  /* 0x0000007d44437211 */ /* 0x002fe200078808ff */
[----:B0-----:R-:W-:-:S03]  /*cf10*/  IMAD R20, R20, R73, RZ ;  /* 0x0000004914147224 */ /* 0x001fc600078e02ff */
[----:B------:R-:W-:Y:S01]  /*cf20*/  LEA.HI.X.SX32 R68, R68, R3, 0x1, P4 ;  /* 0x0000000344447211 */ /* 0x000fe200020f0eff */
[----:B---3--:R-:W-:Y:S02]  /*cf30*/  IMAD R13, R13, R72, RZ ;  /* 0x000000480d0d7224 */ /* 0x008fe400078e02ff */
[----:B--2---:R-:W-:Y:S01]  /*cf40*/  IMAD R46, R18, R46, RZ ;  /* 0x0000002e122e7224 */ /* 0x004fe200078e02ff */
[----:B------:R-:W-:-:S04]  /*cf50*/  LEA R18, P4, R20, R125, 0x1 ;  /* 0x0000007d14127211 */ /* 0x000fc800078808ff */
[----:B------:R-:W-:Y:S01]  /*cf60*/  LEA.HI.X.SX32 R20, R20, R3, 0x1, P4 ;  /* 0x0000000314147211 */ /* 0x000fe200020f0eff */
[----:B------:R-:W-:-:S04]  /*cf70*/  @P0 IMAD.MOV.U32 R72, RZ, RZ, R18 ;  /* 0x000000ffff480224 */ /* 0x000fc800078e0012 */
[----:B------:R-:W-:-:S05]  /*cf80*/  @P0 IMAD.MOV.U32 R73, RZ, RZ, R20 ;  /* 0x000000ffff490224 */ /* 0x000fca00078e0014 */
[----:B------:R-:W4:Y:S04]  /*cf90*/  @P0 LDG.E.U16 R89, desc[UR8][R72.64] ;  /* 0x0000000848590981 */ /* 0x000f28000c1e1500 */
[----:B------:R0:W-:Y:S02]  /*cfa0*/  STS.U16 [R63+UR4+0x13f80], R59 ;  /* 0x013f803b3f007988 */ /* 0x0001e40008000404 */
[----:B0-----:R-:W0:Y:S01]  /*cfb0*/  LDC R59, c[0x0][0x3b0] ;  /* 0x0000ec00ff3b7b82 */ /* 0x001e220000000800 */
[----:B------:R-:W-:Y:S01]  /*cfc0*/  LEA.HI.X.SX32 R58, R58, R3, 0x1, P5 ;  /* 0x000000033a3a7211 */ /* 0x000fe200028f0eff */
[----:B------:R-:W-:Y:S02]  /*cfd0*/  IMAD R60, R50, R60, RZ ;  /* 0x0000003c323c7224 */ /* 0x000fe400078e02ff */
[----:B------:R-:W-:-:S04]  /*cfe0*/  IMAD R64, R64, R70, RZ ;  /* 0x0000004640407224 */ /* 0x000fc800078e02ff */
[----:B------:R-:W1:Y:S01]  /*cff0*/  LDC R50, c[0x0][0x3b0] ;  /* 0x0000ec00ff327b82 */ /* 0x000e620000000800 */
[----:B------:R-:W-:Y:S01]  /*d000*/  STL [R1+0xa4c], R58 ;  /* 0x000a4c3a01007387 */ /* 0x000fe20000100800 */
[----:B------:R-:W-:-:S03]  /*d010*/  @P0 IMAD.MOV.U32 R70, RZ, RZ, R67 ;  /* 0x000000ffff460224 */ /* 0x000fc600078e0043 */
[----:B------:R2:W-:Y:S03]  /*d020*/  STL [R1+0xa70], R67 ;  /* 0x000a704301007387 */ /* 0x0005e60000100800 */
[----:B------:R-:W3:Y:S08]  /*d030*/  LDC R63, c[0x0][0x3b0] ;  /* 0x0000ec00ff3f7b82 */ /* 0x000ef00000000800 */
[----:B--2---:R-:W2:Y:S01]  /*d040*/  LDC R67, c[0x0][0x3b0] ;  /* 0x0000ec00ff437b82 */ /* 0x004ea20000000800 */
[----:B0-----:R-:W-:-:S02]  /*d050*/  IMAD R59, R54, R59, RZ ;  /* 0x0000003b363b7224 */ /* 0x001fc400078e02ff */
[----:B------:R-:W-:-:S05]  /*d060*/  @P0 IMAD.MOV.U32 R75, RZ, RZ, R58 ;  /* 0x000000ffff4b0224 */ /* 0x000fca00078e003a */
[----:B------:R-:W0:Y:S01]  /*d070*/  LDC R54, c[0x0][0x3b0] ;  /* 0x0000ec00ff367b82 */ /* 0x000e220000000800 */
[----:B-1----:R-:W-:Y:S02]  /*d080*/  IMAD R34, R34, R50, RZ ;  /* 0x0000003222227224 */ /* 0x002fe400078e02ff */
[----:B------:R-:W-:Y:S01]  /*d090*/  IMAD R57, R57, R71, RZ ;  /* 0x0000004739397224 */ /* 0x000fe200078e02ff */
[----:B------:R-:W-:Y:S04]  /*d0a0*/  STL [R1+0xa6c], R68 ;  /* 0x000a6c4401007387 */ /* 0x000fe80000100800 */
[----:B------:R-:W1:Y:S01]  /*d0b0*/  LDC R58, c[0x0][0x3b0] ;  /* 0x0000ec00ff3a7b82 */ /* 0x000e620000000800 */
[----:B---3--:R-:W-:Y:S01]  /*d0c0*/  IMAD R27, R27, R63, RZ ;  /* 0x0000003f1b1b7224 */ /* 0x008fe200078e02ff */
[----:B------:R-:W-:Y:S01]  /*d0d0*/  LEA R82, P4, R22, R125, 0x1 ;  /* 0x0000007d16527211 */ /* 0x000fe200078808ff */
[----:B------:R-:W-:Y:S01]  /*d0e0*/  IMAD R61, R61, R81, RZ ;  /* 0x000000513d3d7224 */ /* 0x000fe200078e02ff */
[----:B------:R-:W3:Y:S04]  /*d0f0*/  @P0 LDG.E.U16 R117, desc[UR8][R74.64] ;  /* 0x000000084a750981 */ /* 0x000ee8000c1e1500 */
[----:B------:R-:W1:Y:S01]  /*d100*/  LDC R50, c[0x0][0x3b0] ;  /* 0x0000ec00ff327b82 */ /* 0x000e620000000800 */
[----:B--2---:R-:W-:-:S02]  /*d110*/  IMAD R67, R52, R67, RZ ;  /* 0x0000004334437224 */ /* 0x004fc400078e02ff */
[----:B------:R-:W-:-:S05]  /*d120*/  @P0 IMAD.MOV.U32 R71, RZ, RZ, R68 ;  /* 0x000000ffff470224 */ /* 0x000fca00078e0044 */
[----:B------:R-:W2:Y:S01]  /*d130*/  LDC R52, c[0x0][0x3b0] ;  /* 0x0000ec00ff347b82 */ /* 0x000ea20000000800 */
[----:B0-----:R-:W-:Y:S01]  /*d140*/  IMAD R7, R7, R54, RZ ;  /* 0x0000003607077224 */ /* 0x001fe200078e02ff */
[----:B------:R0:W3:Y:S06]  /*d150*/  @P0 LDG.E.U16 R115, desc[UR8][R70.64] ;  /* 0x0000000846730981 */ /* 0x0000ec000c1e1500 */
[----:B------:R-:W2:Y:S01]  /*d160*/  LDC R54, c[0x0][0x3b0] ;  /* 0x0000ec00ff367b82 */ /* 0x000ea20000000800 */
[----:B-1----:R-:W-:-:S07]  /*d170*/  IMAD R38, R38, R58, RZ ;  /* 0x0000003a26267224 */ /* 0x002fce00078e02ff */
[----:B------:R-:W1:Y:S08]  /*d180*/  LDC R63, c[0x0][0x3b0] ;  /* 0x0000ec00ff3f7b82 */ /* 0x000e700000000800 */
[----:B0-----:R-:W0:Y:S01]  /*d190*/  LDC R70, c[0x0][0x3b0] ;  /* 0x0000ec00ff467b82 */ /* 0x001e220000000800 */
[----:B------:R-:W-:-:S07]  /*d1a0*/  IMAD R40, R40, R50, RZ ;  /* 0x0000003228287224 */ /* 0x000fce00078e02ff */
[----:B------:R-:W0:Y:S01]  /*d1b0*/  LDC R58, c[0x0][0x3b0] ;  /* 0x0000ec00ff3a7b82 */ /* 0x000e220000000800 */
[----:B--2---:R-:W-:-:S07]  /*d1c0*/  IMAD R44, R44, R52, RZ ;  /* 0x000000342c2c7224 */ /* 0x004fce00078e02ff */
[----:B------:R-:W2:Y:S01]  /*d1d0*/  LDC R50, c[0x0][0x3b0] ;  /* 0x0000ec00ff327b82 */ /* 0x000ea20000000800 */
[----:B------:R-:W-:-:S07]  /*d1e0*/  IMAD R8, R8, R54, RZ ;  /* 0x0000003608087224 */ /* 0x000fce00078e02ff */
[----:B------:R-:W2:Y:S01]  /*d1f0*/  LDC R52, c[0x0][0x3b0] ;  /* 0x0000ec00ff347b82 */ /* 0x000ea20000000800 */
[----:B-1----:R-:W-:Y:S02]  /*d200*/  IMAD R36, R36, R63, RZ ;  /* 0x0000003f24247224 */ /* 0x002fe400078e02ff */
[----:B0-----:R-:W-:-:S05]  /*d210*/  IMAD R69, R69, R70, RZ ;  /* 0x0000004645457224 */ /* 0x001fca00078e02ff */
[----:B------:R-:W0:Y:S01]  /*d220*/  LDC R54, c[0x0][0x3b0] ;  /* 0x0000ec00ff367b82 */ /* 0x000e220000000800 */
[----:B------:R-:W-:-:S07]  /*d230*/  IMAD R70, R56, R58, RZ ;  /* 0x0000003a38467224 */ /* 0x000fce00078e02ff */
[----:B------:R-:W1:Y:S01]  /*d240*/  LDC R63, c[0x0][0x3b0] ;  /* 0x0000ec00ff3f7b82 */ /* 0x000e620000000800 */
[----:B------:R2:W-:Y:S07]  /*d250*/  STL [R1+0xbd8], R18 ;  /* 0x000bd81201007387 */ /* 0x0005ee0000100800 */
[----:B------:R-:W1:Y:S01]  /*d260*/  LDC R56, c[0x0][0x3b0] ;  /* 0x0000ec00ff387b82 */ /* 0x000e620000000800 */
[----:B--2---:R-:W-:Y:S01]  /*d270*/  IMAD R49, R49, R50, RZ ;  /* 0x0000003231317224 */ /* 0x004fe200078e02ff */
[----:B------:R-:W-:-:S02]  /*d280*/  LEA R18, P6, R19, R125, 0x1 ;  /* 0x0000007d13127211 */ /* 0x000fc400078c08ff */
[----:B------:R-:W-:-:S04]  /*d290*/  LEA R50, P5, R51, R125, 0x1 ;  /* 0x0000007d33327211 */ /* 0x000fc800078a08ff */
[----:B------:R-:W2:Y:S01]  /*d2a0*/  LDC R58, c[0x0][0x3b0] ;  /* 0x0000ec00ff3a7b82 */ /* 0x000ea20000000800 */
[-C--:B------:R-:W-:Y:S01]  /*d2b0*/  LEA.HI.X.SX32 R19, R19, R3.reuse, 0x1, P6 ;  /* 0x0000000313137211 */ /* 0x080fe200030f0eff */
[----:B------:R0:W-:Y:S01]  /*d2c0*/  STL [R1+0xbd4], R20 ;  /* 0x000bd41401007387 */ /* 0x0001e20000100800 */
[----:B------:R-:W-:Y:S01]  /*d2d0*/  IMAD R17, R17, R52, RZ ;  /* 0x0000003411117224 */ /* 0x000fe200078e02ff */
[----:B------:R-:W-:Y:S02]  /*d2e0*/  LEA.HI.X.SX32 R51, R51, R3, 0x1, P5 ;  /* 0x0000000333337211 */ /* 0x000fe400028f0eff */
[----:B------:R-:W-:Y:S02]  /*d2f0*/  LEA R52, P5, R53, R125, 0x1 ;  /* 0x0000007d35347211 */ /* 0x000fe400078a08ff */
[----:B------:R-:W2:Y:S01]  /*d300*/  LDC R68, c[0x0][0x3b0] ;  /* 0x0000ec00ff447b82 */ /* 0x000ea20000000800 */
[----:B------:R-:W-:Y:S02]  /*d310*/  LEA.HI.X.SX32 R83, R22, R3, 0x1, P4 ;  /* 0x0000000316537211 */ /* 0x000fe400020f0eff */
[----:B0-----:R-:W-:-:S02]  /*d320*/  LEA R20, P6, R21, R125, 0x1 ;  /* 0x0000007d15147211 */ /* 0x001fc400078c08ff */
[----:B------:R-:W-:Y:S02]  /*d330*/  LEA R84, P4, R24, R125, 0x1 ;  /* 0x0000007d18547211 */ /* 0x000fe400078808ff */
[----:B------:R-:W-:Y:S01]  /*d340*/  LEA.HI.X.SX32 R21, R21, R3, 0x1, P6 ;  /* 0x0000000315157211 */ /* 0x000fe200030f0eff */
[----:B------:R-:W-:Y:S01]  /*d350*/  IMAD R16, R16, R54, RZ ;  /* 0x0000003610107224 */ /* 0x000fe200078e02ff */
[----:B------:R-:W-:Y:S01]  /*d360*/  LEA R22, P6, R23, R125, 0x1 ;  /* 0x0000007d17167211 */ /* 0x000fe200078c08ff */
[----:B------:R-:W0:Y:S01]  /*d370*/  LDC R81, c[0x0][0x3b0] ;  /* 0x0000ec00ff517b82 */ /* 0x000e220000000800 */
[----:B------:R-:W-:Y:S01]  /*d380*/  LEA.HI.X.SX32 R53, R53, R3, 0x1, P5 ;  /* 0x0000000335357211 */ /* 0x000fe200028f0eff */
[----:B-1----:R-:W-:Y:S01]  /*d390*/  IMAD R15, R15, R63, RZ ;  /* 0x0000003f0f0f7224 */ /* 0x002fe200078e02ff */
[----:B------:R-:W-:Y:S02]  /*d3a0*/  LEA R54, P5, R55, R125, 0x1 ;  /* 0x0000007d37367211 */ /* 0x000fe400078a08ff */
[----:B------:R-:W-:-:S02]  /*d3b0*/  LEA.HI.X.SX32 R85, R24, R3, 0x1, P4 ;  /* 0x0000000318557211 */ /* 0x000fc400020f0eff */
[----:B------:R-:W-:Y:S01]  /*d3c0*/  LEA.HI.X.SX32 R23, R23, R3, 0x1, P6 ;  /* 0x0000000317177211 */ /* 0x000fe200030f0eff */
[----:B------:R-:W1:Y:S01]  /*d3d0*/  LDC R63, c[0x0][0x3b0] ;  /* 0x0000ec00ff3f7b82 */ /* 0x000e620000000800 */
[-C--:B------:R-:W-:Y:S02]  /*d3e0*/  LEA R86, P4, R26, R125.reuse, 0x1 ;  /* 0x0000007d1a567211 */ /* 0x080fe400078808ff */
[----:B------:R-:W-:Y:S01]  /*d3f0*/  LEA R24, P6, R25, R125, 0x1 ;  /* 0x0000007d19187211 */ /* 0x000fe200078c08ff */
[----:B------:R-:W-:Y:S01]  /*d400*/  IMAD R48, R48, R56, RZ ;  /* 0x0000003830307224 */ /* 0x000fe200078e02ff */
[----:B------:R-:W-:-:S03]  /*d410*/  LEA.HI.X.SX32 R55, R55, R3, 0x1, P5 ;  /* 0x0000000337377211 */ /* 0x000fc600028f0eff */
[----:B------:R-:W4:Y:S01]  /*d420*/  LDC R75, c[0x0][0x3b0] ;  /* 0x0000ec00ff4b7b82 */ /* 0x000f220000000800 */
[----:B------:R-:W-:Y:S02]  /*d430*/  LEA R56, P5, R57, R125, 0x1 ;  /* 0x0000007d39387211 */ /* 0x000fe400078a08ff */
[-C--:B------:R-:W-:Y:S02]  /*d440*/  LEA.HI.X.SX32 R87, R26, R3.reuse, 0x1, P4 ;  /* 0x000000031a577211 */ /* 0x080fe400020f0eff */
[----:B------:R-:W-:-:S03]  /*d450*/  LEA.HI.X.SX32 R25, R25, R3, 0x1, P6 ;  /* 0x0000000319197211 */ /* 0x000fc600030f0eff */
[----:B------:R-:W4:Y:S01]  /*d460*/  LDC R74, c[0x0][0x3b0] ;  /* 0x0000ec00ff4a7b82 */ /* 0x000f220000000800 */
[CC--:B------:R-:W-:Y:S02]  /*d470*/  LEA R90, P4, R64.reuse, R125.reuse, 0x1 ;  /* 0x0000007d405a7211 */ /* 0x0c0fe400078808ff */
[----:B------:R-:W-:Y:S01]  /*d480*/  LEA R26, P6, R27, R125, 0x1 ;  /* 0x0000007d1b1a7211 */ /* 0x000fe200078c08ff */
[----:B--2---:R-:W-:Y:S01]  /*d490*/  IMAD R47, R47, R58, RZ ;  /* 0x0000003a2f2f7224 */ /* 0x004fe200078e02ff */
[----:B------:R-:W-:Y:S02]  /*d4a0*/  LEA.HI.X.SX32 R57, R57, R3, 0x1, P5 ;  /* 0x0000000339397211 */ /* 0x000fe400028f0eff */
[----:B------:R-:W-:Y:S01]  /*d4b0*/  LEA R58, P5, R59, R125, 0x1 ;  /* 0x0000007d3b3a7211 */ /* 0x000fe200078a08ff */
[----:B------:R-:W2:Y:S01]  /*d4c0*/  LDC R71, c[0x0][0x3b0] ;  /* 0x0000ec00ff477b82 */ /* 0x000ea20000000800 */
[-C--:B------:R-:W-:Y:S02]  /*d4d0*/  LEA.HI.X.SX32 R91, R64, R3.reuse, 0x1, P4 ;  /* 0x00000003405b7211 */ /* 0x080fe400020f0eff */
[----:B------:R-:W-:-:S02]  /*d4e0*/  LEA.HI.X.SX32 R27, R27, R3, 0x1, P6 ;  /* 0x000000031b1b7211 */ /* 0x000fc400030f0eff */
[----:B------:R-:W-:Y:S01]  /*d4f0*/  LEA R92, P4, R60, R125, 0x1 ;  /* 0x0000007d3c5c7211 */ /* 0x000fe200078808ff */
[----:B------:R-:W-:Y:S01]  /*d500*/  IMAD R28, R28, R80, RZ ;  /* 0x000000501c1c7224 */ /* 0x000fe200078e02ff */
[----:B------:R-:W-:Y:S01]  /*d510*/  LEA.HI.X.SX32 R59, R59, R3, 0x1, P5 ;  /* 0x000000033b3b7211 */ /* 0x000fe200028f0eff */
[----:B------:R-:W-:Y:S01]  /*d520*/  IMAD R4, R4, R77, RZ ;  /* 0x0000004d04047224 */ /* 0x000fe200078e02ff */
[----:B------:R-:W-:Y:S01]  /*d530*/  LEA.HI.X.SX32 R93, R60, R3, 0x1, P4 ;  /* 0x000000033c5d7211 */ /* 0x000fe200020f0eff */
[----:B------:R-:W-:Y:S01]  /*d540*/  IMAD R35, R35, R68, RZ ;  /* 0x0000004423237224 */ /* 0x000fe200078e02ff */
[----:B------:R-:W2:Y:S01]  /*d550*/  LDC R77, c[0x0][0x3b0] ;  /* 0x0000ec00ff4d7b82 */ /* 0x000ea20000000800 */
[----:B------:R-:W-:Y:S01]  /*d560*/  IMAD R30, R30, R79, RZ ;  /* 0x0000004f1e1e7224 */ /* 0x000fe200078e02ff */
[----:B------:R-:W-:Y:S01]  /*d570*/  LEA R60, P5, R61, R125, 0x1 ;  /* 0x0000007d3d3c7211 */ /* 0x000fe200078a08ff */
[----:B------:R-:W-:-:S05]  /*d580*/  IMAD R29, R29, R78, RZ ;  /* 0x0000004e1d1d7224 */ /* 0x000fca00078e02ff */
[----:B------:R-:W2:Y:S01]  /*d590*/  LDC R68, c[0x0][0x3b0] ;  /* 0x0000ec00ff447b82 */ /* 0x000ea20000000800 */
[----:B------:R-:W-:Y:S01]  /*d5a0*/  LEA.HI.X.SX32 R61, R61, R3, 0x1, P5 ;  /* 0x000000033d3d7211 */ /* 0x000fe200028f0eff */
[----:B0-----:R-:W-:Y:S02]  /*d5b0*/  IMAD R9, R9, R81, RZ ;  /* 0x0000005109097224 */ /* 0x001fe400078e02ff */
[----:B------:R-:W-:Y:S02]  /*d5c0*/  IMAD R31, R31, R76, RZ ;  /* 0x0000004c1f1f7224 */ /* 0x000fe400078e02ff */
[----:B-1----:R-:W-:Y:S02]  /*d5d0*/  IMAD R81, R62, R63, RZ ;  /* 0x0000003f3e517224 */ /* 0x002fe400078e02ff */
[----:B----4-:R-:W-:Y:S01]  /*d5e0*/  IMAD R5, R5, R75, RZ ;  /* 0x0000004b05057224 */ /* 0x010fe200078e02ff */
[----:B------:R-:W0:Y:S01]  /*d5f0*/  LDC R80, c[0x0][0x3b0] ;  /* 0x0000ec00ff507b82 */ /* 0x000e220000000800 */
[----:B------:R-:W-:-:S02]  /*d600*/  IMAD R6, R6, R74, RZ ;  /* 0x0000004a06067224 */ /* 0x000fc400078e02ff */
[----:B--2---:R-:W-:-:S05]  /*d610*/  IMAD R33, R33, R71, RZ ;  /* 0x0000004721217224 */ /* 0x004fca00078e02ff */
[----:B------:R-:W1:Y:S01]  /*d620*/  LDC R78, c[0x0][0x3b0] ;  /* 0x0000ec00ff4e7b82 */ /* 0x000e620000000800 */
[----:B------:R-:W-:-:S07]  /*d630*/  IMAD R11, R11, R77, RZ ;  /* 0x0000004d0b0b7224 */ /* 0x000fce00078e02ff */
[----:B------:R-:W2:Y:S01]  /*d640*/  LDC R79, c[0x0][0x3b0] ;  /* 0x0000ec00ff4f7b82 */ /* 0x000ea20000000800 */
[----:B------:R-:W-:-:S07]  /*d650*/  IMAD R77, R66, R68, RZ ;  /* 0x00000044424d7224 */ /* 0x000fce00078e02ff */
[----:B------:R-:W4:Y:S08]  /*d660*/  LDC R71, c[0x0][0x3b0] ;  /* 0x0000ec00ff477b82 */ /* 0x000f300000000800 */
[----:B------:R-:W0:Y:S08]  /*d670*/  LDC R76, c[0x0][0x3b0] ;  /* 0x0000ec00ff4c7b82 */ /* 0x000e300000000800 */
[----:B------:R-:W0:Y:S08]  /*d680*/  LDC R75, c[0x0][0x3b0] ;  /* 0x0000ec00ff4b7b82 */ /* 0x000e300000000800 */
[----:B------:R-:W0:Y:S01]  /*d690*/  LDC R74, c[0x0][0x3b0] ;  /* 0x0000ec00ff4a7b82 */ /* 0x000e220000000800 */
[----:B------:R0:W-:Y:S04]  /*d6a0*/  STL.64 [R1+0x12a8], R88 ;  /* 0x0012a85801007387 */ /* 0x0001e80000100a00 */
        /* <DEDUP_REMOVED lines=17> */
[----:B0-----:R-:W-:-:S03]  /*d7c0*/  LEA R88, P6, R38, R125, 0x1 ;  /* 0x0000007d26587211 */ /* 0x001fc600078c08ff */
[----:B------:R-:W-:Y:S04]  /*d7d0*/  STL [R1+0xa3c], R55 ;  /* 0x000a3c3701007387 */ /* 0x000fe80000100800 */
[----:B------:R-:W-:Y:S04]  /*d7e0*/  STL [R1+0xa60], R56 ;  /* 0x000a603801007387 */ /* 0x000fe80000100800 */
[----:B------:R-:W-:Y:S04]  /*d7f0*/  STL [R1+0xa44], R87 ;  /* 0x000a445701007387 */ /* 0x000fe80000100800 */
[----:B------:R-:W-:Y:S01]  /*d800*/  STL [R1+0xa54], R25 ;  /* 0x000a541901007387 */ /* 0x000fe20000100800 */
[----:B------:R-:W-:-:S03]  /*d810*/  LEA.HI.X.SX32 R89, R38, R3, 0x1, P6 ;  /* 0x0000000326597211 */ /* 0x000fc600030f0eff */
[----:B------:R-:W-:Y:S01]  /*d820*/  STL [R1+0xa68], R90 ;  /* 0x000a685a01007387 */ /* 0x000fe20000100800 */
[----:B------:R-:W-:-:S03]  /*d830*/  LEA R38, P4, R39, R125, 0x1 ;  /* 0x0000007d27267211 */ /* 0x000fc600078808ff */
[----:B------:R-:W-:Y:S04]  /*d840*/  STL [R1+0xa78], R26 ;  /* 0x000a781a01007387 */ /* 0x000fe80000100800 */
[----:B------:R-:W-:Y:S04]  /*d850*/  STL [R1+0xa5c], R57 ;  /* 0x000a5c3901007387 */ /* 0x000fe80000100800 */
[----:B------:R-:W-:Y:S01]  /*d860*/  STL [R1+0xa80], R58 ;  /* 0x000a803a01007387 */ /* 0x000fe20000100800 */
[----:B------:R-:W-:-:S03]  /*d870*/  LEA R94, P6, R28, R125, 0x1 ;  /* 0x0000007d1c5e7211 */ /* 0x000fc600078c08ff */
[----:B------:R-:W-:Y:S01]  /*d880*/  STL [R1+0xa64], R91 ;  /* 0x000a645b01007387 */ /* 0x000fe20000100800 */
[----:B------:R-:W-:-:S03]  /*d890*/  LEA.HI.X.SX32 R39, R39, R3, 0x1, P4 ;  /* 0x0000000327277211 */ /* 0x000fc600020f0eff */
[----:B------:R-:W-:Y:S04]  /*d8a0*/  STL [R1+0xa74], R27 ;  /* 0x000a741b01007387 */ /* 0x000fe80000100800 */
[----:B------:R-:W-:Y:S01]  /*d8b0*/  STL [R1+0xa90], R88 ;  /* 0x000a905801007387 */ /* 0x000fe20000100800 */
[----:B------:R-:W-:-:S03]  /*d8c0*/  LEA R122, P4, R30, R125, 0x1 ;  /* 0x0000007d1e7a7211 */ /* 0x000fc600078808ff */
[----:B------:R-:W-:Y:S01]  /*d8d0*/  STL [R1+0xa88], R92 ;  /* 0x000a885c01007387 */ /* 0x000fe20000100800 */
[----:B------:R-:W-:-:S03]  /*d8e0*/  LEA.HI.X.SX32 R95, R28, R3, 0x1, P6 ;  /* 0x000000031c5f7211 */ /* 0x000fc600030f0eff */
[----:B------:R-:W-:Y:S01]  /*d8f0*/  STL [R1+0xa7c], R59 ;  /* 0x000a7c3b01007387 */ /* 0x000fe20000100800 */
[----:B------:R-:W-:-:S03]  /*d900*/  LEA R28, P5, R29, R125, 0x1 ;  /* 0x0000007d1d1c7211 */ /* 0x000fc600078a08ff */
[----:B------:R0:W-:Y:S01]  /*d910*/  STL [R1+0xa8c], R89 ;  /* 0x000a8c5901007387 */ /* 0x0001e20000100800 */
[----:B------:R-:W-:-:S03]  /*d920*/  LEA R62, P6, R4, R125, 0x1 ;  /* 0x0000007d043e7211 */ /* 0x000fc600078c08ff */
[----:B------:R-:W-:Y:S01]  /*d930*/  STL [R1+0xa84], R93 ;  /* 0x000a845d01007387 */ /* 0x000fe20000100800 */
[----:B------:R-:W-:-:S03]  /*d940*/  LEA.HI.X.SX32 R123, R30, R3, 0x1, P4 ;  /* 0x000000031e7b7211 */ /* 0x000fc600020f0eff */
[----:B------:R-:W-:Y:S04]  /*d950*/  STL [R1+0xa98], R38 ;  /* 0x000a982601007387 */ /* 0x000fe80000100800 */
[----:B------:R-:W-:Y:S01]  /*d960*/  STL [R1+0xaa0], R60 ;  /* 0x000aa03c01007387 */ /* 0x000fe20000100800 */
[----:B------:R-:W-:-:S03]  /*d970*/  LEA.HI.X.SX32 R29, R29, R3, 0x1, P5 ;  /* 0x000000031d1d7211 */ /* 0x000fc600028f0eff */
[----:B------:R-:W-:Y:S01]  /*d980*/  STL [R1+0xa94], R39 ;  /* 0x000a942701007387 */ /* 0x000fe20000100800 */
[----:B------:R-:W-:-:S03]  /*d990*/  LEA.HI.X.SX32 R63, R4, R3, 0x1, P6 ;  /* 0x00000003043f7211 */ /* 0x000fc600030f0eff */
[----:B------:R-:W-:Y:S01]  /*d9a0*/  STL [R1+0xaa8], R94 ;  /* 0x000aa85e01007387 */ /* 0x000fe20000100800 */
[----:B------:R-:W-:-:S03]  /*d9b0*/  LEA R96, P4, R31, R125, 0x1 ;  /* 0x0000007d1f607211 */ /* 0x000fc600078808ff */
[----:B------:R-:W-:Y:S01]  /*d9c0*/  STL [R1+0xa9c], R61 ;  /* 0x000a9c3d01007387 */ /* 0x000fe20000100800 */
[----:B------:R-:W-:-:S03]  /*d9d0*/  LEA R4, P5, R5, R125, 0x1 ;  /* 0x0000007d05047211 */ /* 0x000fc600078a08ff */
[----:B------:R-:W-:Y:S01]  /*d9e0*/  STL [R1+0xaa4], R95 ;  /* 0x000aa45f01007387 */ /* 0x000fe20000100800 */
[----:B------:R-:W-:-:S03]  /*d9f0*/  LEA R30, P6, R6, R125, 0x1 ;  /* 0x0000007d061e7211 */ /* 0x000fc600078c08ff */
[----:B------:R-:W-:Y:S01]  /*da00*/  STL [R1+0xab0], R122 ;  /* 0x000ab07a01007387 */ /* 0x000fe20000100800 */
[----:B------:R-:W-:-:S03]  /*da10*/  LEA.HI.X.SX32 R97, R31, R3, 0x1, P4 ;  /* 0x000000031f617211 */ /* 0x000fc600020f0eff */
        /* <DEDUP_REMOVED lines=15> */
[----:B------:R-:W-:-:S03]  /*db10*/  LEA R32, P4, R33, R125, 0x1 ;  /* 0x0000007d21207211 */ /* 0x000fc600078808ff */
[----:B------:R-:W-:Y:S01]  /*db20*/  STL [R1+0xac4], R97 ;  /* 0x000ac46101007387 */ /* 0x000fe20000100800 */
[----:B------:R-:W-:-:S03]  /*db30*/  LEA.HI.X.SX32 R7, R7, R3, 0x1, P6 ;  /* 0x0000000307077211 */ /* 0x000fc600030f0eff */
        /* <DEDUP_REMOVED lines=33> */
[----:B------:R-:W-:-:S03]  /*dd50*/  IMAD R41, R41, R80, RZ ;  /* 0x0000005029297224 */ /* 0x000fc600078e02ff */
[----:B------:R-:W-:Y:S01]  /*dd60*/  STL [R1+0xb20], R68 ;  /* 0x000b204401007387 */ /* 0x000fe20000100800 */
[----:B------:R-:W-:-:S03]  /*dd70*/  LEA.HI.X.SX32 R37, R8, R3, 0x1, P6 ;  /* 0x0000000308257211 */ /* 0x000fc600030f0eff */
[----:B------:R-:W-:Y:S01]  /*dd80*/  STL [R1+0xb14], R35 ;  /* 0x000b142301007387 */ /* 0x000fe20000100800 */
[-C--:B------:R-:W-:Y:S01]  /*dd90*/  LEA R70, P4, R44, R125.reuse, 0x1 ;  /* 0x0000007d2c467211 */ /* 0x080fe200078808ff */
[----:B-1----:R-:W-:Y:S01]  /*dda0*/  IMAD R10, R10, R78, RZ ;  /* 0x0000004e0a0a7224 */ /* 0x002fe200078e02ff */
[-C--:B------:R-:W-:Y:S01]  /*ddb0*/  LEA R102, P5, R40, R125.reuse, 0x1 ;  /* 0x0000007d28667211 */ /* 0x080fe200078a08ff */
[----:B------:R-:W-:Y:S01]  /*ddc0*/  STL [R1+0xb1c], R69 ;  /* 0x000b1c4501007387 */ /* 0x000fe20000100800 */
[----:B------:R-:W-:Y:S01]  /*ddd0*/  LEA R8, P6, R9, R125, 0x1 ;  /* 0x0000007d09087211 */ /* 0x000fe200078c08ff */
[----:B--2---:R-:W-:Y:S02]  /*dde0*/  IMAD R42, R42, R79, RZ ;  /* 0x0000004f2a2a7224 */ /* 0x004fe400078e02ff */
[----:B------:R-:W-:Y:S01]  /*ddf0*/  STL [R1+0xb30], R120 ;  /* 0x000b307801007387 */ /* 0x000fe20000100800 */
[----:B----4-:R-:W-:-:S03]  /*de00*/  IMAD R14, R14, R71, RZ ;  /* 0x000000470e0e7224 */ /* 0x010fc600078e02ff */
[----:B------:R-:W-:Y:S01]  /*de10*/  STL [R1+0xb28], R100 ;  /* 0x000b286401007387 */ /* 0x000fe20000100800 */
[----:B------:R-:W-:-:S03]  /*de20*/  LEA.HI.X.SX32 R71, R44, R3, 0x1, P4 ;  /* 0x000000032c477211 */ /* 0x000fc600020f0eff */
[----:B------:R-:W-:Y:S01]  /*de30*/  STL [R1+0xb38], R36 ;  /* 0x000b382401007387 */ /* 0x000fe20000100800 */
[----:B------:R-:W-:-:S03]  /*de40*/  LEA.HI.X.SX32 R103, R40, R3, 0x1, P5 ;  /* 0x0000000328677211 */ /* 0x000fc600028f0eff */
[----:B------:R-:W-:Y:S01]  /*de50*/  STL [R1+0xb24], R101 ;  /* 0x000b246501007387 */ /* 0x000fe20000100800 */
[----:B------:R-:W-:Y:S02]  /*de60*/  LEA.HI.X.SX32 R9, R9, R3, 0x1, P6 ;  /* 0x0000000309097211 */ /* 0x000fe400030f0eff */
[-C--:B------:R-:W-:Y:S01]  /*de70*/  LEA R40, P4, R41, R125.reuse, 0x1 ;  /* 0x0000007d29287211 */ /* 0x080fe200078808ff */
[----:B------:R-:W-:Y:S01]  /*de80*/  STL [R1+0xb2c], R121 ;  /* 0x000b2c7901007387 */ /* 0x000fe20000100800 */
[----:B------:R-:W-:-:S03]  /*de90*/  LEA R104, P6, R10, R125, 0x1 ;  /* 0x0000007d0a687211 */ /* 0x000fc600078c08ff */
[----:B------:R-:W-:Y:S01]  /*dea0*/  STL [R1+0xb34], R37 ;  /* 0x000b342501007387 */ /* 0x000fe20000100800 */
[----:B------:R-:W-:Y:S01]  /*deb0*/  LEA R72, P5, R42, R125, 0x1 ;  /* 0x0000007d2a487211 */ /* 0x000fe200078a08ff */
[----:B------:R-:W-:Y:S02]  /*dec0*/  IMAD R43, R43, R76, RZ ;  /* 0x0000004c2b2b7224 */ /* 0x000fe400078e02ff */
[----:B------:R-:W-:Y:S01]  /*ded0*/  STL [R1+0xb40], R70 ;  /* 0x000b404601007387 */ /* 0x000fe20000100800 */
[----:B------:R-:W-:Y:S01]  /*dee0*/  IMAD R12, R12, R75, RZ ;  /* 0x0000004b0c0c7224 */ /* 0x000fe200078e02ff */
[-C--:B------:R-:W-:Y:S02]  /*def0*/  LEA.HI.X.SX32 R41, R41, R3.reuse, 0x1, P4 ;  /* 0x0000000329297211 */ /* 0x080fe400020f0eff */
[----:B------:R-:W-:Y:S01]  /*df00*/  STL [R1+0xb50], R8 ;  /* 0x000b500801007387 */ /* 0x000fe20000100800 */
[----:B------:R-:W-:-:S03]  /*df10*/  LEA.HI.X.SX32 R105, R10, R3, 0x1, P6 ;  /* 0x000000030a697211 */ /* 0x000fc600030f0eff */
[----:B------:R-:W-:Y:S01]  /*df20*/  STL [R1+0xb48], R102 ;  /* 0x000b486601007387 */ /* 0x000fe20000100800 */
[----:B------:R-:W-:-:S03]  /*df30*/  LEA.HI.X.SX32 R73, R42, R3, 0x1, P5 ;  /* 0x000000032a497211 */ /* 0x000fc600028f0eff */
[----:B------:R-:W-:Y:S01]  /*df40*/  STL [R1+0xb3c], R71 ;  /* 0x000b3c4701007387 */ /* 0x000fe20000100800 */
[----:B------:R-:W-:-:S03]  /*df50*/  LEA R10, P4, R11, R125, 0x1 ;  /* 0x0000007d0b0a7211 */ /* 0x000fc600078808ff */
[----:B------:R-:W-:Y:S01]  /*df60*/  STL [R1+0xb44], R103 ;  /* 0x000b446701007387 */ /* 0x000fe20000100800 */
[----:B------:R-:W-:Y:S01]  /*df70*/  IMAD R45, R45, R74, RZ ;  /* 0x0000004a2d2d7224 */ /* 0x000fe200078e02ff */
[-C--:B------:R-:W-:Y:S02]  /*df80*/  LEA R42, P5, R43, R125.reuse, 0x1 ;  /* 0x0000007d2b2a7211 */ /* 0x080fe400078a08ff */
        /* <DEDUP_REMOVED lines=55> */
[----:B------:R-:W-:-:S03]  /*e300*/  PRMT R114, RZ, 0x7610, R114 ;  /* 0x00007610ff727816 */ /* 0x000fc60000000072 */
[----:B------:R-:W-:Y:S01]  /*e310*/  STL [R1+0xbc8], R112 ;  /* 0x000bc87001007387 */ /* 0x000fe20000100800 */
[----:B------:R-:W-:-:S03]  /*e320*/  LEA.HI.X.SX32 R81, R81, R3, 0x1, P6 ;  /* 0x0000000351517211 */ /* 0x000fc600030f0eff */
[----:B------:R-:W-:Y:S01]  /*e330*/  STL [R1+0xbbc], R79 ;  /* 0x000bbc4f01007387 */ /* 0x000fe20000100800 */
[----:B------:R-:W-:-:S03]  /*e340*/  PRMT R125, RZ, 0x7610, R125 ;  /* 0x00007610ff7d7816 */ /* 0x000fc6000000007d */
[----:B------:R-:W-:Y:S04]  /*e350*/  STL [R1+0xbc4], R113 ;  /* 0x000bc47101007387 */ /* 0x000fe80000100800 */
[----:B------:R-:W-:Y:S04]  /*e360*/  STL [R1+0xbcc], R16 ;  /* 0x000bcc1001007387 */ /* 0x000fe80000100800 */
[----:B------:R-:W-:Y:S04]  /*e370*/  STL [R1+0xbd0], R48 ;  /* 0x000bd03001007387 */ /* 0x000fe80000100800 */
[----:B------:R-:W-:Y:S04]  /*e380*/  STL [R1+0x9e0], R17 ;  /* 0x0009e01101007387 */ /* 0x000fe80000100800 */
[----:B------:R-:W-:Y:S04]  /*e390*/  STL [R1+0x9e8], R80 ;  /* 0x0009e85001007387 */ /* 0x000fe80000100800 */
[----:B------:R-:W-:Y:S04]  /*e3a0*/  STL [R1+0x9e4], R49 ;  /* 0x0009e43101007387 */ /* 0x000fe80000100800 */
[----:B------:R-:W-:Y:S04]  /*e3b0*/  STL [R1+0x9dc], R81 ;  /* 0x0009dc5101007387 */ /* 0x000fe80000100800 */
[----:B------:R-:W2:Y:S04]  /*e3c0*/  @P0 LDG.E.U16 R114, desc[UR8][R88.64] ;  /* 0x0000000858720981 */ /* 0x000ea8000c1e1500 */
[----:B------:R1:W-:Y:S04]  /*e3d0*/  STS.U16 [R2+UR4+0x40000], R0 ;  /* 0x0400000002007988 */ /* 0x0003e80008000404 */
[----:B------:R-:W4:Y:S04]  /*e3e0*/  @P0 LDG.E.U16 R125, desc[UR8][R122.64] ;  /* 0x000000087a7d0981 */ /* 0x000f28000c1e1500 */
[----:B0-----:R-:W2:Y:S04]  /*e3f0*/  LDL.LU.64 R88, [R1+0x12a8] ;  /* 0x0012a80001587983 */ /* 0x001ea80000300a00 */
[----:B-1----:R-:W5:Y:S04]  /*e400*/  LDL.LU R0, [R1+0x12a0] ;  /* 0x0012a00001007983 */ /* 0x002f680000300800 */
[----:B------:R-:W5:Y:S04]  /*e410*/  LDL.LU.64 R122, [R1+0x1298] ;  /* 0x00129800017a7983 */ /* 0x000f680000300a00 */
[----:B------:R0:W-:Y:S04]  /*e420*/  STS.U16 [R2+UR4+0x40400], R124 ;  /* 0x0404007c02007988 */ /* 0x0001e80008000404 */
[----:B0-----:R-:W4:Y:S01]  /*e430*/  LDL.LU R124, [R1+0x1290] ;  /* 0x00129000017c7983 */ /* 0x001f220000300800 */
[----:B------:R-:W-:-:S03]  /*e440*/  PRMT R3, RZ, 0x7610, R3 ;  /* 0x00007610ff037816 */ /* 0x000fc60000000003 */
[----:B---3--:R-:W-:Y:S04]  /*e450*/  STS.U16 [R2+UR4+0x40c00], R117 ;  /* 0x040c007502007988 */ /* 0x008fe80008000404 */
[----:B------:R-:W3:Y:S04]  /*e460*/  @P0 LDG.E.U16 R3, desc[UR8][R4.64] ;  /* 0x0000000804030981 */ /* 0x000ee8000c1e1500 */
[----:B------:R-:W5:Y:S04]  /*e470*/  LDL.LU.64 R4, [R1+0x1288] ;  /* 0x0012880001047983 */ /* 0x000f680000300a00 */
[----:B--2---:R0:W-:Y:S04]  /*e480*/  STS.U16 [R2+UR4+0x40800], R88 ;  /* 0x0408005802007988 */ /* 0x0041e80008000404 */
[----:B0-----:R-:W2:Y:S01]  /*e490*/  LDL.LU R88, [R1+0x1280] ;  /* 0x0012800001587983 */ /* 0x001ea20000300800 */
[----:B----4-:R-:W-:-:S06]  /*e4a0*/  PRMT R124, RZ, 0x7610, R124 ;  /* 0x00007610ff7c7816 */ /* 0x010fcc000000007c */
[----:B------:R-:W4:Y:S04]  /*e4b0*/  @P0 LDG.E.U16 R124, desc[UR8][R6.64] ;  /* 0x00000008067c0981 */ /* 0x000f28000c1e1500 */
[----:B------:R-:W5:Y:S04]  /*e4c0*/  LDL.LU.64 R6, [R1+0x1278] ;  /* 0x0012780001067983 */ /* 0x000f680000300a00 */
[----:B------:R-:W3:Y:S04]  /*e4d0*/  LDL.LU R117, [R1+0x1270] ;  /* 0x0012700001757983 */ /* 0x000ee80000300800 */
[----:B------:R0:W-:Y:S04]  /*e4e0*/  STS.U16 [R2+UR4+0x41000], R115 ;  /* 0x0410007302007988 */ /* 0x0001e80008000404 */
[----:B------:R1:W-:Y:S01]  /*e4f0*/  STS.U16 [R2+UR4+0x41400], R114 ;  /* 0x0414007202007988 */ /* 0x0003e20008000404 */
[----:B--2---:R-:W-:-:S06]  /*e500*/  PRMT R88, RZ, 0x7610, R88 ;  /* 0x00007610ff587816 */ /* 0x004fcc0000000058 */
[----:B------:R-:W2:Y:S01]  /*e510*/  @P0 LDG.E.U16 R88, desc[UR8][R120.64] ;  /* 0x0000000878580981 */ /* 0x000ea2000c1e1500 */
[----:B---3--:R-:W-:-:S06]  /*e520*/  PRMT R117, RZ, 0x7610, R117 ;  /* 0x00007610ff757816 */ /* 0x008fcc0000000075 */
[----:B------:R-:W3:Y:S04]  /*e530*/  @P0 LDG.E.U16 R117, desc[UR8][R118.64] ;  /* 0x0000000876750981 */ /* 0x000ee8000c1e1500 */
[----:B------:R-:W5:Y:S04]  /*e540*/  LDL.LU.64 R118, [R1+0x1268] ;  /* 0x0012680001767983 */ /* 0x000f680000300a00 */
[----:B0-----:R-:W2:Y:S04]  /*e550*/  LDL.LU R115, [R1+0x1260] ;  /* 0x0012600001737983 */ /* 0x001ea80000300800 */
[----:B------:R-:W5:Y:S04]  /*e560*/  LDL.LU.64 R120, [R1+0x1258] ;  /* 0x0012580001787983 */ /* 0x000f680000300a00 */
[----:B-1----:R-:W2:Y:S04]  /*e570*/  LDL.LU R114, [R1+0x1250] ;  /* 0x0012500001727983 */ /* 0x002ea80000300800 */
[----:B------:R0:W-:Y:S04]  /*e580*/  STS.U16 [R2+UR4+0x41800], R125 ;  /* 0x0418007d02007988 */ /* 0x0001e80008000404 */
[----:B------:R1:W-:Y:S01]  /*e590*/  STS.U16 [R2+UR4+0x41c00], R3 ;  /* 0x041c000302007988 */ /* 0x0003e20008000404 */
[----:B0-----:R-:W-:-:S02]  /*e5a0*/  PRMT R125, RZ, 0x7610, R125 ;  /* 0x00007610ff7d7816 */ /* 0x001fc4000000007d */
[----:B-1----:R-:W-:Y:S01]  /*e5b0*/  PRMT R3, RZ, 0x7610, R3 ;  /* 0x00007610ff037816 */ /* 0x002fe20000000003 */
[----:B----4-:R0:W-:Y:S04]  /*e5c0*/  STS.U16 [R2+UR4+0x42000], R124 ;  /* 0x0420007c02007988 */ /* 0x0101e80008000404 */
[----:B------:R-:W4:Y:S04]  /*e5d0*/  @P0 LDG.E.U16 R125, desc[UR8][R12.64] ;  /* 0x000000080c7d0981 */ /* 0x000f28000c1e1500 */
[----:B------:R-:W4:Y:S04]  /*e5e0*/  @P0 LDG.E.U16 R3, desc[UR8][R14.64] ;  /* 0x000000080e030981 */ /* 0x000f28000c1e1500 */
[----:B---3--:R1:W-:Y:S01]  /*e5f0*/  STS.U16 [R2+UR4+0x42400], R117 ;  /* 0x0424007502007988 */ /* 0x0083e20008000404 */
[----:B--2---:R-:W-:-:S06]  /*e600*/  PRMT R115, RZ, 0x7610, R115 ;  /* 0x00007610ff737816 */ /* 0x004fcc0000000073 */
[----:B------:R-:W2:Y:S01]  /*e610*/  @P0 LDG.E.U16 R115, desc[UR8][R8.64] ;  /* 0x0000000808730981 */ /* 0x000ea2000c1e1500 */
[----:B------:R-:W-:-:S06]  /*e620*/  PRMT R114, RZ, 0x7610, R114 ;  /* 0x00007610ff727816 */ /* 0x000fcc0000000072 */
[----:B------:R-:W3:Y:S04]  /*e630*/  @P0 LDG.E.U16 R114, desc[UR8][R10.64] ;  /* 0x000000080a720981 */ /* 0x000ee8000c1e1500 */
[----:B------:R-:W5:Y:S04]  /*e640*/  LDL.LU.64 R8, [R1+0x1248] ;  /* 0x0012480001087983 */ /* 0x000f680000300a00 */
[----:B------:R-:W5:Y:S04]  /*e650*/  LDL.LU.64 R10, [R1+0x1240] ;  /* 0x00124000010a7983 */ /* 0x000f680000300a00 */
[----:B------:R-:W5:Y:S04]  /*e660*/  LDL.LU.64 R12, [R1+0x1238] ;  /* 0x00123800010c7983 */ /* 0x000f680000300a00 */
[----:B0-----:R-:W2:Y:S04]  /*e670*/  LDL.LU R124, [R1+0x1230] ;  /* 0x00123000017c7983 */ /* 0x001ea80000300800 */
[----:B------:R-:W5:Y:S04]  /*e680*/  LDL.LU.64 R14, [R1+0x1228] ;  /* 0x00122800010e7983 */ /* 0x000f680000300a00 */
[----:B-1----:R-:W2:Y:S04]  /*e690*/  LDL.LU R117, [R1+0x1220] ;  /* 0x0012200001757983 */ /* 0x002ea80000300800 */
[----:B------:R0:W-:Y:S01]  /*e6a0*/  STS.U16 [R2+UR4+0x42800], R88 ;  /* 0x0428005802007988 */ /* 0x0001e20008000404 */
[----:B--2---:R-:W-:-:S06]  /*e6b0*/  PRMT R117, RZ, 0x7610, R117 ;  /* 0x00007610ff757816 */ /* 0x004fcc0000000075 */
[----:B------:R-:W2:Y:S04]  /*e6c0*/  @P0 LDG.E.U16 R117, desc[UR8][R16.64] ;  /* 0x0000000810750981 */ /* 0x000ea8000c1e1500 */
[----:B------:R-:W5:Y:S04]  /*e6d0*/  LDL.LU.64 R16, [R1+0x1218] ;  /* 0x0012180001107983 */ /* 0x000f680000300a00 */
[----:B0-----:R-:W2:Y:S01]  /*e6e0*/  LDL.LU R88, [R1+0x1210] ;  /* 0x0012100001587983 */ /* 0x001ea20000300800 */
[----:B------:R-:W-:-:S03]  /*e6f0*/  PRMT R124, RZ, 0x7610, R124 ;  /* 0x00007610ff7c7816 */ /* 0x000fc6000000007c */
[----:B------:R0:W-:Y:S04]  /*e700*/  STS.U16 [R2+UR4+0x42c00], R115 ;  /* 0x042c007302007988 */ /* 0x0001e80008000404 */
[----:B------:R-:W4:Y:S04]  /*e710*/  @P0 LDG.E.U16 R124, desc[UR8][R18.64] ;  /* 0x00000008127c0981 */ /* 0x000f28000c1e1500 */
[----:B---3--:R1:W-:Y:S04]  /*e720*/  STS.U16 [R2+UR4+0x43000], R114 ;  /* 0x0430007202007988 */ /* 0x0083e80008000404 */
[----:B------:R-:W5:Y:S04]  /*e730*/  LDL.LU.64 R18, [R1+0x1208] ;  /* 0x0012080001127983 */ /* 0x000f680000300a00 */
[----:B0-----:R-:W3:Y:S01]  /*e740*/  LDL.LU R115, [R1+0x1200] ;  /* 0x0012000001737983 */ /* 0x001ee20000300800 */
[----:B--2---:R-:W-:-:S06]  /*e750*/  PRMT R88, RZ, 0x7610, R88 ;  /* 0x00007610ff587816 */ /* 0x004fcc0000000058 */
[----:B------:R-:W2:Y:S04]  /*e760*/  @P0 LDG.E.U16 R88, desc[UR8][R20.64] ;  /* 0x0000000814580981 */ /* 0x000ea8000c1e1500 */
[----:B------:R-:W5:Y:S04]  /*e770*/  LDL.LU.64 R20, [R1+0x11f8] ;  /* 0x0011f80001147983 */ /* 0x000f680000300a00 */
[----:B-1----:R-:W2:Y:S01]  /*e780*/  LDL.LU R114, [R1+0x11f0] ;  /* 0x0011f00001727983 */ /* 0x002ea20000300800 */
[----:B---3--:R-:W-:-:S03]  /*e790*/  PRMT R115, RZ, 0x7610, R115 ;  /* 0x00007610ff737816 */ /* 0x008fc60000000073 */
[----:B----4-:R0:W-:Y:S04]  /*e7a0*/  STS.U16 [R2+UR4+0x43400], R125 ;  /* 0x0434007d02007988 */ /* 0x0101e80008000404 */
[----:B------:R1:W-:Y:S04]  /*e7b0*/  STS.U16 [R2+UR4+0x43800], R3 ;  /* 0x0438000302007988 */ /* 0x0003e80008000404 */
[----:B------:R3:W-:Y:S01]  /*e7c0*/  STS.U16 [R2+UR4+0x43c00], R117 ;  /* 0x043c007502007988 */ /* 0x0007e20008000404 */
[----:B0-----:R-:W-:-:S03]  /*e7d0*/  PRMT R125, RZ, 0x7610, R125 ;  /* 0x00007610ff7d7816 */ /* 0x001fc6000000007d */
[----:B------:R-:W4:Y:S01]  /*e7e0*/  @P0 LDG.E.U16 R115, desc[UR8][R22.64] ;  /* 0x0000000816730981 */ /* 0x000f22000c1e1500 */
[----:B-1----:R-:W-:-:S03]  /*e7f0*/  PRMT R3, RZ, 0x7610, R3 ;  /* 0x00007610ff037816 */ /* 0x002fc60000000003 */
[----:B------:R-:W4:Y:S01]  /*e800*/  @P0 LDG.E.U16 R125, desc[UR8][R26.64] ;  /* 0x000000081a7d0981 */ /* 0x000f22000c1e1500 */
[----:B---3--:R-:W-:-:S03]  /*e810*/  LOP3.LUT R117, R2, 0x20, RZ, 0x3c, !PT ;  /* 0x0000002002757812 */ /* 0x008fc600078e3cff */
[----:B------:R0:W3:Y:S04]  /*e820*/  @P0 LDG.E.U16 R3, desc[UR8][R38.64] ;  /* 0x0000000826030981 */ /* 0x0000e8000c1e1500 */
[----:B------:R1:W5:Y:S04]  /*e830*/  LDL.LU.64 R22, [R1+0x11e8] ;  /* 0x0011e80001167983 */ /* 0x0003680000300a00 */
[----:B------:R0:W-:Y:S04]  /*e840*/  STS.U16 [R117+UR4+0x40100], R124 ;  /* 0x0401007c75007988 */ /* 0x0001e80008000404 */
[----:B--2---:R2:W-:Y:S01]  /*e850*/  STS.U16 [R117+UR4+0x40500], R88 ;  /* 0x0405005875007988 */ /* 0x0045e20008000404 */
[----:B------:R-:W-:-:S06]  /*e860*/  PRMT R114, RZ, 0x7610, R114 ;  /* 0x00007610ff727816 */ /* 0x000fcc0000000072 */
[----:B------:R-:W3:Y:S04]  /*e870*/  @P0 LDG.E.U16 R114, desc[UR8][R24.64] ;  /* 0x0000000818720981 */ /* 0x000ee8000c1e1500 */
[----:B------:R1:W5:Y:S04]  /*e880*/  LDL.LU.64 R24, [R1+0x11e0] ;  /* 0x0011e00001187983 */ /* 0x0003680000300a00 */
[----:B------:R1:W5:Y:S04]  /*e890*/  LDL.LU.64 R26, [R1+0x11d8] ;  /* 0x0011d800011a7983 */ /* 0x0003680000300a00 */
[----:B0-----:R1:W5:Y:S04]  /*e8a0*/  LDL.LU R124, [R1+0x11d0] ;  /* 0x0011d000017c7983 */ /* 0x0013680000300800 */
[----:B------:R-:W3:Y:S04]  /*e8b0*/  LDL.LU.64 R38, [R1+0x11c8] ;  /* 0x0011c80001267983 */ /* 0x000ee80000300a00 */
[----:B--2---:R-:W2:Y:S04]  /*e8c0*/  LDL.LU R88, [R1+0x11c0] ;  /* 0x0011c00001587983 */ /* 0x004ea80000300800 */
[----:B----4-:R0:W-:Y:S04]  /*e8d0*/  STS.U16 [R117+UR4+0x40900], R115 ;  /* 0x0409007375007988 */ /* 0x0101e80008000404 */
[----:B---3--:R3:W-:Y:S01]  /*e8e0*/  STS.U16 [R117+UR4+0x40d00], R114 ;  /* 0x040d007275007988 */ /* 0x0087e20008000404 */
[----:B------:R-:W-:-:S02]  /*e8f0*/  PRMT R39, RZ, 0x7610, R39 ;  /* 0x00007610ff277816 */ /* 0x000fc40000000027 */
[----:B--2---:R-:W-:-:S04]  /*e900*/  PRMT R88, RZ, 0x7610, R88 ;  /* 0x00007610ff587816 */ /* 0x004fc80000000058 */
[----:B------:R-:W2:Y:S04]  /*e910*/  @P0 LDG.E.U16 R39, desc[UR8][R28.64] ;  /* 0x000000081c270981 */ /* 0x000ea8000c1e1500 */
[----:B------:R-:W4:Y:S04]  /*e920*/  @P0 LDG.E.U16 R88, desc[UR8][R30.64] ;  /* 0x000000081e580981 */ /* 0x000f28000c1e1500 */
[----:B------:R1:W5:Y:S04]  /*e930*/  LDL.LU.64 R28, [R1+0x11b8] ;  /* 0x0011b800011c7983 */ /* 0x0003680000300a00 */
[----:B0-----:R-:W4:Y:S04]  /*e940*/  LDL.LU R115, [R1+0x11b0] ;  /* 0x0011b00001737983 */ /* 0x001f280000300800 */
[----:B------:R1:W5:Y:S04]  /*e950*/  LDL.LU.64 R30, [R1+0x11a8] ;  /* 0x0011a800011e7983 */ /* 0x0003680000300a00 */
[----:B---3--:R-:W3:Y:S04]  /*e960*/  LDL.LU R114, [R1+0x11a0] ;  /* 0x0011a00001727983 */ /* 0x008ee80000300800 */
[----:B------:R0:W-:Y:S04]  /*e970*/  STS.U16 [R117+UR4+0x41100], R125 ;  /* 0x0411007d75007988 */ /* 0x0001e80008000404 */
[----:B------:R1:W-:Y:S01]  /*e980*/  STS.U16 [R117+UR4+0x41500], R3 ;  /* 0x0415000375007988 */ /* 0x0003e20008000404 */
[----:B0-----:R-:W-:-:S02]  /*e990*/  PRMT R125, RZ, 0x7610, R125 ;  /* 0x00007610ff7d7816 */ /* 0x001fc4000000007d */
[----:B-1----:R-:W-:-:S04]  /*e9a0*/  PRMT R3, RZ, 0x7610, R3 ;  /* 0x00007610ff037816 */ /* 0x002fc80000000003 */
[----:B------:R-:W3:Y:S04]  /*e9b0*/  @P0 LDG.E.U16 R125, desc[UR8][R36.64] ;  /* 0x00000008247d0981 */ /* 0x000ee8000c1e1500 */
[----:B------:R-:W3:Y:S04]  /*e9c0*/  @P0 LDG.E.U16 R3, desc[UR8][R40.64] ;  /* 0x0000000828030981 */ /* 0x000ee8000c1e1500 */
[----:B--2---:R0:W-:Y:S01]  /*e9d0*/  STS.U16 [R117+UR4+0x41900], R39 ;  /* 0x0419002775007988 */ /* 0x0041e20008000404 */
[----:B----4-:R-:W-:Y:S02]  /*e9e0*/  PRMT R115, RZ, 0x7610, R115 ;  /* 0x00007610ff737816 */ /* 0x010fe40000000073 */
[----:B---3--:R-:W-:-:S04]  /*e9f0*/  PRMT R114, RZ, 0x7610, R114 ;  /* 0x00007610ff727816 */ /* 0x008fc80000000072 */
[----:B------:R-:W2:Y:S04]  /*ea00*/  @P0 LDG.E.U16 R115, desc[UR8][R32.64] ;  /* 0x0000000820730981 */ /* 0x000ea8000c1e1500 */
[----:B------:R-:W3:Y:S04]  /*ea10*/  @P0 LDG.E.U16 R114, desc[UR8][R34.64] ;  /* 0x0000000822720981 */ /* 0x000ee8000c1e1500 */
[----:B------:R1:W5:Y:S04]  /*ea20*/  LDL.LU.64 R32, [R1+0x1198] ;  /* 0x0011980001207983 */ /* 0x0003680000300a00 */
[----:B------:R1:W5:Y:S04]  /*ea30*/  LDL.LU.64 R34, [R1+0x1190] ;  /* 0x0011900001227983 */ /* 0x0003680000300a00 */
[----:B------:R1:W5:Y:S04]  /*ea40*/  LDL.LU.64 R36, [R1+0x1188] ;  /* 0x0011880001247983 */ /* 0x0003680000300a00 */
[----:B0-----:R1:W5:Y:S04]  /*ea50*/  LDL.LU R39, [R1+0x1180] ;  /* 0x0011800001277983 */ /* 0x0013680000300800 */
[----:B------:R1:W5:Y:S04]  /*ea60*/  LDL.LU.64 R40, [R1+0x1178] ;  /* 0x0011780001287983 */ /* 0x0003680000300a00 */
[----:B------:R0:W-:Y:S04]  /*ea70*/  STS.U16 [R117+UR4+0x41d00], R88 ;  /* 0x041d005875007988 */ /* 0x0001e80008000404 */
[----:B0-----:R-:W4:Y:S04]  /*ea80*/  LDL.LU R88, [R1+0x1170] ;  /* 0x0011700001587983 */ /* 0x001f280000300800 */
[----:B--2---:R0:W-:Y:S01]  /*ea90*/  STS.U16 [R117+UR4+0x42100], R115 ;  /* 0x0421007375007988 */ /* 0x0041e20008000404 */
[----:B----4-:R-:W-:-:S06]  /*eaa0*/  PRMT R88, RZ, 0x7610, R88 ;  /* 0x00007610ff587816 */ /* 0x010fcc0000000058 */
[----:B------:R-:W2:Y:S04]  /*eab0*/  @P0 LDG.E.U16 R88, desc[UR8][R42.64] ;  /* 0x000000082a580981 */ /* 0x000ea8000c1e1500 */
[----:B------:R1:W5:Y:S04]  /*eac0*/  LDL.LU.64 R42, [R1+0x1168] ;  /* 0x00116800012a7983 */ /* 0x0003680000300a00 */
[----:B0-----:R-:W4:Y:S04]  /*ead0*/  LDL.LU R115, [R1+0x1160] ;  /* 0x0011600001737983 */ /* 0x001f280000300800 */
[----:B---3--:R0:W-:Y:S01]  /*eae0*/  STS.U16 [R117+UR4+0x42500], R114 ;  /* 0x0425007275007988 */ /* 0x0081e20008000404 */
[----:B----4-:R-:W-:-:S06]  /*eaf0*/  PRMT R115, RZ, 0x7610, R115 ;  /* 0x00007610ff737816 */ /* 0x010fcc0000000073 */
[----:B------:R-:W3:Y:S04]  /*eb00*/  @P0 LDG.E.U16 R115, desc[UR8][R44.64] ;  /* 0x000000082c730981 */ /* 0x000ee8000c1e1500 */
[----:B------:R1:W5:Y:S04]  /*eb10*/  LDL.LU.64 R44, [R1+0x1158] ;  /* 0x00115800012c7983 */ /* 0x0003680000300a00 */
[----:B0-----:R-:W4:Y:S04]  /*eb20*/  LDL.LU R114, [R1+0x1150] ;  /* 0x0011500001727983 */ /* 0x001f280000300800 */
[----:B------:R0:W-:Y:S04]  /*eb30*/  STS.U16 [R117+UR4+0x42900], R125 ;  /* 0x0429007d75007988 */ /* 0x0001e80008000404 */
[----:B------:R1:W-:Y:S01]  /*eb40*/  STS.U16 [R117+UR4+0x42d00], R3 ;  /* 0x042d000375007988 */ /* 0x0003e20008000404 */
[----:B0-----:R-:W-:-:S02]  /*eb50*/  PRMT R125, RZ, 0x7610, R125 ;  /* 0x00007610ff7d7816 */ /* 0x001fc4000000007d */
[----:B-1----:R-:W-:-:S04]  /*eb60*/  PRMT R3, RZ, 0x7610, R3 ;  /* 0x00007610ff037816 */ /* 0x002fc80000000003 */
[----:B------:R-:W3:Y:S04]  /*eb70*/  @P0 LDG.E.U16 R125, desc[UR8][R48.64] ;  /* 0x00000008307d0981 */ /* 0x000ee8000c1e1500 */
[----:B------:R-:W3:Y:S04]  /*eb80*/  @P0 LDG.E.U16 R3, desc[UR8][R50.64] ;  /* 0x0000000832030981 */ /* 0x000ee8000c1e1500 */
[----:B--2---:R0:W-:Y:S01]  /*eb90*/  STS.U16 [R117+UR4+0x43100], R88 ;  /* 0x0431005875007988 */ /* 0x0041e20008000404 */
[----:B----4-:R-:W-:-:S06]  /*eba0*/  PRMT R114, RZ, 0x7610, R114 ;  /* 0x00007610ff727816 */ /* 0x010fcc0000000072 */
[----:B------:R-:W2:Y:S04]  /*ebb0*/  @P0 LDG.E.U16 R114, desc[UR8][R46.64] ;  /* 0x000000082e720981 */ /* 0x000ea8000c1e1500 */
[----:B------:R1:W5:Y:S04]  /*ebc0*/  LDL.LU.64 R46, [R1+0x1148] ;  /* 0x00114800012e7983 */ /* 0x0003680000300a00 */
[----:B------:R1:W5:Y:S04]  /*ebd0*/  LDL.LU.64 R48, [R1+0x1140] ;  /* 0x0011400001307983 */ /* 0x0003680000300a00 */
[----:B------:R1:W5:Y:S04]  /*ebe0*/  LDL.LU.64 R50, [R1+0x1138] ;  /* 0x0011380001327983 */ /* 0x0003680000300a00 */
[----:B0-----:R-:W4:Y:S04]  /*ebf0*/  LDL.LU R88, [R1+0x1130] ;  /* 0x0011300001587983 */ /* 0x001f280000300800 */
[----:B---3--:R0:W-:Y:S01]  /*ec00*/  STS.U16 [R117+UR4+0x43500], R115 ;  /* 0x0435007375007988 */ /* 0x0081e20008000404 */
[----:B----4-:R-:W-:-:S06]  /*ec10*/  PRMT R88, RZ, 0x7610, R88 ;  /* 0x00007610ff587816 */ /* 0x010fcc0000000058 */
[----:B------:R-:W3:Y:S04]  /*ec20*/  @P0 LDG.E.U16 R88, desc[UR8][R52.64] ;  /* 0x0000000834580981 */ /* 0x000ee8000c1e1500 */
[----:B------:R1:W5:Y:S04]  /*ec30*/  LDL.LU.64 R52, [R1+0x1128] ;  /* 0x0011280001347983 */ /* 0x0003680000300a00 */
[----:B0-----:R-:W4:Y:S04]  /*ec40*/  LDL.LU R115, [R1+0x1120] ;  /* 0x0011200001737983 */ /* 0x001f280000300800 */
[----:B--2---:R0:W-:Y:S01]  /*ec50*/  STS.U16 [R117+UR4+0x43900], R114 ;  /* 0x0439007275007988 */ /* 0x0041e20008000404 */
[----:B----4-:R-:W-:-:S06]  /*ec60*/  PRMT R115, RZ, 0x7610, R115 ;  /* 0x00007610ff737816 */ /* 0x010fcc0000000073 */
[----:B------:R-:W2:Y:S04]  /*ec70*/  @P0 LDG.E.U16 R115, desc[UR8][R54.64] ;  /* 0x0000000836730981 */ /* 0x000ea8000c1e1500 */
[----:B------:R1:W5:Y:S04]  /*ec80*/  LDL.LU.64 R54, [R1+0x1118] ;  /* 0x0011180001367983 */ /* 0x0003680000300a00 */
[----:B0-----:R-:W4:Y:S04]  /*ec90*/  LDL.LU R114, [R1+0x1110] ;  /* 0x0011100001727983 */ /* 0x001f280000300800 */
[----:B------:R0:W-:Y:S02]  /*eca0*/  STS.U16 [R117+UR4+0x43d00], R125 ;  /* 0x043d007d75007988 */ /* 0x0001e40008000404 */
[----:B0-----:R-:W-:-:S02]  /*ecb0*/  PRMT R125, RZ, 0x7610, R125 ;  /* 0x00007610ff7d7816 */ /* 0x001fc4000000007d */
[----:B------:R-:W-:-:S04]  /*ecc0*/  LOP3.LUT R117, R2, 0x40, RZ, 0x3c, !PT ;  /* 0x0000004002757812 */ /* 0x000fc800078e3cff */
[----:B------:R-:W2:Y:S04]  /*ecd0*/  @P0 LDG.E.U16 R125, desc[UR8][R58.64] ;  /* 0x000000083a7d0981 */ /* 0x000ea8000c1e1500 */
[----:B------:R0:W-:Y:S04]  /*ece0*/  STS.U16 [R117+UR4+0x40200], R3 ;  /* 0x0402000375007988 */ /* 0x0001e80008000404 */
[----:B---3--:R3:W-:Y:S01]  /*ecf0*/  STS.U16 [R117+UR4+0x40600], R88 ;  /* 0x0406005875007988 */ /* 0x0087e20008000404 */
[----:B0-----:R-:W-:-:S06]  /*ed00*/  PRMT R3, RZ, 0x7610, R3 ;  /* 0x00007610ff037816 */ /* 0x001fcc0000000003 */
[----:B------:R-:W2:Y:S01]  /*ed10*/  @P0 LDG.E.U16 R3, desc[UR8][R60.64] ;  /* 0x000000083c030981 */ /* 0x000ea2000c1e1500 */
[----:B----4-:R-:W-:-:S06]  /*ed20*/  PRMT R114, RZ, 0x7610, R114 ;  /* 0x00007610ff727816 */ /* 0x010fcc0000000072 */
[----:B------:R-:W4:Y:S04]  /*ed30*/  @P0 LDG.E.U16 R114, desc[UR8][R56.64] ;  /* 0x0000000838720981 */ /* 0x000f28000c1e1500 */
[----:B------:R1:W5:Y:S04]  /*ed40*/  LDL.LU.64 R56, [R1+0x1108] ;  /* 0x0011080001387983 */ /* 0x0003680000300a00 */
[----:B------:R1:W5:Y:S04]  /*ed50*/  LDL.LU.64 R58, [R1+0x1100] ;  /* 0x00110000013a7983 */ /* 0x0003680000300a00 */
[----:B---3--:R-:W3:Y:S04]  /*ed60*/  LDL.LU R88, [R1+0x10f8] ;  /* 0x0010f80001587983 */ /* 0x008ee80000300800 */
[----:B------:R1:W5:Y:S04]  /*ed70*/  LDL.LU.64 R60, [R1+0x10f0] ;  /* 0x0010f000013c7983 */ /* 0x0003680000300a00 */
[----:B--2---:R0:W-:Y:S04]  /*ed80*/  STS.U16 [R117+UR4+0x40a00], R115 ;  /* 0x040a007375007988 */ /* 0x0041e80008000404 */
[----:B0-----:R-:W2:Y:S04]  /*ed90*/  LDL.LU R115, [R1+0x10e8] ;  /* 0x0010e80001737983 */ /* 0x001ea80000300800 */
[----:B----4-:R0:W-:Y:S01]  /*eda0*/  STS.U16 [R117+UR4+0x40e00], R114 ;  /* 0x040e007275007988 */ /* 0x0101e20008000404 */
[----:B---3--:R-:W-:-:S06]  /*edb0*/  PRMT R88, RZ, 0x7610, R88 ;  /* 0x00007610ff587816 */ /* 0x008fcc0000000058 */
[----:B------:R-:W3:Y:S04]  /*edc0*/  @P0 LDG.E.U16 R88, desc[UR8][R62.64] ;  /* 0x000000083e580981 */ /* 0x000ee8000c1e1500 */
[----:B------:R1:W5:Y:S04]  /*edd0*/  LDL.LU.64 R62, [R1+0x10e0] ;  /* 0x0010e000013e7983 */ /* 0x0003680000300a00 */
[----:B0-----:R-:W4:Y:S01]  /*ede0*/  LDL.LU R114, [R1+0x10d8] ;  /* 0x0010d80001727983 */ /* 0x001f220000300800 */
[----:B--2---:R-:W-:-:S06]  /*edf0*/  PRMT R115, RZ, 0x7610, R115 ;  /* 0x00007610ff737816 */ /* 0x004fcc0000000073 */
[----:B------:R-:W2:Y:S04]  /*ee00*/  @P0 LDG.E.U16 R115, desc[UR8][R64.64] ;  /* 0x0000000840730981 */ /* 0x000ea8000c1e1500 */
[----:B------:R0:W-:Y:S04]  /*ee10*/  STS.U16 [R117+UR4+0x41200], R125 ;  /* 0x0412007d75007988 */ /* 0x0001e80008000404 */
[----:B------:R1:W-:Y:S04]  /*ee20*/  STS.U16 [R117+UR4+0x41600], R3 ;  /* 0x0416000375007988 */ /* 0x0003e80008000404 */
[----:B------:R1:W5:Y:S01]  /*ee30*/  LDL.LU.64 R64, [R1+0x10d0] ;  /* 0x0010d00001407983 */ /* 0x0003620000300a00 */
[----:B0-----:R-:W-:-:S06]  /*ee40*/  PRMT R125, RZ, 0x7610, R125 ;  /* 0x00007610ff7d7816 */ /* 0x001fcc000000007d */
[----:B------:R-:W2:Y:S01]  /*ee50*/  @P0 LDG.E.U16 R125, desc[UR8][R68.64] ;  /* 0x00000008447d0981 */ /* 0x000ea2000c1e1500 */
[----:B-1----:R-:W-:-:S06]  /*ee60*/  PRMT R3, RZ, 0x7610, R3 ;  /* 0x00007610ff037816 */ /* 0x002fcc0000000003 */
[----:B------:R-:W2:Y:S04]  /*ee70*/  @P0 LDG.E.U16 R3, desc[UR8][R70.64] ;  /* 0x0000000846030981 */ /* 0x000ea8000c1e1500 */
[----:B---3--:R0:W-:Y:S01]  /*ee80*/  STS.U16 [R117+UR4+0x41a00], R88 ;  /* 0x041a005875007988 */ /* 0x0081e20008000404 */
[----:B----4-:R-:W-:-:S06]  /*ee90*/  PRMT R114, RZ, 0x7610, R114 ;  /* 0x00007610ff727816 */ /* 0x010fcc0000000072 */
[----:B------:R-:W3:Y:S04]  /*eea0*/  @P0 LDG.E.U16 R114, desc[UR8][R66.64] ;  /* 0x0000000842720981 */ /* 0x000ee8000c1e1500 */
[----:B------:R1:W5:Y:S04]  /*eeb0*/  LDL.LU.64 R66, [R1+0x10c8] ;  /* 0x0010c80001427983 */ /* 0x0003680000300a00 */
[----:B------:R1:W5:Y:S04]  /*eec0*/  LDL.LU.64 R68, [R1+0x10c0] ;  /* 0x0010c00001447983 */ /* 0x0003680000300a00 */
[----:B0-----:R-:W4:Y:S04]  /*eed0*/  LDL.LU R88, [R1+0x10b8] ;  /* 0x0010b80001587983 */ /* 0x001f280000300800 */
[----:B------:R1:W5:Y:S04]  /*eee0*/  LDL.LU.64 R70, [R1+0x10b0] ;  /* 0x0010b00001467983 */ /* 0x0003680000300a00 */
[----:B--2---:R0:W-:Y:S04]  /*eef0*/  STS.U16 [R117+UR4+0x41e00], R115 ;  /* 0x041e007375007988 */ /* 0x0041e80008000404 */
[----:B0-----:R-:W2:Y:S04]  /*ef00*/  LDL.LU R115, [R1+0x10a8] ;  /* 0x0010a80001737983 */ /* 0x001ea80000300800 */
[----:B---3--:R0:W-:Y:S01]  /*ef10*/  STS.U16 [R117+UR4+0x42200], R114 ;  /* 0x0422007275007988 */ /* 0x0081e20008000404 */
[----:B----4-:R-:W-:-:S06]  /*ef20*/  PRMT R88, RZ, 0x7610, R88 ;  /* 0x00007610ff587816 */ /* 0x010fcc0000000058 */
        /* <DEDUP_REMOVED lines=8> */
[----:B0-----:R-:W-:-:S02]  /*efb0*/  PRMT R125, RZ, 0x7610, R125 ;  /* 0x00007610ff7d7816 */ /* 0x001fc4000000007d */
[----:B-1----:R-:W-:-:S04]  /*efc0*/  PRMT R3, RZ, 0x7610, R3 ;  /* 0x00007610ff037816 */ /* 0x002fc80000000003 */
[----:B------:R-:W2:Y:S04]  /*efd0*/  @P0 LDG.E.U16 R125, desc[UR8][R78.64] ;  /* 0x000000084e7d0981 */ /* 0x000ea8000c1e1500 */
[----:B------:R-:W2:Y:S04]  /*efe0*/  @P0 LDG.E.U16 R3, desc[UR8][R80.64] ;  /* 0x0000000850030981 */ /* 0x000ea8000c1e1500 */
[----:B---3--:R0:W-:Y:S01]  /*eff0*/  STS.U16 [R117+UR4+0x42e00], R88 ;  /* 0x042e005875007988 */ /* 0x0081e20008000404 */
[----:B----4-:R-:W-:-:S06]  /*f000*/  PRMT R114, RZ, 0x7610, R114 ;  /* 0x00007610ff727816 */ /* 0x010fcc0000000072 */
[----:B------:R-:W3:Y:S04]  /*f010*/  @P0 LDG.E.U16 R114, desc[UR8][R76.64] ;  /* 0x000000084c720981 */ /* 0x000ee8000c1e1500 */
[----:B--2---:R1:W-:Y:S04]  /*f020*/  STS.U16 [R117+UR4+0x43200], R115 ;  /* 0x0432007375007988 */ /* 0x0043e80008000404 */
[----:B------:R2:W5:Y:S04]  /*f030*/  LDL.LU.64 R76, [R1+0x1088] ;  /* 0x00108800014c7983 */ /* 0x0005680000300a00 */
[----:B------:R2:W5:Y:S04]  /*f040*/  LDL.LU.64 R78, [R1+0x1080] ;  /* 0x00108000014e7983 */ /* 0x0005680000300a00 */
[----:B0-----:R2:W5:Y:S04]  /*f050*/  LDL.LU R88, [R1+0x1078] ;  /* 0x0010780001587983 */ /* 0x0015680000300800 */
[----:B------:R2:W5:Y:S04]  /*f060*/  LDL.LU.64 R80, [R1+0x1070] ;  /* 0x0010700001507983 */ /* 0x0005680000300a00 */
[----:B-1----:R-:W4:Y:S04]  /*f070*/  LDL.LU R115, [R1+0x1068] ;  /* 0x0010680001737983 */ /* 0x002f280000300800 */
        /* <DEDUP_REMOVED lines=8> */
[----:B-1----:R-:W-:Y:S02]  /*f100*/  LOP3.LUT R117, R2, 0x60, RZ, 0x3c, !PT ;  /* 0x0000006002757812 */ /* 0x002fe400078e3cff */
[----:B------:R-:W-:Y:S02]  /*f110*/  PRMT R3, RZ, 0x7610, R3 ;  /* 0x00007610ff037816 */ /* 0x000fe40000000003 */
[----:B------:R-:W2:Y:S04]  /*f120*/  @P0 LDG.E.U16 R125, desc[UR8][R86.64] ;  /* 0x00000008567d0981 */ /* 0x000ea8000c1e1500 */
[----:B------:R0:W-:Y:S04]  /*f130*/  STS.U16 [R117+UR4+0x43f00], R89 ;  /* 0x043f005975007988 */ /* 0x0001e80008000404 */
[----:B------:R-:W2:Y:S04]  /*f140*/  @P0 LDG.E.U16 R3, desc[UR8][R90.64] ;  /* 0x000000085a030981 */ /* 0x000ea8000c1e1500 */
[----:B---3--:R1:W-:Y:S01]  /*f150*/  STS.U16 [R117+UR4+0x40300], R115 ;  /* 0x0403007375007988 */ /* 0x0083e20008000404 */
[----:B----4-:R-:W-:-:S06]  /*f160*/  PRMT R114, RZ, 0x7610, R114 ;  /* 0x00007610ff727816 */ /* 0x010fcc0000000072 */
[----:B------:R-:W3:Y:S04]  /*f170*/  @P0 LDG.E.U16 R114, desc[UR8][R84.64] ;  /* 0x0000000854720981 */ /* 0x000ee8000c1e1500 */
[----:B------:R4:W5:Y:S04]  /*f180*/  LDL.LU.64 R84, [R1+0x1050] ;  /* 0x0010500001547983 */ /* 0x0009680000300a00 */
[----:B------:R4:W5:Y:S04]  /*f190*/  LDL.LU.64 R86, [R1+0x1048] ;  /* 0x0010480001567983 */ /* 0x0009680000300a00 */
[----:B0-----:R4:W5:Y:S04]  /*f1a0*/  LDL.LU R89, [R1+0x1040] ;  /* 0x0010400001597983 */ /* 0x0019680000300800 */
[----:B------:R4:W5:Y:S04]  /*f1b0*/  LDL.LU.64 R90, [R1+0x1038] ;  /* 0x00103800015a7983 */ /* 0x0009680000300a00 */
[----:B-1----:R-:W2:Y:S04]  /*f1c0*/  LDL.LU R115, [R1+0x1030] ;  /* 0x0010300001737983 */ /* 0x002ea80000300800 */
[----:B---3--:R0:W-:Y:S01]  /*f1d0*/  STS.U16 [R117+UR4+0x40700], R114 ;  /* 0x0407007275007988 */ /* 0x0081e20008000404 */
[----:B--2---:R-:W-:-:S06]  /*f1e0*/  PRMT R115, RZ, 0x7610, R115 ;  /* 0x00007610ff737816 */ /* 0x004fcc0000000073 */
[----:B------:R-:W2:Y:S04]  /*f1f0*/  @P0 LDG.E.U16 R115, desc[UR8][R92.64] ;  /* 0x000000085c730981 */ /* 0x000ea8000c1e1500 */
[----:B------:R4:W5:Y:S04]  /*f200*/  LDL.LU.64 R92, [R1+0x1028] ;  /* 0x00102800015c7983 */ /* 0x0009680000300a00 */
[----:B0-----:R-:W3:Y:S04]  /*f210*/  LDL.LU R114, [R1+0x1020] ;  /* 0x0010200001727983 */ /* 0x001ee80000300800 */
[----:B------:R0:W-:Y:S04]  /*f220*/  STS.U16 [R117+UR4+0x40b00], R125 ;  /* 0x040b007d75007988 */ /* 0x0001e80008000404 */
[----:B------:R1:W-:Y:S01]  /*f230*/  STS.U16 [R117+UR4+0x40f00], R3 ;  /* 0x040f000375007988 */ /* 0x0003e20008000404 */
[----:B0-----:R-:W-:-:S02]  /*f240*/  PRMT R125, RZ, 0x7610, R125 ;  /* 0x00007610ff7d7816 */ /* 0x001fc4000000007d */
[----:B-1----:R-:W-:-:S04]  /*f250*/  PRMT R3, RZ, 0x7610, R3 ;  /* 0x00007610ff037816 */ /* 0x002fc80000000003 */
[----:B------:R-:W4:Y:S04]  /*f260*/  @P0 LDG.E.U16 R125, desc[UR8][R96.64] ;  /* 0x00000008607d0981 */ /* 0x000f28000c1e1500 */
[----:B------:R-:W4:Y:S04]  /*f270*/  @P0 LDG.E.U16 R3, desc[UR8][R98.64] ;  /* 0x0000000862030981 */ /* 0x000f28000c1e1500 */
[----:B--2---:R0:W-:Y:S01]  /*f280*/  STS.U16 [R117+UR4+0x41300], R115 ;  /* 0x0413007375007988 */ /* 0x0041e20008000404 */
[----:B---3--:R-:W-:-:S06]  /*f290*/  PRMT R114, RZ, 0x7610, R114 ;  /* 0x00007610ff727816 */ /* 0x008fcc0000000072 */
[----:B------:R-:W2:Y:S04]  /*f2a0*/  @P0 LDG.E.U16 R114, desc[UR8][R94.64] ;  /* 0x000000085e720981 */ /* 0x000ea8000c1e1500 */
[----:B------:R1:W5:Y:S04]  /*f2b0*/  LDL.LU.64 R94, [R1+0x1018] ;  /* 0x00101800015e7983 */ /* 0x0003680000300a00 */
[----:B------:R1:W5:Y:S04]  /*f2c0*/  LDL.LU.64 R96, [R1+0x1010] ;  /* 0x0010100001607983 */ /* 0x0003680000300a00 */
[----:B------:R1:W5:Y:S04]  /*f2d0*/  LDL.LU.64 R98, [R1+0x1008] ;  /* 0x0010080001627983 */ /* 0x0003680000300a00 */
[----:B0-----:R-:W3:Y:S04]  /*f2e0*/  LDL.LU R115, [R1+0x1000] ;  /* 0x0010000001737983 */ /* 0x001ee80000300800 */
[----:B--2---:R0:W-:Y:S01]  /*f2f0*/  STS.U16 [R117+UR4+0x41700], R114 ;  /* 0x0417007275007988 */ /* 0x0041e20008000404 */
[----:B---3--:R-:W-:-:S06]  /*f300*/  PRMT R115, RZ, 0x7610, R115 ;  /* 0x00007610ff737816 */ /* 0x008fcc0000000073 */
[----:B------:R-:W2:Y:S04]  /*f310*/  @P0 LDG.E.U16 R115, desc[UR8][R110.64] ;  /* 0x000000086e730981 */ /* 0x000ea8000c1e1500 */
[----:B------:R-:W3:Y:S04]  /*f320*/  LDL.LU.64 R110, [R1+0xff8] ;  /* 0x000ff800016e7983 */ /* 0x000ee80000300a00 */
[----:B0-----:R-:W3:Y:S04]  /*f330*/  LDL.LU R114, [R1+0xff0] ;  /* 0x000ff00001727983 */ /* 0x001ee80000300800 */
[----:B----4-:R-:W-:Y:S04]  /*f340*/  STS.U16 [R117+UR4+0x41b00], R125 ;  /* 0x041b007d75007988 */ /* 0x010fe80008000404 */
[----:B------:R-:W-:Y:S04]  /*f350*/  STS.U16 [R117+UR4+0x41f00], R3 ;  /* 0x041f000375007988 */ /* 0x000fe80008000404 */
[----:B--2---:R0:W-:Y:S01]  /*f360*/  STS.U16 [R117+UR4+0x42300], R115 ;  /* 0x0423007375007988 */ /* 0x0041e20008000404 */
[----:B---3--:R-:W-:-:S02]  /*f370*/  PRMT R110, RZ, 0x7610, R110 ;  /* 0x00007610ff6e7816 */ /* 0x008fc4000000006e */
[----:B------:R-:W-:Y:S02]  /*f380*/  PRMT R111, RZ, 0x7610, R111 ;  /* 0x00007610ff6f7816 */ /* 0x000fe4000000006f */
[----:B------:R-:W-:Y:S02]  /*f390*/  PRMT R114, RZ, 0x7610, R114 ;  /* 0x00007610ff727816 */ /* 0x000fe40000000072 */
[----:B------:R-:W2:Y:S04]  /*f3a0*/  @P0 LDG.E.U16 R110, desc[UR8][R100.64] ;  /* 0x00000008646e0981 */ /* 0x000ea8000c1e1500 */
[----:B------:R-:W3:Y:S04]  /*f3b0*/  @P0 LDG.E.U16 R111, desc[UR8][R102.64] ;  /* 0x00000008666f0981 */ /* 0x000ee8000c1e1500 */
[----:B------:R-:W4:Y:S04]  /*f3c0*/  @P0 LDG.E.U16 R114, desc[UR8][R104.64] ;  /* 0x0000000868720981 */ /* 0x000f28000c1e1500 */
[----:B------:R1:W5:Y:S04]  /*f3d0*/  LDL.LU.64 R100, [R1+0xfe8] ;  /* 0x000fe80001647983 */ /* 0x0003680000300a00 */
[----:B------:R1:W5:Y:S04]  /*f3e0*/  LDL.LU.64 R102, [R1+0xfe0] ;  /* 0x000fe00001667983 */ /* 0x0003680000300a00 */
[----:B------:R1:W5:Y:S04]  /*f3f0*/  LDL.LU.64 R104, [R1+0xfd8] ;  /* 0x000fd80001687983 */ /* 0x0003680000300a00 */
[----:B0-----:R-:W2:Y:S01]  /*f400*/  LDL.LU R115, [R1+0xfd0] ;  /* 0x000fd00001737983 */ /* 0x001ea20000300800 */
[----:B------:R-:W-:-:S02]  /*f410*/  PRMT R125, RZ, 0x7610, R125 ;  /* 0x00007610ff7d7816 */ /* 0x000fc4000000007d */
[----:B------:R-:W-:-:S04]  /*f420*/  PRMT R3, RZ, 0x7610, R3 ;  /* 0x00007610ff037816 */ /* 0x000fc80000000003 */
[----:B------:R-:W3:Y:S04]  /*f430*/  @P0 LDG.E.U16 R125, desc[UR8][R108.64] ;  /* 0x000000086c7d0981 */ /* 0x000ee8000c1e1500 */
[----:B------:R-:W3:Y:S01]  /*f440*/  @P0 LDG.E.U16 R3, desc[UR8][R112.64] ;  /* 0x0000000870030981 */ /* 0x000ee2000c1e1500 */
[----:B--2---:R-:W-:-:S06]  /*f450*/  PRMT R115, RZ, 0x7610, R115 ;  /* 0x00007610ff737816 */ /* 0x004fcc0000000073 */
[----:B------:R-:W2:Y:S04]  /*f460*/  @P0 LDG.E.U16 R115, desc[UR8][R106.64] ;  /* 0x000000086a730981 */ /* 0x000ea8000c1e1500 */
[----:B------:R0:W-:Y:S04]  /*f470*/  STS.U16 [R117+UR4+0x42700], R110 ;  /* 0x0427006e75007988 */ /* 0x0001e80008000404 */
[----:B---3--:R3:W-:Y:S04]  /*f480*/  STS.U16 [R117+UR4+0x42b00], R111 ;  /* 0x042b006f75007988 */ /* 0x0087e80008000404 */
[----:B------:R1:W5:Y:S04]  /*f490*/  LDL.LU.64 R106, [R1+0xfc8] ;  /* 0x000fc800016a7983 */ /* 0x0003680000300a00 */
[----:B0-----:R1:W5:Y:S04]  /*f4a0*/  LDL.LU R110, [R1+0xfc0] ;  /* 0x000fc000016e7983 */ /* 0x0013680000300800 */
[----:B------:R1:W5:Y:S01]  /*f4b0*/  LDL.LU.64 R108, [R1+0xfb8] ;  /* 0x000fb800016c7983 */ /* 0x0003620000300a00 */
[----:B------:R-:W-:-:S03]  /*f4c0*/  ISETP.LT.OR P0, PT, R116, 0x80, P1 ;  /* 0x000000807400780c */ /* 0x000fc60000f01670 */
[----:B---3--:R1:W5:Y:S04]  /*f4d0*/  LDL.LU R111, [R1+0xfb0] ;  /* 0x000fb000016f7983 */ /* 0x0083680000300800 */
[----:B------:R1:W5:Y:S04]  /*f4e0*/  LDL.LU.64 R112, [R1+0xfa8] ;  /* 0x000fa80001707983 */ /* 0x0003680000300a00 */
[----:B----4-:R0:W-:Y:S04]  /*f4f0*/  STS.U16 [R117+UR4+0x42f00], R114 ;  /* 0x042f007275007988 */ /* 0x0101e80008000404 */
[----:B0-----:R1:W5:Y:S04]  /*f500*/  LDL.LU R114, [R1+0xfa4] ;  /* 0x000fa40001727983 */ /* 0x0013680000300800 */
[----:B--2---:R0:W-:Y:S04]  /*f510*/  STS.U16 [R117+UR4+0x43300], R115 ;  /* 0x0433007375007988 */ /* 0x0041e80008000404 */
[----:B------:R-:W-:Y:S04]  /*f520*/  STS.U16 [R117+UR4+0x43700], R125 ;  /* 0x0437007d75007988 */ /* 0x000fe80008000404 */
[----:B------:R2:W-:Y:S04]  /*f530*/  STS.U16 [R117+UR4+0x43b00], R3 ;  /* 0x043b000375007988 */ /* 0x0005e80008000404 */
[----:B0-----:R1:W5:Y:S04]  /*f540*/  LDL.LU R115, [R1+0xfa0] ;  /* 0x000fa00001737983 */ /* 0x0013680000300800 */
[----:B------:R1:W5:Y:S04]  /*f550*/  LDL.LU R116, [R1+0xf9c] ;  /* 0x000f9c0001747983 */ /* 0x0003680000300800 */
[----:B--2---:R1:W5:Y:S01]  /*f560*/  LDL.LU R117, [R1+0xf98] ;  /* 0x000f980001757983 */ /* 0x0043620000300800 */
[----:B------:R0:W-:Y:S06]  /*f570*/  MEMBAR.ALL.CTA ;  /* 0x0000000000007992 */ /* 0x0001ec0000008000 */
[----:B0-----:R-:W0:Y:S01]  /*f580*/  FENCE.VIEW.ASYNC.S ;  /* 0x00000000000073c6 */ /* 0x001e220000000000 */
[----:B------:R-:W-:-:S04]  /*f590*/  IMAD.U32 R125, RZ, RZ, UR4 ;  /* 0x00000004ff7d7e24 */ /* 0x000fc8000f8e00ff */
[----:B------:R-:W-:-:S05]  /*f5a0*/  VIADD R125, R125, 0x20000 ;  /* 0x000200007d7d7836 */ /* 0x000fca0000000000 */
[----:B------:R-:W-:-:S04]  /*f5b0*/  SHF.R.U32.HI R125, RZ, 0x4, R125 ;  /* 0x00000004ff7d7819 */ /* 0x000fc8000001167d */
[----:B------:R-:W-:Y:S01]  /*f5c0*/  SGXT.U32 R3, R125, 0xe ;  /* 0x0000000e7d03781a */ /* 0x000fe20000000000 */
[----:B0-----:R-:W-:Y:S06]  /*f5d0*/  BAR.SYNC.DEFER_BLOCKING 0x0 ;  /* 0x0000000000007b1d */ /* 0x001fec0000010000 */
[----:B-1----:R-:W-:Y:S05]  /*f5e0*/  @P0 BRA `(.L_x_6) ;  /* 0x0000000800b80947 */ /* 0x002fea0003800000 */
[----:B-----5:R-:W-:Y:S04]  /*f5f0*/  STL.64 [R1+0xfa8], R6 ;  /* 0x000fa80601007387 */ /* 0x020fe80000100a00 */
[----:B------:R0:W-:Y:S04]  /*f600*/  STL.64 [R1+0xfa0], R4 ;  /* 0x000fa00401007387 */ /* 0x0001e80000100a00 */
[----:B0-----:R-:W2:Y:S01]  /*f610*/  LDL.LU.64 R4, [R1+0x658] ;  /* 0x0006580001047983 */ /* 0x001ea20000300a00 */
[----:B------:R-:W-:Y:S01]  /*f620*/  IMAD.U32 R3, RZ, RZ, UR4 ;  /* 0x00000004ff037e24 */ /* 0x000fe2000f8e00ff */
[----:B------:R-:W-:-:S02]  /*f630*/  ELECT P0, URZ, PT ;  /* 0x0000000000ff782f */ /* 0x000fc40003800000 */
[----:B------:R0:W-:Y:S02]  /*f640*/  STL [R1+0xf98], R0 ;  /* 0x000f980001007387 */ /* 0x0001e40000100800 */
[----:B------:R-:W-:-:S04]  /*f650*/  SHF.R.U32.HI R3, RZ, 0x4, R3 ;  /* 0x00000004ff037819 */ /* 0x000fc80000011603 */
[----:B------:R-:W-:-:S04]  /*f660*/  SGXT.U32 R3, R3, 0xe ;  /* 0x0000000e0303781a */ /* 0x000fc80000000000 */
[----:B------:R-:W-:Y:S01]  /*f670*/  LOP3.LUT R125, R3, 0x4000000, RZ, 0xfc, !PT ;  /* 0x04000000037d7812 */ /* 0x000fe200078efcff */
[----:B0-----:R-:W-:Y:S02]  /*f680*/  IMAD.U32 R0, RZ, RZ, UR4 ;  /* 0x00000004ff007e24 */ /* 0x001fe4000f8e00ff */
[----:B------:R-:W-:Y:S01]  /*f690*/  @P0 IMAD.MOV.U32 R7, RZ, RZ, 0x40004040 ;  /* 0x40004040ff070424 */ /* 0x000fe200078e00ff */
[----:B------:R-:W-:Y:S01]  /*f6a0*/  R2UR UR10, R125 ;  /* 0x000000007d0a72ca */ /* 0x000fe200000e0000 */
[----:B------:R-:W-:-:S03]  /*f6b0*/  VIADD R125, R0, 0x40000 ;  /* 0x00040000007d7836 */ /* 0x000fc60000000000 */
[----:B------:R-:W-:-:S09]  /*f6c0*/  @P0 R2UR UR21, R7 ;  /* 0x00000000071502ca */ /* 0x000fd200000e0000 */
[----:B------:R-:W-:-:S05]  /*f6d0*/  IMAD.U32 R6, RZ, RZ, UR10 ;  /* 0x0000000aff067e24 */ /* 0x000fca000f8e00ff */
[----:B------:R-:W-:Y:S02]  /*f6e0*/  @P0 R2UR UR20, R6 ;  /* 0x00000000061402ca */ /* 0x000fe400000e0000 */
[----:B------:R0:W5:Y:S01]  /*f6f0*/  LDL.LU.64 R6, [R1+0xfa8] ;  /* 0x000fa80001067983 */ /* 0x0001620000300a00 */
[----:B------:R-:W-:-:S04]  /*f700*/  SHF.R.U32.HI R125, RZ, 0x4, R125 ;  /* 0x00000004ff7d7819 */ /* 0x000fc8000001167d */
[----:B------:R-:W-:-:S04]  /*f710*/  SGXT.U32 R125, R125, 0xe ;  /* 0x0000000e7d7d781a */ /* 0x000fc80000000000 */
[C---:B------:R-:W-:Y:S02]  /*f720*/  R2UR UR58, R125.reuse ;  /* 0x000000007d3a72ca */ /* 0x040fe400000e0000 */
[----:B------:R-:W-:-:S04]  /*f730*/  IADD3 R125, P4, PT, R125, 0x2, RZ ;  /* 0x000000027d7d7810 */ /* 0x000fc80007f9e0ff */
[----:B------:R-:W-:Y:S01]  /*f740*/  R2UR UR54, R125 ;  /* 0x000000007d3672ca */ /* 0x000fe200000e0000 */
[----:B------:R-:W-:Y:S01]  /*f750*/  IMAD.MOV.U32 R125, RZ, RZ, RZ ;  /* 0x000000ffff7d7224 */ /* 0x000fe200078e00ff */
[----:B------:R-:W-:Y:S01]  /*f760*/  UMOV UR52, 0x0 ;  /* 0x0000000000347882 */ /* 0x000fe20000000000 */
[----:B------:R-:W-:Y:S01]  /*f770*/  UMOV UR53, 0x8208010 ;  /* 0x0820801000357882 */ /* 0x000fe20000000000 */
[----:B------:R-:W-:Y:S01]  /*f780*/  UMOV UR59, 0x40004040 ;  /* 0x40004040003b7882 */ /* 0x000fe20000000000 */
[----:B------:R-:W-:Y:S01]  /*f790*/  UMOV UR46, 0x0 ;  /* 0x00000000002e7882 */ /* 0x000fe20000000000 */
[----:B------:R-:W-:Y:S01]  /*f7a0*/  UMOV UR47, 0x8208010 ;  /* 0x08208010002f7882 */ /* 0x000fe20000000000 */
[----:B------:R-:W-:Y:S01]  /*f7b0*/  UMOV UR70, 0x0 ;  /* 0x0000000000467882 */ /* 0x000fe20000000000 */
[----:B------:R-:W-:Y:S01]  /*f7c0*/  UMOV UR71, 0x8208010 ;  /* 0x0820801000477882 */ /* 0x000fe20000000000 */
[----:B------:R1:W-:Y:S01]  /*f7d0*/  UTCHMMA gdesc[UR20], gdesc[UR58], tmem[UR5], tmem[UR52], idesc[UR53], !UPT ;  /* 0x00ff343a140075ea */ /* 0x0003e2000f800005 */
[----:B--2---:R-:W-:-:S05]  /*f7e0*/  IMAD.MOV.U32 R5, RZ, RZ, RZ ;  /* 0x000000ffff057224 */ /* 0x004fca00078e00ff */
[----:B------:R-:W-:Y:S02]  /*f7f0*/  @P0 MOV R0, R4 ;  /* 0x0000000400000202 */ /* 0x000fe40000000f00 */
[----:B------:R0:W5:Y:S02]  /*f800*/  LDL.LU.64 R4, [R1+0xfa0] ;  /* 0x000fa00001047983 */ /* 0x0001640000300a00 */
[----:B------:R-:W-:Y:S02]  /*f810*/  @P0 R2UR UR10, R0 ;  /* 0x00000000000a02ca */ /* 0x000fe400000e0000 */
[----:B------:R0:W5:Y:S01]  /*f820*/  LDL.LU R0, [R1+0xf98] ;  /* 0x000f980001007983 */ /* 0x0001620000300800 */
[----:B------:R-:W-:Y:S01]  /*f830*/  IADD3 R3, P0, PT, R3, 0x4000080, RZ ;  /* 0x0400008003037810 */ /* 0x000fe20007f1e0ff */
[----:B------:R-:W-:Y:S01]  /*f840*/  UMOV UR36, 0x0 ;  /* 0x0000000000247882 */ /* 0x000fe20000000000 */
[----:B------:R-:W-:Y:S01]  /*f850*/  UMOV UR37, 0x8208010 ;  /* 0x0820801000257882 */ /* 0x000fe20000000000 */
[----:B------:R-:W-:Y:S01]  /*f860*/  UIADD3 UR15, UPT, UPT, UR5, 0x80, URZ ;  /* 0x00000080050f7890 */ /* 0x000fe2000fffe0ff */
[----:B------:R-:W-:Y:S01]  /*f870*/  R2UR UR64, R3 ;  /* 0x00000000034072ca */ /* 0x000fe200000e0000 */
[----:B------:R-:W-:Y:S01]  /*f880*/  IMAD.MOV.U32 R3, RZ, RZ, RZ ;  /* 0x000000ffff037224 */ /* 0x000fe200078e00ff */
[----:B------:R-:W-:Y:S01]  /*f890*/  IADD3.X R125, PT, PT, R125, 0x40004040, RZ, P0, !PT ;  /* 0x400040407d7d7810 */ /* 0x000fe200007fe4ff */
[----:B------:R-:W-:Y:S01]  /*f8a0*/  UMOV UR30, 0x0 ;  /* 0x00000000001e7882 */ /* 0x000fe20000000000 */
[----:B------:R-:W-:Y:S01]  /*f8b0*/  UMOV UR31, 0x8208010 ;  /* 0x08208010001f7882 */ /* 0x000fe20000000000 */
[----:B------:R-:W-:Y:S01]  /*f8c0*/  UIADD3 UR16, UPT, UPT, UR5, 0x80, URZ ;  /* 0x0000008005107890 */ /* 0x000fe2000fffe0ff */
[----:B------:R-:W-:Y:S01]  /*f8d0*/  IADD3.X R3, PT, PT, R3, 0x40004040, RZ, P4, !PT ;  /* 0x4000404003037810 */ /* 0x000fe200027fe4ff */
[----:B------:R-:W-:Y:S01]  /*f8e0*/  UMOV UR12, 0x0 ;  /* 0x00000000000c7882 */ /* 0x000fe20000000000 */
[----:B------:R-:W-:Y:S01]  /*f8f0*/  R2UR UR65, R125 ;  /* 0x000000007d4172ca */ /* 0x000fe200000e0000 */
[----:B------:R-:W-:Y:S01]  /*f900*/  UMOV UR13, 0x8208010 ;  /* 0x08208010000d7882 */ /* 0x000fe20000000000 */
[----:B------:R-:W-:Y:S01]  /*f910*/  R2UR UR55, R3 ;  /* 0x00000000033772ca */ /* 0x000fe200000e0000 */
[----:B------:R-:W-:Y:S01]  /*f920*/  UMOV UR56, 0x0 ;  /* 0x0000000000387882 */ /* 0x000fe20000000000 */
[----:B------:R-:W-:Y:S01]  /*f930*/  UMOV UR57, 0x8208010 ;  /* 0x0820801000397882 */ /* 0x000fe20000000000 */
[----:B------:R-:W-:-:S02]  /*f940*/  UIADD3 UR17, UPT, UPT, UR5, 0x80, URZ ;  /* 0x0000008005117890 */ /* 0x000fc4000fffe0ff */
[----:B------:R-:W-:Y:S01]  /*f950*/  UIADD3 UR18, UPT, UPT, UR5, 0x80, URZ ;  /* 0x0000008005127890 */ /* 0x000fe2000fffe0ff */
[----:B------:R-:W-:Y:S01]  /*f960*/  UMOV UR48, 0x0 ;  /* 0x0000000000307882 */ /* 0x000fe20000000000 */
[----:B------:R-:W-:Y:S01]  /*f970*/  UMOV UR49, 0x8208010 ;  /* 0x0820801000317882 */ /* 0x000fe20000000000 */
[----:B------:R-:W-:-:S03]  /*f980*/  UIADD3 UR23, UPT, UPT, UR5, 0x80, URZ ;  /* 0x0000008005177890 */ /* 0x000fc6000fffe0ff */
[----:B------:R-:W-:Y:S02]  /*f990*/  UIADD3.64 UR74, UPT, UPT, UR64, 0x80, URZ ;  /* 0x00000080404a7897 */ /* 0x000fe4000fffe0ff */
[----:B------:R-:W-:Y:S02]  /*f9a0*/  UIADD3.64 UR50, UPT, UPT, UR54, 0x2, URZ ;  /* 0x0000000236327897 */ /* 0x000fe4000fffe0ff */
[----:B------:R2:W-:Y:S01]  /*f9b0*/  UTCHMMA gdesc[UR64], gdesc[UR54], tmem[UR5], tmem[UR46], idesc[UR47], UPT ;  /* 0x00ff2e36400075ea */ /* 0x0005e2000b800005 */
[----:B------:R-:W-:Y:S02]  /*f9c0*/  UIADD3.64 UR44, UPT, UPT, UR54, 0x4, URZ ;  /* 0x00000004362c7897 */ /* 0x000fe4000fffe0ff */
[----:B------:R-:W-:Y:S02]  /*f9d0*/  UIADD3.64 UR68, UPT, UPT, UR64, 0x100, URZ ;  /* 0x0000010040447897 */ /* 0x000fe4000fffe0ff */
[----:B------:R-:W-:Y:S02]  /*f9e0*/  UIADD3.64 UR38, UPT, UPT, UR54, 0x3fe, URZ ;  /* 0x000003fe36267897 */ /* 0x000fe4000fffe0ff */
[----:B------:R-:W-:Y:S01]  /*f9f0*/  UIADD3.64 UR66, UPT, UPT, UR64, 0x180, URZ ;  /* 0x0000018040427897 */ /* 0x000fe2000fffe0ff */
[----:B------:R-:W-:Y:S01]  /*fa00*/  UTCHMMA gdesc[UR74], gdesc[UR50], tmem[UR5], tmem[UR70], idesc[UR71], UPT ;  /* 0x00ff46324a0075ea */ /* 0x000fe2000b800005 */
[----:B------:R-:W-:-:S02]  /*fa10*/  UIADD3.64 UR32, UPT, UPT, UR54, 0x400, URZ ;  /* 0x0000040036207897 */ /* 0x000fc4000fffe0ff */
[----:B------:R-:W-:Y:S01]  /*fa20*/  UIADD3.64 UR62, UPT, UPT, UR64, 0x200, URZ ;  /* 0x00000200403e7897 */ /* 0x000fe2000fffe0ff */
[----:B------:R3:W-:Y:S01]  /*fa30*/  UTCHMMA gdesc[UR68], gdesc[UR44], tmem[UR5], tmem[UR36], idesc[UR37], UPT ;  /* 0x00ff242c440075ea */ /* 0x0007e2000b800005 */
[----:B------:R-:W-:Y:S02]  /*fa40*/  UIADD3.64 UR26, UPT, UPT, UR54, 0x402, URZ ;  /* 0x00000402361a7897 */ /* 0x000fe4000fffe0ff */
[----:B------:R-:W-:Y:S01]  /*fa50*/  UIADD3.64 UR60, UPT, UPT, UR64, 0x280, URZ ;  /* 0x00000280403c7897 */ /* 0x000fe2000fffe0ff */
[----:B------:R4:W-:Y:S01]  /*fa60*/  UTCHMMA gdesc[UR66], gdesc[UR38], tmem[UR5], tmem[UR30], idesc[UR31], UPT ;  /* 0x00ff1e26420075ea */ /* 0x0009e2000b800005 */
[----:B-1----:R-:W-:Y:S02]  /*fa70*/  UIADD3.64 UR20, UPT, UPT, UR54, 0x404, URZ ;  /* 0x0000040436147897 */ /* 0x002fe4000fffe0ff */
[----:B------:R-:W-:Y:S01]  /*fa80*/  UIADD3.64 UR52, UPT, UPT, UR64, 0x300, URZ ;  /* 0x0000030040347897 */ /* 0x000fe2000fffe0ff */
[----:B------:R1:W-:Y:S01]  /*fa90*/  UTCHMMA gdesc[UR62], gdesc[UR32], tmem[UR5], tmem[UR12], idesc[UR13], UPT ;  /* 0x00ff0c203e0075ea */ /* 0x0003e2000b800005 */
[----:B--2---:R-:W-:-:S02]  /*faa0*/  UIADD3.64 UR46, UPT, UPT, UR64, 0x780, URZ ;  /* 0x00000780402e7897 */ /* 0x004fc4000fffe0ff */
[----:B---3--:R-:W-:Y:S01]  /*fab0*/  UIADD3.64 UR36, UPT, UPT, UR64, 0x800, URZ ;  /* 0x0000080040247897 */ /* 0x008fe2000fffe0ff */
[----:B------:R2:W-:Y:S01]  /*fac0*/  UTCHMMA gdesc[UR60], gdesc[UR26], tmem[UR5], tmem[UR56], idesc[UR57], UPT ;  /* 0x00ff381a3c0075ea */ /* 0x0005e2000b800005 */
[----:B------:R-:W-:Y:S01]  /*fad0*/  UMOV UR40, 0x0 ;  /* 0x0000000000287882 */ /* 0x000fe20000000000 */
[----:B----4-:R-:W-:Y:S01]  /*fae0*/  UIADD3.64 UR30, UPT, UPT, UR64, 0x880, URZ ;  /* 0x00000880401e7897 */ /* 0x010fe2000fffe0ff */
[----:B------:R-:W-:Y:S01]  /*faf0*/  UMOV UR41, 0x8208010 ;  /* 0x0820801000297882 */ /* 0x000fe20000000000 */
[----:B------:R-:W-:Y:S02]  /*fb00*/  UIADD3 UR19, UPT, UPT, UR5, 0x80, URZ ;  /* 0x0000008005137890 */ /* 0x000fe4000fffe0ff */
[----:B------:R3:W-:Y:S01]  /*fb10*/  UTCHMMA gdesc[UR52], gdesc[UR20], tmem[UR5], tmem[UR48], idesc[UR49], UPT ;  /* 0x00ff3014340075ea */ /* 0x0007e2000b800005 */
[----:B-1----:R-:W-:Y:S01]  /*fb20*/  UIADD3.64 UR62, UPT, UPT, UR64, 0x900, URZ ;  /* 0x00000900403e7897 */ /* 0x002fe2000fffe0ff */
[----:B------:R-:W-:Y:S01]  /*fb30*/  UTCHMMA gdesc[UR46], gdesc[UR58], tmem[UR15], tmem[UR40], idesc[UR41], !UPT ;  /* 0x00ff283a2e0075ea */ /* 0x000fe2000f80000f */
[----:B------:R-:W-:-:S02]  /*fb40*/  UIADD3.64 UR66, UPT, UPT, UR64, 0xa00, URZ ;  /* 0x00000a0040427897 */ /* 0x000fc4000fffe0ff */
[----:B--2---:R-:W-:Y:S01]  /*fb50*/  UIADD3.64 UR56, UPT, UPT, UR64, 0x980, URZ ;  /* 0x0000098040387897 */ /* 0x004fe2000fffe0ff */
[----:B------:R-:W-:Y:S01]  /*fb60*/  UMOV UR34, 0x0 ;  /* 0x0000000000227882 */ /* 0x000fe20000000000 */
[----:B------:R-:W-:Y:S01]  /*fb70*/  UMOV UR35, 0x8208010 ;  /* 0x0820801000237882 */ /* 0x000fe20000000000 */
[----:B------:R-:W-:Y:S01]  /*fb80*/  UIADD3 UR22, UPT, UPT, UR5, 0x80, URZ ;  /* 0x0000008005167890 */ /* 0x000fe2000fffe0ff */
[----:B------:R1:W-:Y:S01]  /*fb90*/  UTCHMMA gdesc[UR36], gdesc[UR54], tmem[UR16], tmem[UR34], idesc[UR35], UPT ;  /* 0x00ff2236240075ea */ /* 0x0003e2000b800010 */
[----:B------:R-:W-:Y:S02]  /*fba0*/  UIADD3.64 UR60, UPT, UPT, UR64, 0xa80, URZ ;  /* 0x00000a80403c7897 */ /* 0x000fe4000fffe0ff */
[----:B------:R-:W-:Y:S02]  /*fbb0*/  UIADD3 UR43, UPT, UPT, UR5, 0x80, URZ ;  /* 0x00000080052b7890 */ /* 0x000fe4000fffe0ff */
[----:B---3--:R-:W-:Y:S02]  /*fbc0*/  UIADD3.64 UR52, UPT, UPT, UR64, 0xb00, URZ ;  /* 0x00000b0040347897 */ /* 0x008fe4000fffe0ff */
[----:B------:R-:W-:-:S02]  /*fbd0*/  UIADD3 UR42, UPT, UPT, UR5, 0x100, URZ ;  /* 0x00000100052a7890 */ /* 0x000fc4000fffe0ff */
[----:B------:R-:W-:Y:S01]  /*fbe0*/  UIADD3.64 UR48, UPT, UPT, UR64, 0xf80, URZ ;  /* 0x00000f8040307897 */ /* 0x000fe2000fffe0ff */
[----:B------:R-:W-:Y:S01]  /*fbf0*/  UMOV UR28, 0x0 ;  /* 0x00000000001c7882 */ /* 0x000fe20000000000 */
[----:B------:R-:W-:Y:S01]  /*fc00*/  UMOV UR29, 0x8208010 ;  /* 0x08208010001d7882 */ /* 0x000fe20000000000 */
[----:B------:R-:W-:Y:S01]  /*fc10*/  UIADD3 UR25, UPT, UPT, UR5, 0x100, URZ ;  /* 0x0000010005197890 */ /* 0x000fe2000fffe0ff */
[----:B------:R2:W-:Y:S01]  /*fc20*/  UTCHMMA gdesc[UR30], gdesc[UR50], tmem[UR17], tmem[UR28], idesc[UR29], UPT ;  /* 0x00ff1c321e0075ea */ /* 0x0005e2000b800011 */
[----:B-1----:R-:W-:Y:S01]  /*fc30*/  UIADD3.64 UR36, UPT, UPT, UR64, 0x1000, URZ ;  /* 0x0000100040247897 */ /* 0x002fe2000fffe0ff */
[----:B------:R-:W-:Y:S01]  /*fc40*/  UMOV UR76, 0x0 ;  /* 0x00000000004c7882 */ /* 0x000fe20000000000 */
[----:B------:R-:W-:Y:S01]  /*fc50*/  UMOV UR77, 0x8208010 ;  /* 0x08208010004d7882 */ /* 0x000fe20000000000 */
[----:B------:R-:W-:Y:S01]  /*fc60*/  UIADD3 UR24, UPT, UPT, UR5, 0x100, URZ ;  /* 0x0000010005187890 */ /* 0x000fe2000fffe0ff */
[----:B------:R1:W-:Y:S01]  /*fc70*/  UTCHMMA gdesc[UR62], gdesc[UR44], tmem[UR18], tmem[UR76], idesc[UR77], UPT ;  /* 0x00ff4c2c3e0075ea */ /* 0x0003e2000b800012 */
[----:B------:R-:W-:Y:S01]  /*fc80*/  UTCHMMA gdesc[UR56], gdesc[UR38], tmem[UR23], tmem[UR70], idesc[UR71], UPT ;  /* 0x00ff4626380075ea */ /* 0x000fe2000b800017 */
[----:B------:R3:W-:Y:S01]  /*fc90*/  UTCHMMA gdesc[UR66], gdesc[UR32], tmem[UR19], tmem[UR70], idesc[UR71], UPT ;  /* 0x00ff4620420075ea */ /* 0x0007e2000b800013 */
[----:B------:R-:W-:Y:S01]  /*fca0*/  UTCHMMA gdesc[UR60], gdesc[UR26], tmem[UR22], tmem[UR70], idesc[UR71], UPT ;  /* 0x00ff461a3c0075ea */ /* 0x000fe2000b800016 */
[----:B--2---:R-:W-:Y:S01]  /*fcb0*/  UIADD3.64 UR30, UPT, UPT, UR64, 0x1080, URZ ;  /* 0x00001080401e7897 */ /* 0x004fe2000fffe0ff */
[----:B------:R-:W-:Y:S01]  /*fcc0*/  UTCHMMA gdesc[UR52], gdesc[UR20], tmem[UR43], tmem[UR70], idesc[UR71], UPT ;  /* 0x00ff4614340075ea */ /* 0x000fe2000b80002b */
[----:B------:R-:W-:Y:S01]  /*fcd0*/  UIADD3 UR73, UPT, UPT, UR5, 0x100, URZ ;  /* 0x0000010005497890 */ /* 0x000fe2000fffe0ff */
[----:B------:R-:W-:Y:S01]  /*fce0*/  UTCHMMA gdesc[UR48], gdesc[UR58], tmem[UR42], tmem[UR70], idesc[UR71], !UPT ;  /* 0x00ff463a300075ea */ /* 0x000fe2000f80002a */
[----:B------:R-:W-:Y:S01]  /*fcf0*/  UIADD3.64 UR74, UPT, UPT, UR64, 0x1100, URZ ;  /* 0x00001100404a7897 */ /* 0x000fe2000fffe0ff */
[----:B------:R2:W-:Y:S01]  /*fd00*/  UTCHMMA gdesc[UR36], gdesc[UR54], tmem[UR25], tmem[UR70], idesc[UR71], UPT ;  /* 0x00ff4636240075ea */ /* 0x0005e2000b800019 */
[----:B------:R-:W-:-:S02]  /*fd10*/  UIADD3 UR72, UPT, UPT, UR5, 0x100, URZ ;  /* 0x0000010005487890 */ /* 0x000fc4000fffe0ff */
[----:B------:R-:W-:Y:S01]  /*fd20*/  UIADD3 UR69, UPT, UPT, UR5, 0x100, URZ ;  /* 0x0000010005457890 */ /* 0x000fe2000fffe0ff */
[----:B-1----:R-:W-:Y:S01]  /*fd30*/  UMOV UR62, 0x0 ;  /* 0x00000000003e7882 */ /* 0x002fe20000000000 */
[----:B------:R-:W-:Y:S01]  /*fd40*/  UMOV UR63, 0x8208010 ;  /* 0x08208010003f7882 */ /* 0x000fe20000000000 */
[----:B---3--:R-:W-:Y:S01]  /*fd50*/  UIADD3.64 UR66, UPT, UPT, UR64, 0x1200, URZ ;  /* 0x0000120040427897 */ /* 0x008fe2000fffe0ff */
[----:B------:R1:W-:Y:S01]  /*fd60*/  UTCHMMA gdesc[UR30], gdesc[UR50], tmem[UR24], tmem[UR62], idesc[UR63], UPT ;  /* 0x00ff3e321e0075ea */ /* 0x0003e2000b800018 */
[----:B------:R-:W-:Y:S01]  /*fd70*/  UMOV UR56, 0x0 ;  /* 0x0000000000387882 */ /* 0x000fe20000000000 */
[----:B--2---:R-:W-:Y:S01]  /*fd80*/  UIADD3.64 UR70, UPT, UPT, UR64, 0x1180, URZ ;  /* 0x0000118040467897 */ /* 0x004fe2000fffe0ff */
[----:B------:R-:W-:Y:S01]  /*fd90*/  UMOV UR57, 0x8208010 ;  /* 0x0820801000397882 */ /* 0x000fe20000000000 */
[----:B------:R-:W-:Y:S01]  /*fda0*/  UIADD3 UR11, UPT, UPT, UR5, 0x100, URZ ;  /* 0x00000100050b7890 */ /* 0x000fe2000fffe0ff */
[----:B------:R2:W-:Y:S01]  /*fdb0*/  UTCHMMA gdesc[UR74], gdesc[UR44], tmem[UR73], tmem[UR56], idesc[UR57], UPT ;  /* 0x00ff382c4a0075ea */ /* 0x0005e2000b800049 */
[----:B------:R-:W-:-:S02]  /*fdc0*/  UIADD3 UR12, UPT, UPT, UR5, 0x100, URZ ;  /* 0x00000100050c7890 */ /* 0x000fc4000fffe0ff */
[----:B------:R-:W-:Y:S02]  /*fdd0*/  UIADD3.64 UR60, UPT, UPT, UR64, 0x1300, URZ ;  /* 0x00001300403c7897 */ /* 0x000fe4000fffe0ff */
[----:B-1----:R-:W-:Y:S02]  /*fde0*/  UIADD3.64 UR62, UPT, UPT, UR64, 0x1280, URZ ;  /* 0x00001280403e7897 */ /* 0x002fe4000fffe0ff */
[----:B------:R-:W-:Y:S01]  /*fdf0*/  UIADD3 UR13, UPT, UPT, UR5, 0x180, URZ ;  /* 0x00000180050d7890 */ /* 0x000fe2000fffe0ff */
[----:B------:R-:W-:Y:S01]  /*fe00*/  UMOV UR42, 0x0 ;  /* 0x00000000002a7882 */ /* 0x000fe20000000000 */
[----:B------:R-:W-:Y:S01]  /*fe10*/  UMOV UR43, 0x8208010 ;  /* 0x08208010002b7882 */ /* 0x000fe20000000000 */
[----:B--2---:R-:W-:Y:S01]  /*fe20*/  UIADD3.64 UR56, UPT, UPT, UR64, 0x1780, URZ ;  /* 0x0000178040387897 */ /* 0x004fe2000fffe0ff */
[----:B------:R1:W-:Y:S01]  /*fe30*/  UTCHMMA gdesc[UR70], gdesc[UR38], tmem[UR72], tmem[UR42], idesc[UR43], UPT ;  /* 0x00ff2a26460075ea */ /* 0x0003e2000b800048 */
[----:B------:R-:W-:Y:S02]  /*fe40*/  UIADD3 UR14, UPT, UPT, UR5, 0x180, URZ ;  /* 0x00000180050e7890 */ /* 0x000fe4000fffe0ff */
[----:B------:R-:W-:-:S02]  /*fe50*/  UIADD3.64 UR52, UPT, UPT, UR64, 0x1800, URZ ;  /* 0x0000180040347897 */ /* 0x000fc4000fffe0ff */
[----:B------:R-:W-:Y:S01]  /*fe60*/  UIADD3 UR15, UPT, UPT, UR5, 0x180, URZ ;  /* 0x00000180050f7890 */ /* 0x000fe2000fffe0ff */
[----:B------:R-:W-:Y:S01]  /*fe70*/  UMOV UR24, 0x0 ;  /* 0x0000000000187882 */ /* 0x000fe20000000000 */
[----:B------:R-:W-:Y:S01]  /*fe80*/  UMOV UR25, 0x8208010 ;  /* 0x0820801000197882 */ /* 0x000fe20000000000 */
[----:B------:R-:W-:Y:S01]  /*fe90*/  UIADD3.64 UR48, UPT, UPT, UR64, 0x1880, URZ ;  /* 0x0000188040307897 */ /* 0x000fe2000fffe0ff */
[----:B------:R2:W-:Y:S01]  /*fea0*/  UTCHMMA gdesc[UR66], gdesc[UR32], tmem[UR69], tmem[UR24], idesc[UR25], UPT ;  /* 0x00ff1820420075ea */ /* 0x0005e2000b800045 */
[----:B------:R-:W-:Y:S02]  /*feb0*/  UIADD3 UR16, UPT, UPT, UR5, 0x180, URZ ;  /* 0x0000018005107890 */ /* 0x000fe4000fffe0ff */
[----:B-1----:R-:W-:Y:S02]  /*fec0*/  UIADD3.64 UR42, UPT, UPT, UR64, 0x1900, URZ ;  /* 0x00001900402a7897 */ /* 0x002fe4000fffe0ff */
[----:B------:R-:W-:Y:S02]  /*fed0*/  UIADD3 UR17, UPT, UPT, UR5, 0x180, URZ ;  /* 0x0000018005117890 */ /* 0x000fe4000fffe0ff */
[----:B------:R-:W-:-:S02]  /*fee0*/  UIADD3.64 UR36, UPT, UPT, UR64, 0x1980, URZ ;  /* 0x0000198040247897 */ /* 0x000fc4000fffe0ff */
[----:B------:R-:W-:Y:S02]  /*fef0*/  UIADD3 UR18, UPT, UPT, UR5, 0x180, URZ ;  /* 0x0000018005127890 */ /* 0x000fe4000fffe0ff */
[----:B------:R-:W-:Y:S01]  /*ff00*/  UIADD3.64 UR30, UPT, UPT, UR64, 0x1a00, URZ ;  /* 0x00001a00401e7897 */ /* 0x000fe2000fffe0ff */
[----:B--2---:R-:W-:Y:S01]  /*ff10*/  UMOV UR66, 0x0 ;  /* 0x0000000000427882 */ /* 0x004fe20000000000 */
[----:B------:R-:W-:Y:S01]  /*ff20*/  UMOV UR67, 0x8208010 ;  /* 0x0820801000437882 */ /* 0x000fe20000000000 */
[----:B------:R-:W-:Y:S01]  /*ff30*/  UIADD3 UR19, UPT, UPT, UR5, 0x180, URZ ;  /* 0x0000018005137890 */ /* 0x000fe2000fffe0ff */
[----:B------:R0:W-:Y:S01]  /*ff40*/  UTCHMMA gdesc[UR62], gdesc[UR26], tmem[UR11], tmem[UR66], idesc[UR67], UPT ;  /* 0x00ff421a3e0075ea */ /* 0x0001e2000b80000b */
[----:B------:R-:W-:Y:S01]  /*ff50*/  UIADD3.64 UR24, UPT, UPT, UR64, 0x1a80, URZ ;  /* 0x00001a8040187897 */ /* 0x000fe2000fffe0ff */
[----:B------:R-:W-:Y:S01]  /*ff60*/  UMOV UR70, 0x0 ;  /* 0x0000000000467882 */ /* 0x000fe20000000000 */
[----:B------:R-:W-:Y:S01]  /*ff70*/  UMOV UR71, 0x8208010 ;  /* 0x0820801000477882 */ /* 0x000fe20000000000 */
[----:B------:R-:W-:Y:S01]  /*ff80*/  UIADD3 UR68, UPT, UPT, UR5, 0x180, URZ ;  /* 0x0000018005447890 */ /* 0x000fe2000fffe0ff */
[----:B------:R0:W-:Y:S01]  /*ff90*/  UTCHMMA gdesc[UR60], gdesc[UR20], tmem[UR12], tmem[UR70], idesc[UR71], UPT ;  /* 0x00ff46143c0075ea */ /* 0x0001e2000b80000c */
[----:B------:R-:W-:Y:S01]  /*ffa0*/  UIADD3.64 UR64, UPT, UPT, UR64, 0x1b00, URZ ;  /* 0x00001b0040407897 */ /* 0x000fe2000fffe0ff */
[----:B------:R-:W-:Y:S01]  /*ffb0*/  UMOV UR72, 0x0 ;  /* 0x0000000000487882 */ /* 0x000fe20000000000 */
[----:B------:R-:W-:Y:S01]  /*ffc0*/  UMOV UR73, 0x8208010 ;  /* 0x0820801000497882 */ /* 0x000fe20000000000 */
[----:B------:R-:W-:Y:S01]  /*ffd0*/  UMOV UR74, 0x0 ;  /* 0x00000000004a7882 */ /* 0x000fe20000000000 */
[----:B------:R-:W-:Y:S01]  /*ffe0*/  UMOV UR75, 0x8208010 ;  /* 0x08208010004b7882 */ /* 0x000fe20000000000 */
[----:B------:R0:W-:Y:S01]  /*fff0*/  UTCHMMA gdesc[UR56], gdesc[UR58], tmem[UR13], tmem[UR72], idesc[UR73], !UPT ;  /* 0x00ff483a380075ea */ /* 0x0001e2000f80000d */
[----:B------:R-:W-:Y:S01]  /*10000*/  UMOV UR46, 0x0 ;  /* 0x00000000002e7882 */ /* 0x000fe20000000000 */
[----:B------:R-:W-:Y:S01]  /*10010*/  UMOV UR47, 0x8208010 ;  /* 0x08208010002f7882 */ /* 0x000fe20000000000 */
[----:B------:R0:W-:Y:S01]  /*10020*/  UTCHMMA gdesc[UR52], gdesc[UR54], tmem[UR14], tmem[UR74], idesc[UR75], UPT ;  /* 0x00ff4a36340075ea */ /* 0x0001e2000b80000e */
[----:B------:R0:W-:Y:S01]  /*10030*/  UTCHMMA gdesc[UR48], gdesc[UR50], tmem[UR15], tmem[UR76], idesc[UR77], UPT ;  /* 0x00ff4c32300075ea */ /* 0x0001e2000b80000f */
[----:B------:R0:W-:Y:S01]  /*10040*/  UTCHMMA gdesc[UR42], gdesc[UR44], tmem[UR16], tmem[UR46], idesc[UR47], UPT ;  /* 0x00ff2e2c2a0075ea */ /* 0x0001e2000b800010 */
[----:B------:R0:W-:Y:S01]  /*10050*/  UTCHMMA gdesc[UR36], gdesc[UR38], tmem[UR17], tmem[UR40], idesc[UR41], UPT ;  /* 0x00ff2826240075ea */ /* 0x0001e2000b800011 */
[----:B------:R-:W-:Y:S01]  /*10060*/  UMOV UR22, 0x0 ;  /* 0x0000000000167882 */ /* 0x000fe20000000000 */
[----:B------:R-:W-:Y:S01]  /*10070*/  UMOV UR23, 0x8208010 ;  /* 0x0820801000177882 */ /* 0x000fe20000000000 */
[----:B------:R0:W-:Y:S01]  /*10080*/  UTCHMMA gdesc[UR30], gdesc[UR32], tmem[UR18], tmem[UR34], idesc[UR35], UPT ;  /* 0x00ff22201e0075ea */ /* 0x0001e2000b800012 */
[----:B------:R0:W-:Y:S01]  /*10090*/  UTCHMMA gdesc[UR24], gdesc[UR26], tmem[UR19], tmem[UR28], idesc[UR29], UPT ;  /* 0x00ff1c1a180075ea */ /* 0x0001e2000b800013 */
[----:B------:R0:W-:Y:S01]  /*100a0*/  UTCHMMA gdesc[UR64], gdesc[UR20], tmem[UR68], tmem[UR22], idesc[UR23], UPT ;  /* 0x00ff1614400075ea */ /* 0x0001e2000b800044 */
[----:B------:R0:W-:Y:S01]  /*100b0*/  UTCBAR [UR10], URZ ;  /* 0x000000ff0a0073e9 */ /* 0x0001e200080000ff */
[----:B------:R-:W-:Y:S01]  /*100c0*/  NOP ;  /* 0x0000000000007918 */ /* 0x000fe20000000000 */
.L_x_6:
[----:B------:R-:W-:Y:S01]  /*100d0*/  IMAD.U32 R3, RZ, RZ, UR4 ;  /* 0x00000004ff037e24 */ /* 0x000fe2000f8e00ff */
[----:B-----5:R1:W-:Y:S01]  /*100e0*/  STL [R1+0xf98], R0 ;  /* 0x000f980001007387 */ /* 0x0203e20000100800 */
[----:B------:R-:W-:Y:S02]  /*100f0*/  IMAD.U32 R125, RZ, RZ, UR4 ;  /* 0x00000004ff7d7e24 */ /* 0x000fe4000f8e00ff */
[----:B------:R-:W-:-:S05]  /*10100*/  VIADD R3, R3, 0x20000 ;  /* 0x0002000003037836 */ /* 0x000fca0000000000 */
[----:B------:R-:W-:Y:S01]  /*10110*/  SHF.R.U32.HI R3, RZ, 0x4, R3 ;  /* 0x00000004ff037819 */ /* 0x000fe20000011603 */
[----:B-1----:R-:W1:Y:S03]  /*10120*/  LDC R0, c[0x0][0x3a0] ;  /* 0x0000e800ff007b82 */ /* 0x002e660000000800 */
[----:B------:R-:W-:-:S04]  /*10130*/  SGXT.U32 R3, R3, 0xe ;  /* 0x0000000e0303781a */ /* 0x000fc80000000000 */
[----:B------:R-:W-:-:S04]  /*10140*/  IADD3 R3, P0, PT, R3, 0x4000080, RZ ;  /* 0x0400008003037810 */ /* 0x000fc80007f1e0ff */
[----:B0-----:R-:W-:Y:S01]  /*10150*/  R2UR UR10, R3 ;  /* 0x00000000030a72ca */ /* 0x001fe200000e0000 */
[----:B------:R-:W-:Y:S02]  /*10160*/  VIADD R3, R125, 0x48000 ;  /* 0x000480007d037836 */ /* 0x000fe40000000000 */
[----:B------:R-:W-:-:S03]  /*10170*/  IMAD.MOV.U32 R125, RZ, RZ, RZ ;  /* 0x000000ffff7d7224 */ /* 0x000fc600078e00ff */
[----:B------:R-:W-:Y:S02]  /*10180*/  SHF.R.U32.HI R3, RZ, 0x4, R3 ;  /* 0x00000004ff037819 */ /* 0x000fe40000011603 */
[----:B------:R-:W-:Y:S02]  /*10190*/  IADD3.X R125, PT, PT, R125, 0x40004040, RZ, P0, !PT ;  /* 0x400040407d7d7810 */ /* 0x000fe400007fe4ff */
[----:B------:R-:W-:Y:S02]  /*101a0*/  SGXT.U32 R3, R3, 0xe ;  /* 0x0000000e0303781a */ /* 0x000fe40000000000 */
[----:B------:R-:W-:Y:S01]  /*101b0*/  R2UR UR11, R125 ;  /* 0x000000007d0b72ca */ /* 0x000fe200000e0000 */
[----:B-1----:R-:W-:-:S05]  /*101c0*/  VIADD R0, R0, 0x7f ;  /* 0x0000007f00007836 */ /* 0x002fca0000000000 */
[----:B------:R-:W-:-:S04]  /*101d0*/  SHF.R.S32.HI R125, RZ, 0x1f, R0 ;  /* 0x0000001fff7d7819 */ /* 0x000fc80000011400 */
[----:B------:R-:W-:Y:S02]  /*101e0*/  LEA.HI R0, R125, R0, RZ, 0x7 ;  /* 0x000000007d007211 */ /* 0x000fe400078f38ff */
[----:B------:R-:W-:-:S04]  /*101f0*/  IADD3 R125, P0, PT, R3, 0x2, RZ ;  /* 0x00000002037d7810 */ /* 0x000fc80007f1e0ff */
[----:B------:R-:W-:Y:S02]  /*10200*/  R2UR UR12, R125 ;  /* 0x000000007d0c72ca */ /* 0x000fe400000e0000 */
[----:B------:R-:W-:Y:S01]  /*10210*/  SHF.R.S32.HI R125, RZ, 0x7, R0 ;  /* 0x00000007ff7d7819 */ /* 0x000fe20000011400 */
[----:B------:R-:W-:-:S03]  /*10220*/  IMAD.MOV.U32 R0, RZ, RZ, RZ ;  /* 0x000000ffff007224 */ /* 0x000fc600078e00ff */
[----:B------:R-:W-:Y:S02]  /*10230*/  VIMNMX R125, PT, PT, R125, 0x1, !PT ;  /* 0x000000017d7d7848 */ /* 0x000fe40007fe0100 */
[----:B------:R-:W-:-:S03]  /*10240*/  IADD3.X R0, PT, PT, R0, 0x40004040, RZ, P0, !PT ;  /* 0x4000404000007810 */ /* 0x000fc600007fe4ff */
[----:B------:R-:W-:Y:S01]  /*10250*/  VIADD R125, R125, 0xffffffff ;  /* 0xffffffff7d7d7836 */ /* 0x000fe20000000000 */
[----:B------:R-:W-:Y:S02]  /*10260*/  R2UR UR13, R0 ;  /* 0x00000000000d72ca */ /* 0x000fe400000e0000 */
[----:B------:R0:W5:Y:S02]  /*10270*/  LDL.LU R0, [R1+0xf98] ;  /* 0x000f980001007983 */ /* 0x0001640000300800 */
[----:B------:R-:W-:Y:S02]  /*10280*/  ISETP.NE.U32.AND P0, PT, R125, RZ, PT ;  /* 0x000000ff7d00720c */ /* 0x000fe40003f05070 */
[----:B------:R1:W-:Y:S04]  /*10290*/  STL [R1+0xf8c], R125 ;  /* 0x000f8c7d01007387 */ /* 0x0003e80000100800 */
[----:B------:R0:W-:Y:S04]  /*102a0*/  STL [R1+0x638], RZ ;  /* 0x000638ff01007387 */ /* 0x0001e80000100800 */
[----:B------:R0:W-:Y:S01]  /*102b0*/  STL [R1+0x62c], RZ ;  /* 0x00062cff01007387 */ /* 0x0001e20000100800 */
[----:B-1----:R-:W-:-:S02]  /*102c0*/  IMAD.SHL.U32 R125, R122, 0x80, RZ ;  /* 0x000000807a7d7824 */ /* 0x002fc400078e00ff */
[----:B------:R-:W-:Y:S01]  /*102d0*/  IMAD.SHL.U32 R122, R123, 0x80, RZ ;  /* 0x000000807b7a7824 */ /* 0x000fe200078e00ff */
[----:B------:R-:W-:Y:S06]  /*102e0*/  @!P0 BRA `(.L_x_7) ;  /* 0x0000017000ec8947 */ /* 0x000fec0003800000 */
[----:B------:R-:W-:Y:S01]  /*102f0*/  IMAD.U32 R123, RZ, RZ, UR4 ;  /* 0x00000004ff7b7e24 */ /* 0x000fe2000f8e00ff */
[----:B-----5:R1:W-:Y:S01]  /*10300*/  STL [R1+0xf98], R0 ;  /* 0x000f980001007387 */ /* 0x0203e20000100800 */
[----:B------:R-:W-:Y:S01]  /*10310*/  R2UR UR14, R3 ;  /* 0x00000000030e72ca */ /* 0x000fe200000e0000 */
[----:B------:R-:W-:Y:S01]  /*10320*/  UIADD3.64 UR18, UPT, UPT, UR10, 0x80, URZ ;  /* 0x000000800a127897 */ /* 0x000fe2000fffe0ff */
[----:B------:R-:W-:Y:S01]  /*10330*/  VIADD R123, R123, 0x20000 ;  /* 0x000200007b7b7836 */ /* 0x000fe20000000000 */
[----:B------:R-:W-:Y:S01]  /*10340*/  SHF.R.S32.HI R3, RZ, 0x1f, R122 ;  /* 0x0000001fff037819 */ /* 0x000fe2000001147a */
[----:B------:R-:W-:Y:S02]  /*10350*/  UIADD3.64 UR20, UPT, UPT, UR10, 0x100, URZ ;  /* 0x000001000a147897 */ /* 0x000fe4000fffe0ff */
[----:B------:R-:W-:Y:S01]  /*10360*/  UIADD3.64 UR22, UPT, UPT, UR10, 0x180, URZ ;  /* 0x000001800a167897 */ /* 0x000fe2000fffe0ff */
[----:B------:R-:W-:Y:S01]  /*10370*/  SHF.R.U32.HI R123, RZ, 0x4, R123 ;  /* 0x00000004ff7b7819 */ /* 0x000fe2000001167b */
[----:B------:R-:W-:Y:S01]  /*10380*/  UIADD3.64 UR24, UPT, UPT, UR10, 0x200, URZ ;  /* 0x000002000a187897 */ /* 0x000fe2000fffe0ff */
[C---:B------:R-:W-:Y:S01]  /*10390*/  SHF.L.U64.HI R3, R122.reuse, 0x1, R3 ;  /* 0x000000017a037819 */ /* 0x040fe20000010203 */
[----:B------:R-:W-:Y:S01]  /*103a0*/  IMAD.SHL.U32 R122, R122, 0x2, RZ ;  /* 0x000000027a7a7824 */ /* 0x000fe200078e00ff */
[----:B------:R-:W-:Y:S01]  /*103b0*/  SGXT.U32 R123, R123, 0xe ;  /* 0x0000000e7b7b781a */ /* 0x000fe20000000000 */
[----:B------:R-:W-:-:S02]  /*103c0*/  UIADD3.64 UR26, UPT, UPT, UR10, 0x280, URZ ;  /* 0x000002800a1a7897 */ /* 0x000fc4000fffe0ff */
[----:B------:R-:W-:Y:S01]  /*103d0*/  UIADD3.64 UR28, UPT, UPT, UR10, 0x300, URZ ;  /* 0x000003000a1c7897 */ /* 0x000fe2000fffe0ff */
[----:B-1----:R-:W-:Y:S01]  /*103e0*/  LOP3.LUT R0, R123, 0x4000000, RZ, 0xfc, !PT ;  /* 0x040000007b007812 */ /* 0x002fe200078efcff */
[----:B------:R-:W-:Y:S01]  /*103f0*/  UIADD3.64 UR30, UPT, UPT, UR10, 0x780, URZ ;  /* 0x000007800a1e7897 */ /* 0x000fe2000fffe0ff */
[----:B------:R-:W-:Y:S01]  /*10400*/  SHF.R.S32.HI R123, RZ, 0x1f, R125 ;  /* 0x0000001fff7b7819 */ /* 0x000fe2000001147d */
[----:B------:R-:W-:Y:S02]  /*10410*/  UIADD3.64 UR32, UPT, UPT, UR10, 0x800, URZ ;  /* 0x000008000a207897 */ /* 0x000fe4000fffe0ff */
[----:B------:R1:W-:Y:S01]  /*10420*/  STL [R1+0xf70], R0 ;  /* 0x000f700001007387 */ /* 0x0003e20000100800 */
[C---:B------:R-:W-:Y:S01]  /*10430*/  SHF.L.U64.HI R123, R125.reuse, 0x1, R123 ;  /* 0x000000017d7b7819 */ /* 0x040fe2000001027b */
[----:B------:R-:W-:Y:S01]  /*10440*/  IMAD.SHL.U32 R125, R125, 0x2, RZ ;  /* 0x000000027d7d7824 */ /* 0x000fe200078e00ff */
[----:B------:R-:W-:Y:S02]  /*10450*/  UIADD3.64 UR16, UPT, UPT, UR12, 0x2, URZ ;  /* 0x000000020c107897 */ /* 0x000fe4000fffe0ff */
[----:B------:R-:W-:-:S02]  /*10460*/  UIADD3.64 UR18, UPT, UPT, UR12, 0x4, URZ ;  /* 0x000000040c127897 */ /* 0x000fc4000fffe0ff */
[----:B------:R-:W-:Y:S02]  /*10470*/  UIADD3.64 UR20, UPT, UPT, UR12, 0x3fe, URZ ;  /* 0x000003fe0c147897 */ /* 0x000fe4000fffe0ff */
[----:B------:R-:W-:Y:S01]  /*10480*/  UIADD3.64 UR22, UPT, UPT, UR12, 0x400, URZ ;  /* 0x000004000c167897 */ /* 0x000fe2000fffe0ff */
[----:B-1----:R-:W-:Y:S01]  /*10490*/  IMAD.MOV.U32 R0, RZ, RZ, 0x1 ;  /* 0x00000001ff007424 */ /* 0x002fe200078e00ff */
[----:B------:R-:W-:Y:S02]  /*104a0*/  UIADD3.64 UR24, UPT, UPT, UR12, 0x402, URZ ;  /* 0x000004020c187897 */ /* 0x000fe4000fffe0ff */
[----:B------:R-:W-:Y:S02]  /*104b0*/  UIADD3.64 UR26, UPT, UPT, UR12, 0x404, URZ ;  /* 0x000004040c1a7897 */ /* 0x000fe4000fffe0ff */
[----:B------:R1:W-:Y:S01]  /*104c0*/  STL [R1+0xbdc], R0 ;  /* 0x000bdc0001007387 */ /* 0x0003e20000100800 */
[----:B------:R-:W-:Y:S02]  /*104d0*/  UIADD3.64 UR28, UPT, UPT, UR10, 0x880, URZ ;  /* 0x000008800a1c7897 */ /* 0x000fe4000fffe0ff */
[----:B------:R-:W-:-:S02]  /*104e0*/  UIADD3.64 UR30, UPT, UPT, UR10, 0x900, URZ ;  /* 0x000009000a1e7897 */ /* 0x000fc4000fffe0ff */
[----:B------:R-:W-:Y:S02]  /*104f0*/  UIADD3.64 UR32, UPT, UPT, UR10, 0x980, URZ ;  /* 0x000009800a207897 */ /* 0x000fe4000fffe0ff */
[----:B------:R-:W-:Y:S02]  /*10500*/  UIADD3.64 UR34, UPT, UPT, UR10, 0xa00, URZ ;  /* 0x00000a000a227897 */ /* 0x000fe4000fffe0ff */
[----:B------:R-:W-:Y:S01]  /*10510*/  UIADD3.64 UR36, UPT, UPT, UR10, 0xa80, URZ ;  /* 0x00000a800a247897 */ /* 0x000fe2000fffe0ff */
[----:B-1----:R1:W5:Y:S01]  /*10520*/  LDL.LU R0, [R1+0xf98] ;  /* 0x000f980001007983 */ /* 0x0023620000300800 */
[----:B------:R-:W-:Y:S02]  /*10530*/  UIADD3.64 UR38, UPT, UPT, UR10, 0xb00, URZ ;  /* 0x00000b000a267897 */ /* 0x000fe4000fffe0ff */
[----:B------:R-:W-:Y:S01]  /*10540*/  UIADD3.64 UR40, UPT, UPT, UR10, 0xf80, URZ ;  /* 0x00000f800a287897 */ /* 0x000fe2000fffe0ff */
[----:B------:R1:W-:Y:S01]  /*10550*/  STL [R1+0xbe4], RZ ;  /* 0x000be4ff01007387 */ /* 0x0003e20000100800 */
[----:B------:R-:W-:-:S02]  /*10560*/  UIADD3.64 UR42, UPT, UPT, UR10, 0x1000, URZ ;  /* 0x000010000a2a7897 */ /* 0x000fc4000fffe0ff */
[----:B------:R-:W-:Y:S02]  /*10570*/  UIADD3.64 UR44, UPT, UPT, UR10, 0x1080, URZ ;  /* 0x000010800a2c7897 */ /* 0x000fe4000fffe0ff */
[----:B------:R-:W-:Y:S02]  /*10580*/  UIADD3.64 UR46, UPT, UPT, UR10, 0x1100, URZ ;  /* 0x000011000a2e7897 */ /* 0x000fe4000fffe0ff */
[----:B------:R-:W-:Y:S02]  /*10590*/  UIADD3.64 UR48, UPT, UPT, UR10, 0x1180, URZ ;  /* 0x000011800a307897 */ /* 0x000fe4000fffe0ff */
[----:B------:R-:W-:Y:S02]  /*105a0*/  UIADD3.64 UR50, UPT, UPT, UR10, 0x1200, URZ ;  /* 0x000012000a327897 */ /* 0x000fe4000fffe0ff */
[----:B------:R-:W-:Y:S02]  /*105b0*/  UIADD3.64 UR52, UPT, UPT, UR10, 0x1280, URZ ;  /* 0x000012800a347897 */ /* 0x000fe4000fffe0ff */
[----:B------:R-:W-:-:S02]  /*105c0*/  UIADD3.64 UR54, UPT, UPT, UR10, 0x1300, URZ ;  /* 0x000013000a367897 */ /* 0x000fc4000fffe0ff */
[----:B------:R-:W-:Y:S02]  /*105d0*/  UIADD3.64 UR56, UPT, UPT, UR10, 0x1780, URZ ;  /* 0x000017800a387897 */ /* 0x000fe4000fffe0ff */
[----:B------:R-:W-:Y:S02]  /*105e0*/  UIADD3.64 UR58, UPT, UPT, UR10, 0x1800, URZ ;  /* 0x000018000a3a7897 */ /* 0x000fe4000fffe0ff */
[----:B------:R-:W-:Y:S01]  /*105f0*/  UIADD3.64 UR60, UPT, UPT, UR10, 0x1880, URZ ;  /* 0x000018800a3c7897 */ /* 0x000fe2000fffe0ff */
[----:B------:R-:W-:Y:S01]  /*10600*/  UMOV UR15, 0x40004040 ;  /* 0x40004040000f7882 */ /* 0x000fe20000000000 */
[----:B------:R-:W-:Y:S02]  /*10610*/  UIADD3.64 UR62, UPT, UPT, UR10, 0x1900, URZ ;  /* 0x000019000a3e7897 */ /* 0x000fe4000fffe0ff */
[----:B------:R-:W-:Y:S02]  /*10620*/  UIADD3.64 UR64, UPT, UPT, UR10, 0x1980, URZ ;  /* 0x000019800a407897 */ /* 0x000fe4000fffe0ff */
[----:B------:R-:W-:-:S02]  /*10630*/  UIADD3.64 UR66, UPT, UPT, UR10, 0x1a00, URZ ;  /* 0x00001a000a427897 */ /* 0x000fc4000fffe0ff */
[----:B------:R-:W-:Y:S02]  /*10640*/  UIADD3.64 UR68, UPT, UPT, UR10, 0x1a80, URZ ;  /* 0x00001a800a447897 */ /* 0x000fe4000fffe0ff */
[----:B-1----:R-:W-:-:S12]  /*10650*/  UIADD3.64 UR70, UPT, UPT, UR10, 0x1b00, URZ ;  /* 0x00001b000a467897 */ /* 0x002fd8000fffe0ff */
.L_x_10:
[----:B------:R1:W-:Y:S04]  /*10660*/  STL [R1+0xfdc], R19 ;  /* 0x000fdc1301007387 */ /* 0x0003e80000100800 */
[----:B-1----:R-:W2:Y:S04]  /*10670*/  LDL.LU R19, [R1+0xbb8] ;  /* 0x000bb80001137983 */ /* 0x002ea80000300800 */
[----:B------:R1:W-:Y:S04]  /*10680*/  STL [R1+0xfd8], R18 ;  /* 0x000fd81201007387 */ /* 0x0003e80000100800 */
[----:B-1-3--:R-:W3:Y:S04]  /*10690*/  LDL.LU R18, [R1+0x62c] ;  /* 0x00062c0001127983 */ /* 0x00aee80000300800 */
[----:B------:R1:W-:Y:S04]  /*106a0*/  STL [R1+0xfd4], R17 ;  /* 0x000fd41101007387 */ /* 0x0003e80000100800 */
[----:B-1----:R-:W4:Y:S04]  /*106b0*/  LDL.LU R17, [R1+0x9e4] ;  /* 0x0009e40001117983 */ /* 0x002f280000300800 */
[----:B------:R1:W-:Y:S04]  /*106c0*/  STL [R1+0xfd0], R16 ;  /* 0x000fd01001007387 */ /* 0x0003e80000100800 */
[----:B-1----:R-:W2:Y:S04]  /*106d0*/  LDL.LU R16, [R1+0xbc0] ;  /* 0x000bc00001107983 */ /* 0x002ea80000300800 */
        /* <DEDUP_REMOVED lines=9> */
[----:B-1----:R-:W4:Y:S04]  /*10770*/  LDL.LU R11, [R1+0xbd0] ;  /* 0x000bd000010b7983 */ /* 0x002f280000300800 */
[----:B------:R1:W-:Y:S04]  /*10780*/  STL [R1+0xfb8], R10 ;  /* 0x000fb80a01007387 */ /* 0x0003e80000100800 */
[----:B-1----:R-:W4:Y:S04]  /*10790*/  LDL.LU R10, [R1+0x9e8] ;  /* 0x0009e800010a7983 */ /* 0x002f280000300800 */
[----:B------:R1:W-:Y:S04]  /*107a0*/  STL [R1+0xfb4], R9 ;  /* 0x000fb40901007387 */ /* 0x0003e80000100800 */
[----:B-1----:R-:W4:Y:S04]  /*107b0*/  LDL.LU R9, [R1+0xbd8] ;  /* 0x000bd80001097983 */ /* 0x002f280000300800 */
[----:B------:R-:W-:Y:S04]  /*107c0*/  STL [R1+0xfb0], R8 ;  /* 0x000fb00801007387 */ /* 0x000fe80000100800 */
[----:B------:R-:W-:Y:S04]  /*107d0*/  STL [R1+0xfac], R7 ;  /* 0x000fac0701007387 */ /* 0x000fe80000100800 */
[----:B------:R-:W-:Y:S04]  /*107e0*/  STL [R1+0xfa8], R6 ;  /* 0x000fa80601007387 */ /* 0x000fe80000100800 */
[----:B-----5:R-:W-:Y:S04]  /*107f0*/  STL [R1+0xfa4], R5 ;  /* 0x000fa40501007387 */ /* 0x020fe80000100800 */
[----:B------:R-:W-:Y:S04]  /*10800*/  STL [R1+0xfa0], R4 ;  /* 0x000fa00401007387 */ /* 0x000fe80000100800 */
[----:B------:R-:W-:Y:S04]  /*10810*/  STL [R1+0xf9c], R2 ;  /* 0x000f9c0201007387 */ /* 0x000fe80000100800 */
[----:B-----5:R-:W-:Y:S01]  /*10820*/  STL [R1+0xf98], R0 ;  /* 0x000f980001007387 */ /* 0x020fe20000100800 */
[----:B---3--:R-:W-:-:S05]  /*10830*/  IMAD.U32 R18, R18, -0x80000000, RZ ;  /* 0x8000000012127824 */ /* 0x008fca00078e00ff */
[----:B------:R-:W-:Y:S01]  /*10840*/  STL [R1+0x628], R18 ;  /* 0x0006281201007387 */ /* 0x000fe20000100800 */
[-C--:B--2---:R-:W-:Y:S02]  /*10850*/  IADD3 R12, P5, PT, R12, R122.reuse, RZ ;  /* 0x0000007a0c0c7210 */ /* 0x084fe40007fbe0ff */
[----:B----4-:R-:W-:-:S05]  /*10860*/  IADD3 R11, P6, PT, R11, R122, RZ ;  /* 0x0000007a0b0b7210 */ /* 0x010fca0007fde0ff */
[----:B------:R-:W-:Y:S01]  /*10870*/  IMAD.X R17, R17, 0x1, R3, P6 ;  /* 0x0000000111117824 */ /* 0x000fe200030e0603 */
[-C--:B------:R-:W-:Y:S02]  /*10880*/  IADD3 R19, P6, PT, R19, R122.reuse, RZ ;  /* 0x0000007a13137210 */ /* 0x080fe40007fde0ff */
[----:B------:R-:W-:-:S05]  /*10890*/  IADD3 R10, P4, PT, R10, R122, RZ ;  /* 0x0000007a0a0a7210 */ /* 0x000fca0007f9e0ff */
[----:B------:R-:W-:Y:S01]  /*108a0*/  IMAD.X R15, R15, 0x1, R3, P4 ;  /* 0x000000010f0f7824 */ /* 0x000fe200020e0603 */
[-C--:B------:R-:W-:Y:S02]  /*108b0*/  IADD3 R16, P4, PT, R16, R122.reuse, RZ ;  /* 0x0000007a10107210 */ /* 0x080fe40007f9e0ff */
[----:B------:R-:W-:-:S05]  /*108c0*/  IADD3 R9, P0, PT, R9, R122, RZ ;  /* 0x0000007a09097210 */ /* 0x000fca0007f1e0ff */
[----:B------:R-:W-:Y:S01]  /*108d0*/  IMAD.X R13, R13, 0x1, R3, P0 ;  /* 0x000000010d0d7824 */ /* 0x000fe200000e0603 */
[----:B------:R-:W-:Y:S01]  /*108e0*/  STL [R1+0xbd8], R9 ;  /* 0x000bd80901007387 */ /* 0x000fe20000100800 */
[----:B------:R-:W-:-:S03]  /*108f0*/  IADD3 R14, P0, PT, R14, R122, RZ ;  /* 0x0000007a0e0e7210 */ /* 0x000fc60007f1e0ff */
[----:B------:R-:W-:Y:S04]  /*10900*/  STL [R1+0x9e8], R10 ;  /* 0x0009e80a01007387 */ /* 0x000fe80000100800 */
[----:B------:R-:W-:Y:S04]  /*10910*/  STL [R1+0xbd0], R11 ;  /* 0x000bd00b01007387 */ /* 0x000fe80000100800 */
[----:B------:R-:W-:Y:S04]  /*10920*/  STL [R1+0xbcc], R12 ;  /* 0x000bcc0c01007387 */ /* 0x000fe80000100800 */
[----:B------:R-:W-:Y:S04]  /*10930*/  STL [R1+0xbd4], R13 ;  /* 0x000bd40d01007387 */ /* 0x000fe80000100800 */
[----:B------:R-:W-:Y:S04]  /*10940*/  STL [R1+0xbc8], R14 ;  /* 0x000bc80e01007387 */ /* 0x000fe80000100800 */
[----:B------:R-:W-:Y:S04]  /*10950*/  STL [R1+0x9dc], R15 ;  /* 0x0009dc0f01007387 */ /* 0x000fe80000100800 */
[----:B------:R1:W-:Y:S04]  /*10960*/  STL [R1+0xbb8], R19 ;  /* 0x000bb81301007387 */ /* 0x0003e80000100800 */
[----:B------:R-:W-:Y:S04]  /*10970*/  STL [R1+0xbc0], R16 ;  /* 0x000bc01001007387 */ /* 0x000fe80000100800 */
[----:B-1----:R-:W2:Y:S04]  /*10980*/  LDL.LU R19, [R1+0x9e0] ;  /* 0x0009e00001137983 */ /* 0x002ea80000300800 */
[----:B------:R1:W-:Y:S04]  /*10990*/  STL [R1+0x9e4], R17 ;  /* 0x0009e41101007387 */ /* 0x0003e80000100800 */
[----:B-1----:R-:W3:Y:S04]  /*109a0*/  LDL.LU R17, [R1+0xbb0] ;  /* 0x000bb00001117983 */ /* 0x002ee80000300800 */
        /* <DEDUP_REMOVED lines=15> */
[----:B--2---:R-:W-:-:S05]  /*10aa0*/  IMAD.X R19, R19, 0x1, R3, P5 ;  /* 0x0000000113137824 */ /* 0x004fca00028e0603 */
[----:B------:R1:W-:Y:S01]  /*10ab0*/  STL [R1+0x9e0], R19 ;  /* 0x0009e01301007387 */ /* 0x0003e20000100800 */
[----:B---3--:R-:W-:Y:S01]  /*10ac0*/  IADD3 R17, P5, PT, R17, R122, RZ ;  /* 0x0000007a11117210 */ /* 0x008fe20007fbe0ff */
[----:B----4-:R-:W-:-:S04]  /*10ad0*/  IMAD.X R16, R16, 0x1, R3, P0 ;  /* 0x0000000110107824 */ /* 0x010fc800000e0603 */
[----:B------:R2:W-:Y:S01]  /*10ae0*/  STL [R1+0xbb0], R17 ;  /* 0x000bb01101007387 */ /* 0x0005e20000100800 */
[----:B------:R-:W-:-:S03]  /*10af0*/  IADD3 R15, P0, PT, R15, R122, RZ ;  /* 0x0000007a0f0f7210 */ /* 0x000fc60007f1e0ff */
[----:B------:R3:W-:Y:S01]  /*10b00*/  STL [R1+0xbc4], R16 ;  /* 0x000bc41001007387 */ /* 0x0007e20000100800 */
[----:B------:R-:W-:-:S03]  /*10b10*/  IMAD.X R14, R14, 0x1, R3, P4 ;  /* 0x000000010e0e7824 */ /* 0x000fc600020e0603 */
[----:B------:R4:W-:Y:S01]  /*10b20*/  STL [R1+0xba8], R15 ;  /* 0x000ba80f01007387 */ /* 0x0009e20000100800 */
[----:B------:R-:W-:-:S03]  /*10b30*/  IADD3 R13, P4, PT, R13, R122, RZ ;  /* 0x0000007a0d0d7210 */ /* 0x000fc60007f9e0ff */
[----:B0-----:R0:W-:Y:S01]  /*10b40*/  STL [R1+0xbbc], R14 ;  /* 0x000bbc0e01007387 */ /* 0x0011e20000100800 */
[----:B------:R-:W-:-:S03]  /*10b50*/  IMAD.X R12, R12, 0x1, R3, P6 ;  /* 0x000000010c0c7824 */ /* 0x000fc600030e0603 */
[----:B------:R0:W-:Y:S01]  /*10b60*/  STL [R1+0xba0], R13 ;  /* 0x000ba00d01007387 */ /* 0x0001e20000100800 */
[----:B------:R-:W-:-:S03]  /*10b70*/  IADD3 R11, P6, PT, R11, R122, RZ ;  /* 0x0000007a0b0b7210 */ /* 0x000fc60007fde0ff */
[----:B------:R0:W-:Y:S01]  /*10b80*/  STL [R1+0xbb4], R12 ;  /* 0x000bb40c01007387 */ /* 0x0001e20000100800 */
        /* <DEDUP_REMOVED lines=15> */
[----:B-1----:R-:W4:Y:S01]  /*10c80*/  LDL.LU R19, [R1+0xb70] ;  /* 0x000b700001137983 */ /* 0x002f220000300800 */
[----:B------:R-:W-:-:S03]  /*10c90*/  IMAD.X R0, R0, 0x1, R3, P5 ;  /* 0x0000000100007824 */ /* 0x000fc600028e0603 */
[----:B------:R1:W-:Y:S04]  /*10ca0*/  STL [R1+0xb94], R4 ;  /* 0x000b940401007387 */ /* 0x0003e80000100800 */
[----:B--2---:R-:W2:Y:S04]  /*10cb0*/  LDL.LU R17, [R1+0xb84] ;  /* 0x000b840001117983 */ /* 0x004ea80000300800 */
[----:B------:R0:W-:Y:S04]  /*10cc0*/  STL [R1+0xb78], R2 ;  /* 0x000b780201007387 */ /* 0x0001e80000100800 */
[----:B---3--:R-:W3:Y:S04]  /*10cd0*/  LDL.LU R16, [R1+0xb68] ;  /* 0x000b680001107983 */ /* 0x008ee80000300800 */
[----:B------:R1:W-:Y:S04]  /*10ce0*/  STL [R1+0xb8c], R0 ;  /* 0x000b8c0001007387 */ /* 0x0003e80000100800 */
[----:B----4-:R-:W4:Y:S04]  /*10cf0*/  LDL.LU R15, [R1+0xb7c] ;  /* 0x000b7c00010f7983 */ /* 0x010f280000300800 */
        /* <DEDUP_REMOVED lines=10> */
[----:B-1----:R-:W4:Y:S04]  /*10da0*/  LDL.LU R4, [R1+0xb38] ;  /* 0x000b380001047983 */ /* 0x002f280000300800 */
[----:B------:R-:W4:Y:S04]  /*10db0*/  LDL.LU R2, [R1+0xb4c] ;  /* 0x000b4c0001027983 */ /* 0x000f280000300800 */
[----:B------:R-:W4:Y:S01]  /*10dc0*/  LDL.LU R0, [R1+0xb30] ;  /* 0x000b300001007983 */ /* 0x000f220000300800 */
[----:B------:R-:W-:Y:S01]  /*10dd0*/  IADD3 R19, P5, PT, R19, R122, RZ ;  /* 0x0000007a13137210 */ /* 0x000fe20007fbe0ff */
[----:B--2---:R-:W-:-:S04]  /*10de0*/  IMAD.X R17, R17, 0x1, R3, P0 ;  /* 0x0000000111117824 */ /* 0x004fc800000e0603 */
[----:B------:R0:W-:Y:S01]  /*10df0*/  STL [R1+0xb70], R19 ;  /* 0x000b701301007387 */ /* 0x0001e20000100800 */
[----:B---3--:R-:W-:-:S03]  /*10e00*/  IADD3 R16, P0, PT, R16, R122, RZ ;  /* 0x0000007a10107210 */ /* 0x008fc60007f1e0ff */
[----:B------:R1:W-:Y:S01]  /*10e10*/  STL [R1+0xb84], R17 ;  /* 0x000b841101007387 */ /* 0x0003e20000100800 */
[----:B----4-:R-:W-:-:S03]  /*10e20*/  IMAD.X R15, R15, 0x1, R3, P4 ;  /* 0x000000010f0f7824 */ /* 0x010fc600020e0603 */
        /* <DEDUP_REMOVED lines=24> */
[----:B0-----:R-:W4:Y:S01]  /*10fb0*/  LDL.LU R19, [R1+0xb44] ;  /* 0x000b440001137983 */ /* 0x001f220000300800 */
[----:B------:R-:W-:-:S03]  /*10fc0*/  IADD3 R0, P5, PT, R0, R122, RZ ;  /* 0x0000007a00007210 */ /* 0x000fc60007fbe0ff */
[----:B------:R0:W-:Y:S04]  /*10fd0*/  STL [R1+0xb38], R4 ;  /* 0x000b380401007387 */ /* 0x0001e80000100800 */
[----:B-1----:R-:W4:Y:S04]  /*10fe0*/  LDL.LU R17, [R1+0xb28] ;  /* 0x000b280001117983 */ /* 0x002f280000300800 */
[----:B------:R1:W-:Y:S04]  /*10ff0*/  STL [R1+0xb4c], R2 ;  /* 0x000b4c0201007387 */ /* 0x0003e80000100800 */
[----:B--2---:R-:W2:Y:S04]  /*11000*/  LDL.LU R16, [R1+0xb3c] ;  /* 0x000b3c0001107983 */ /* 0x004ea80000300800 */
[----:B------:R0:W-:Y:S04]  /*11010*/  STL [R1+0xb30], R0 ;  /* 0x000b300001007387 */ /* 0x0001e80000100800 */
[----:B---3--:R-:W3:Y:S04]  /*11020*/  LDL.LU R15, [R1+0xb20] ;  /* 0x000b2000010f7983 */ /* 0x008ee80000300800 */
[----:B----4-:R-:W4:Y:S04]  /*11030*/  LDL.LU R14, [R1+0xb34] ;  /* 0x000b3400010e7983 */ /* 0x010f280000300800 */
        /* <DEDUP_REMOVED lines=9> */
[----:B0-----:R-:W4:Y:S04]  /*110d0*/  LDL.LU R4, [R1+0xb0c] ;  /* 0x000b0c0001047983 */ /* 0x001f280000300800 */
[----:B-1----:R-:W4:Y:S04]  /*110e0*/  LDL.LU R2, [R1+0xaf0] ;  /* 0x000af00001027983 */ /* 0x002f280000300800 */
[----:B------:R-:W4:Y:S01]  /*110f0*/  LDL.LU R0, [R1+0xb04] ;  /* 0x000b040001007983 */ /* 0x000f220000300800 */
[----:B------:R-:W-:Y:S01]  /*11100*/  IMAD.X R19, R19, 0x1, R3, P0 ;  /* 0x0000000113137824 */ /* 0x000fe200000e0603 */
[----:B------:R-:W-:-:S04]  /*11110*/  IADD3 R17, P0, PT, R17, R122, RZ ;  /* 0x0000007a11117210 */ /* 0x000fc80007f1e0ff */
[----:B------:R0:W-:Y:S01]  /*11120*/  STL [R1+0xb44], R19 ;  /* 0x000b441301007387 */ /* 0x0001e20000100800 */
[----:B--2---:R-:W-:-:S03]  /*11130*/  IMAD.X R16, R16, 0x1, R3, P4 ;  /* 0x0000000110107824 */ /* 0x004fc600020e0603 */
        /* <DEDUP_REMOVED lines=26> */
[----:B0-----:R-:W4:Y:S01]  /*112e0*/  LDL.LU R19, [R1+0xae8] ;  /* 0x000ae80001137983 */ /* 0x001f220000300800 */
[----:B------:R-:W-:-:S03]  /*112f0*/  IMAD.X R0, R0, 0x1, R3, P0 ;  /* 0x0000000100007824 */ /* 0x000fc600000e0603 */
        /* <DEDUP_REMOVED lines=19> */
[----:B------:R-:W-:Y:S01]  /*11430*/  IADD3 R19, P0, PT, R19, R122, RZ ;  /* 0x0000007a13137210 */ /* 0x000fe20007f1e0ff */
[----:B------:R-:W-:-:S04]  /*11440*/  IMAD.X R17, R17, 0x1, R3, P4 ;  /* 0x0000000111117824 */ /* 0x000fc800020e0603 */
[----:B------:R0:W-:Y:S01]  /*11450*/  STL [R1+0xae8], R19 ;  /* 0x000ae81301007387 */ /* 0x0001e20000100800 */
[----:B--2---:R-:W-:-:S03]  /*11460*/  IADD3 R16, P4, PT, R16, R122, RZ ;  /* 0x0000007a10107210 */ /* 0x004fc60007f9e0ff */
[----:B------:R1:W-:Y:S01]  /*11470*/  STL [R1+0xafc], R17 ;  /* 0x000afc1101007387 */ /* 0x0003e20000100800 */
[----:B---3--:R-:W-:-:S03]  /*11480*/  IMAD.X R15, R15, 0x1, R3, P6 ;  /* 0x000000010f0f7824 */ /* 0x008fc600030e0603 */
[----:B------:R2:W-:Y:S01]  /*11490*/  STL [R1+0xae0], R16 ;  /* 0x000ae01001007387 */ /* 0x0005e20000100800 */
[----:B----4-:R-:W-:-:S03]  /*114a0*/  IADD3 R14, P6, PT, R14, R122, RZ ;  /* 0x0000007a0e0e7210 */ /* 0x010fc60007fde0ff */
        /* <DEDUP_REMOVED lines=43> */
[----:B------:R-:W-:-:S05]  /*11760*/  IMAD.X R19, R19, 0x1, R3, P4 ;  /* 0x0000000113137824 */ /* 0x000fca00020e0603 */
[----:B------:R0:W-:Y:S01]  /*11770*/  STL [R1+0xabc], R19 ;  /* 0x000abc1301007387 */ /* 0x0001e20000100800 */
[----:B------:R-:W-:-:S03]  /*11780*/  IADD3 R17, P4, PT, R17, R122, RZ ;  /* 0x0000007a11117210 */ /* 0x000fc60007f9e0ff */
[----:B0-----:R0:W5:Y:S01]  /*11790*/  LDL.LU R19, [R1+0xfdc] ;  /* 0x000fdc0001137983 */ /* 0x0011620000300800 */
        /* <DEDUP_REMOVED lines=29> */
[----:B------:R1:W-:Y:S01]  /*11970*/  STL [R1+0xa84], R4 ;  /* 0x000a840401007387 */ /* 0x0003e20000100800 */
[----:B------:R0:W1:Y:S03]  /*11980*/  SYNCS.PHASECHK.TRANS64.TRYWAIT P4, [UR7], R18 ;  /* 0x00000012ff0075a7 */ /* 0x0000660008081107 */
        /* <DEDUP_REMOVED lines=17> */
[----:B------:R-:W-:Y:S01]  /*11aa0*/  IMAD.X R17, R17, 0x1, R3, P6 ;  /* 0x0000000111117824 */ /* 0x000fe200030e0603 */
[----:B--2---:R-:W-:-:S04]  /*11ab0*/  IADD3 R16, P6, PT, R16, R122, RZ ;  /* 0x0000007a10107210 */ /* 0x004fc80007fde0ff */
        /* <DEDUP_REMOVED lines=26> */
[----:B------:R-:W4:Y:S01]  /*11c60*/  LDL.LU R18, [R1+0xa34] ;  /* 0x000a340001127983 */ /* 0x000f220000300800 */
[----:B------:R-:W-:-:S03]  /*11c70*/  IADD3 R0, P5, PT, R0, R122, RZ ;  /* 0x0000007a00007210 */ /* 0x000fc60007fbe0ff */
[----:B------:R1:W-:Y:S04]  /*11c80*/  STL [R1+0xa30], R4 ;  /* 0x000a300401007387 */ /* 0x0003e80000100800 */
[----:B0-----:R-:W4:Y:S04]  /*11c90*/  LDL.LU R17, [R1+0xa20] ;  /* 0x000a200001117983 */ /* 0x001f280000300800 */
[----:B------:R0:W-:Y:S04]  /*11ca0*/  STL [R1+0xa3c], R2 ;  /* 0x000a3c0201007387 */ /* 0x0001e80000100800 */
[----:B-1----:R-:W4:Y:S04]  /*11cb0*/  LDL.LU R16, [R1+0xa2c] ;  /* 0x000a2c0001107983 */ /* 0x002f280000300800 */
[----:B------:R1:W-:Y:S04]  /*11cc0*/  STL [R1+0xa28], R0 ;  /* 0x000a280001007387 */ /* 0x0003e80000100800 */
[----:B--2---:R-:W2:Y:S04]  /*11cd0*/  LDL.LU R15, [R1+0xa18] ;  /* 0x000a1800010f7983 */ /* 0x004ea80000300800 */
        /* <DEDUP_REMOVED lines=12> */
[----:B-1----:R-:W4:Y:S01]  /*11da0*/  LDL.LU R0, [R1+0x9ec] ;  /* 0x0009ec0001007983 */ /* 0x002f220000300800 */
[----:B------:R-:W-:-:S05]  /*11db0*/  IMAD.X R18, R18, 0x1, R3, P0 ;  /* 0x0000000112127824 */ /* 0x000fca00000e0603 */
[----:B------:R0:W-:Y:S01]  /*11dc0*/  STL [R1+0xa34], R18 ;  /* 0x000a341201007387 */ /* 0x0001e20000100800 */
[----:B------:R-:W-:-:S03]  /*11dd0*/  IADD3 R17, P0, PT, R17, R122, RZ ;  /* 0x0000007a11117210 */ /* 0x000fc60007f1e0ff */
[----:B0-----:R0:W5:Y:S01]  /*11de0*/  LDL.LU R18, [R1+0xfd8] ;  /* 0x000fd80001127983 */ /* 0x0011620000300800 */
[----:B------:R-:W-:-:S03]  /*11df0*/  IMAD.X R16, R16, 0x1, R3, P6 ;  /* 0x0000000110107824 */ /* 0x000fc600030e0603 */
[----:B------:R1:W-:Y:S01]  /*11e00*/  STL [R1+0xa20], R17 ;  /* 0x000a201101007387 */ /* 0x0003e20000100800 */
[-C--:B--2---:R-:W-:Y:S01]  /*11e10*/  IADD3 R15, P6, PT, R15, R122.reuse, RZ ;  /* 0x0000007a0f0f7210 */ /* 0x084fe20007fde0ff */
[----:B---3--:R-:W-:Y:S02]  /*11e20*/  IMAD.X R14, R14, 0x1, R3, P5 ;  /* 0x000000010e0e7824 */ /* 0x008fe400028e0603 */
[----:B-1----:R0:W5:Y:S01]  /*11e30*/  LDL.LU R17, [R1+0xfd4] ;  /* 0x000fd40001117983 */ /* 0x0021620000300800 */
[----:B----4-:R-:W-:-:S03]  /*11e40*/  IADD3 R13, P5, PT, R13, R122, RZ ;  /* 0x0000007a0d0d7210 */ /* 0x010fc60007fbe0ff */
[----:B------:R1:W-:Y:S01]  /*11e50*/  STL [R1+0xa2c], R16 ;  /* 0x000a2c1001007387 */ /* 0x0003e20000100800 */
[----:B------:R-:W-:-:S03]  /*11e60*/  IMAD.X R12, R12, 0x1, R3, P0 ;  /* 0x000000010c0c7824 */ /* 0x000fc600000e0603 */
[----:B-1----:R0:W5:Y:S01]  /*11e70*/  LDL.LU R16, [R1+0xfd0] ;  /* 0x000fd00001107983 */ /* 0x0021620000300800 */
[----:B------:R-:W-:-:S03]  /*11e80*/  IADD3 R11, P0, PT, R11, R122, RZ ;  /* 0x0000007a0b0b7210 */ /* 0x000fc60007f1e0ff */
[----:B------:R1:W-:Y:S01]  /*11e90*/  STL [R1+0xa18], R15 ;  /* 0x000a180f01007387 */ /* 0x0003e20000100800 */
[--C-:B------:R-:W-:Y:S01]  /*11ea0*/  IMAD.X R10, R10, 0x1, R3.reuse, P6 ;  /* 0x000000010a0a7824 */ /* 0x100fe200030e0603 */
[-C--:B------:R-:W-:Y:S02]  /*11eb0*/  IADD3 R9, P6, PT, R9, R122.reuse, RZ ;  /* 0x0000007a09097210 */ /* 0x080fe40007fde0ff */
[----:B-1----:R0:W5:Y:S04]  /*11ec0*/  LDL.LU R15, [R1+0xfcc] ;  /* 0x000fcc00010f7983 */ /* 0x0021680000300800 */
[----:B------:R1:W-:Y:S01]  /*11ed0*/  STL [R1+0xa24], R14 ;  /* 0x000a240e01007387 */ /* 0x0003e20000100800 */
[----:B------:R-:W-:Y:S01]  /*11ee0*/  IMAD.X R8, R8, 0x1, R3, P5 ;  /* 0x0000000108087824 */ /* 0x000fe200028e0603 */
[----:B------:R-:W-:-:S02]  /*11ef0*/  IADD3 R7, P5, PT, R7, R122, RZ ;  /* 0x0000007a07077210 */ /* 0x000fc40007fbe0ff */
[----:B-1----:R0:W5:Y:S04]  /*11f00*/  LDL.LU R14, [R1+0xfc8] ;  /* 0x000fc800010e7983 */ /* 0x0021680000300800 */
[----:B------:R1:W-:Y:S01]  /*11f10*/  STL [R1+0xa10], R13 ;  /* 0x000a100d01007387 */ /* 0x0003e20000100800 */
[----:B------:R-:W-:-:S03]  /*11f20*/  IMAD.X R6, R6, 0x1, R3, P0 ;  /* 0x0000000106067824 */ /* 0x000fc600000e0603 */
[----:B-1----:R0:W5:Y:S04]  /*11f30*/  LDL.LU R13, [R1+0xfc4] ;  /* 0x000fc400010d7983 */ /* 0x0021680000300800 */
[----:B------:R1:W-:Y:S01]  /*11f40*/  STL [R1+0xa1c], R12 ;  /* 0x000a1c0c01007387 */ /* 0x0003e20000100800 */
[----:B------:R-:W-:-:S03]  /*11f50*/  IADD3 R5, P0, PT, R5, R122, RZ ;  /* 0x0000007a05057210 */ /* 0x000fc60007f1e0ff */
[----:B-1----:R0:W5:Y:S04]  /*11f60*/  LDL.LU R12, [R1+0xfc0] ;  /* 0x000fc000010c7983 */ /* 0x0021680000300800 */
[----:B------:R1:W-:Y:S01]  /*11f70*/  STL [R1+0xa08], R11 ;  /* 0x000a080b01007387 */ /* 0x0003e20000100800 */
[----:B------:R-:W-:-:S03]  /*11f80*/  IMAD.X R4, R4, 0x1, R3, P6 ;  /* 0x0000000104047824 */ /* 0x000fc600030e0603 */
[----:B-1----:R0:W5:Y:S04]  /*11f90*/  LDL.LU R11, [R1+0xfbc] ;  /* 0x000fbc00010b7983 */ /* 0x0021680000300800 */
[----:B------:R1:W-:Y:S01]  /*11fa0*/  STL [R1+0xa14], R10 ;  /* 0x000a140a01007387 */ /* 0x0003e20000100800 */
[----:B------:R-:W-:-:S03]  /*11fb0*/  IMAD.X R2, R2, 0x1, R3, P5 ;  /* 0x0000000102027824 */ /* 0x000fc600028e0603 */
[----:B-1----:R0:W5:Y:S04]  /*11fc0*/  LDL.LU R10, [R1+0xfb8] ;  /* 0x000fb800010a7983 */ /* 0x0021680000300800 */
[----:B------:R1:W-:Y:S01]  /*11fd0*/  STL [R1+0xa00], R9 ;  /* 0x000a000901007387 */ /* 0x0003e20000100800 */
[----:B------:R-:W-:-:S03]  /*11fe0*/  IMAD.X R0, R0, 0x1, R3, P0 ;  /* 0x0000000100007824 */ /* 0x000fc600000e0603 */
[----:B-1----:R0:W5:Y:S04]  /*11ff0*/  LDL.LU R9, [R1+0xfb4] ;  /* 0x000fb40001097983 */ /* 0x0021680000300800 */
[----:B------:R1:W-:Y:S04]  /*12000*/  STL [R1+0xa0c], R8 ;  /* 0x000a0c0801007387 */ /* 0x0003e80000100800 */
        /* <DEDUP_REMOVED lines=12> */
[----:B-1----:R0:W5:Y:S01]  /*120d0*/  LDL.LU R0, [R1+0xf98] ;  /* 0x000f980001007983 */ /* 0x0021620000300800 */
[----:B------:R-:W-:Y:S05]  /*120e0*/  @!P4 BRA `(.L_x_8) ;  /* 0x000001e40054c947 */ /* 0x000fea0003800000 */
.L_x_16:
[----:B------:R-:W-:Y:S04]  /*120f0*/  STL.64 [R1+0x17b0], R120 ;  /* 0x0017b07801007387 */ /* 0x000fe80000100a00 */
[----:B-----5:R-:W-:Y:S04]  /*12100*/  STL [R1+0x1228], R0 ;  /* 0x0012280001007387 */ /* 0x020fe80000100800 */
[----:B------:R-:W-:Y:S04]  /*12110*/  STL [R1+0x1098], R2 ;  /* 0x0010980201007387 */ /* 0x000fe80000100800 */
[----:B------:R1:W-:Y:S04]  /*12120*/  STL [R1+0x122c], R2 ;  /* 0x00122c0201007387 */ /* 0x0003e80000100800 */
[----:B------:R-:W-:Y:S04]  /*12130*/  STL [R1+0xfa0], R124 ;  /* 0x000fa07c01007387 */ /* 0x000fe80000100800 */
[----:B------:R-:W-:Y:S01]  /*12140*/  STL [R1+0x115c], R124 ;  /* 0x00115c7c01007387 */ /* 0x000fe20000100800 */
[----:B-1----:R-:W-:-:S03]  /*12150*/  IADD3 R2, P0, PT, R4, R125, RZ ;  /* 0x0000007d04027210 */ /* 0x002fc60007f1e0ff */
[----:B------:R-:W-:Y:S02]  /*12160*/  STL [R1+0x16cc], R124 ;  /* 0x0016cc7c01007387 */ /* 0x000fe40000100800 */
[----:B------:R-:W-:Y:S02]  /*12170*/  IMAD.X R0, R5, 0x1, R123, P0 ;  /* 0x0000000105007824 */ /* 0x000fe400000e067b */
        /* <DEDUP_REMOVED lines=61> */
[----:B------:R2:W-:Y:S01]  /*12550*/  STL [R1+0xf4c], R0 ;  /* 0x000f4c0001007387 */ /* 0x0005e20000100800 */
[----:B-1----:R-:W-:-:S03]  /*12560*/  IADD3 R2, P4, PT, R8, R125, RZ ;  /* 0x0000007d08027210 */ /* 0x002fc60007f9e0ff */
[----:B------:R-:W-:Y:S04]  /*12570*/  STL [R1+0x1590], R4 ;  /* 0x0015900401007387 */ /* 0x000fe80000100800 */
[----:B------:R-:W-:Y:S01]  /*12580*/  STL [R1+0x1594], R4 ;  /* 0x0015940401007387 */ /* 0x000fe20000100800 */
[----:B--2---:R-:W-:-:S03]  /*12590*/  IADD3 R0, P5, PT, R10, R125, RZ ;  /* 0x0000007d0a007210 */ /* 0x004fc60007fbe0ff */
        /* <DEDUP_REMOVED lines=78> */
[----:B------:R2:W-:Y:S04]  /*12a80*/  STL [R1+0x1230], R0 ;  /* 0x0012300001007387 */ /* 0x0005e80000100800 */
[----:B------:R3:W-:Y:S01]  /*12a90*/  STL [R1+0xf64], R2 ;  /* 0x000f640201007387 */ /* 0x0007e20000100800 */
[----:B-1----:R-:W-:-:S02]  /*12aa0*/  IMAD.X R5, R7, 0x1, R123, P0 ;  /* 0x0000000107057824 */ /* 0x002fc400000e067b */
[----:B--2---:R-:W-:-:S03]  /*12ab0*/  IMAD.X R0, R9, 0x1, R123, P4 ;  /* 0x0000000109007824 */ /* 0x004fc600020e067b */
[----:B------:R1:W-:Y:S01]  /*12ac0*/  STL [R1+0xf50], R5 ;  /* 0x000f500501007387 */ /* 0x0003e20000100800 */
[----:B---3--:R-:W-:-:S05]  /*12ad0*/  IMAD.X R2, R11, 0x1, R123, P5 ;  /* 0x000000010b027824 */ /* 0x008fca00028e067b */
[----:B------:R2:W-:Y:S01]  /*12ae0*/  STL [R1+0x1234], R2 ;  /* 0x0012340201007387 */ /* 0x0005e20000100800 */
[----:B-1----:R-:W-:-:S03]  /*12af0*/  IADD3 R5, P0, PT, R36, R125, RZ ;  /* 0x0000007d24057210 */ /* 0x002fc60007f1e0ff */
[----:B------:R1:W-:Y:S02]  /*12b00*/  STL [R1+0xf54], R0 ;  /* 0x000f540001007387 */ /* 0x0003e40000100800 */
[----:B------:R-:W-:Y:S02]  /*12b10*/  IMAD.X R36, R37, 0x1, R123, P0 ;  /* 0x0000000125247824 */ /* 0x000fe400000e067b */
[----:B------:R3:W-:Y:S01]  /*12b20*/  STL [R1+0xea8], R5 ;  /* 0x000ea80501007387 */ /* 0x0007e20000100800 */
[-C--:B--2---:R-:W-:Y:S02]  /*12b30*/  IADD3 R2, P4, PT, R38, R125.reuse, RZ ;  /* 0x0000007d26027210 */ /* 0x084fe40007f9e0ff */
[----:B-1----:R-:W-:-:S03]  /*12b40*/  IADD3 R0, P5, PT, R52, R125, RZ ;  /* 0x0000007d34007210 */ /* 0x002fc60007fbe0ff */
[----:B------:R1:W-:Y:S01]  /*12b50*/  STL [R1+0xeac], R2 ;  /* 0x000eac0201007387 */ /* 0x0003e20000100800 */
[--C-:B------:R-:W-:Y:S01]  /*12b60*/  IMAD.X R38, R39, 0x1, R123.reuse, P4 ;  /* 0x0000000127267824 */ /* 0x100fe200020e067b */
[----:B---3--:R-:W-:Y:S02]  /*12b70*/  IADD3 R5, P0, PT, R54, R125, RZ ;  /* 0x0000007d36057210 */ /* 0x008fe40007f1e0ff */
[----:B------:R-:W-:Y:S01]  /*12b80*/  STL.64 [R1+0x17a8], R36 ;  /* 0x0017a82401007387 */ /* 0x000fe20000100a00 */
[----:B------:R-:W-:-:S03]  /*12b90*/  IMAD.X R52, R53, 0x1, R123, P5 ;  /* 0x0000000135347824 */ /* 0x000fc600028e067b */
[----:B------:R2:W-:Y:S01]  /*12ba0*/  STL [R1+0xeb0], R0 ;  /* 0x000eb00001007387 */ /* 0x0005e20000100800 */
[--C-:B------:R-:W-:Y:S01]  /*12bb0*/  IMAD.X R54, R55, 0x1, R123.reuse, P0 ;  /* 0x0000000137367824 */ /* 0x100fe200000e067b */
[-C--:B-1----:R-:W-:Y:S02]  /*12bc0*/  IADD3 R2, P4, PT, R68, R125.reuse, RZ ;  /* 0x0000007d44027210 */ /* 0x082fe40007f9e0ff */
[----:B------:R1:W-:Y:S03]  /*12bd0*/  STL [R1+0xeb4], R5 ;  /* 0x000eb40501007387 */ /* 0x0003e60000100800 */
[----:B------:R-:W-:Y:S01]  /*12be0*/  IMAD.X R68, R69, 0x1, R123, P4 ;  /* 0x0000000145447824 */ /* 0x000fe200020e067b */
[----:B------:R3:W-:Y:S01]  /*12bf0*/  STL [R1+0xeb8], R2 ;  /* 0x000eb80201007387 */ /* 0x0007e20000100800 */
[-C--:B--2---:R-:W-:Y:S02]  /*12c00*/  IADD3 R0, P5, PT, R70, R125.reuse, RZ ;  /* 0x0000007d46007210 */ /* 0x084fe40007fbe0ff */
[----:B-1----:R-:W-:-:S03]  /*12c10*/  IADD3 R5, P0, PT, R82, R125, RZ ;  /* 0x0000007d52057210 */ /* 0x002fc60007f1e0ff */
[----:B------:R1:W-:Y:S01]  /*12c20*/  STL [R1+0xebc], R0 ;  /* 0x000ebc0001007387 */ /* 0x0003e20000100800 */
[--C-:B------:R-:W-:Y:S01]  /*12c30*/  IMAD.X R70, R71, 0x1, R123.reuse, P5 ;  /* 0x0000000147467824 */ /* 0x100fe200028e067b */
[----:B---3--:R-:W-:Y:S02]  /*12c40*/  IADD3 R2, P4, PT, R84, R125, RZ ;  /* 0x0000007d54027210 */ /* 0x008fe40007f9e0ff */
[----:B------:R2:W-:Y:S01]  /*12c50*/  STL [R1+0xec0], R5 ;  /* 0x000ec00501007387 */ /* 0x0005e20000100800 */
[----:B------:R-:W-:-:S03]  /*12c60*/  IMAD.X R82, R83, 0x1, R123, P0 ;  /* 0x0000000153527824 */ /* 0x000fc600000e067b */
[----:B------:R3:W-:Y:S01]  /*12c70*/  STL [R1+0xec4], R2 ;  /* 0x000ec40201007387 */ /* 0x0007e20000100800 */
[----:B------:R-:W-:Y:S01]  /*12c80*/  IMAD.X R84, R85, 0x1, R123, P4 ;  /* 0x0000000155547824 */ /* 0x000fe200020e067b */
[-C--:B-1----:R-:W-:Y:S02]  /*12c90*/  IADD3 R0, P5, PT, R94, R125.reuse, RZ ;  /* 0x0000007d5e007210 */ /* 0x082fe40007fbe0ff */
[----:B--2---:R-:W-:-:S03]  /*12ca0*/  IADD3 R5, P0, PT, R96, R125, RZ ;  /* 0x0000007d60057210 */ /* 0x004fc60007f1e0ff */
        /* <DEDUP_REMOVED lines=57> */
[----:B------:R-:W-:Y:S01]  /*13040*/  STL [R1+0xf14], R5 ;  /* 0x000f140501007387 */ /* 0x000fe20000100800 */
[----:B------:R-:W-:-:S03]  /*13050*/  IMAD.X R112, R113, 0x1, R123, P0 ;  /* 0x0000000171707824 */ /* 0x000fc600000e067b */
[----:B------:R2:W-:Y:S01]  /*13060*/  STL [R1+0xf18], R2 ;  /* 0x000f180201007387 */ /* 0x0005e20000100800 */
[----:B------:R-:W-:Y:S01]  /*13070*/  IMAD.X R20, R21, 0x1, R123, P4 ;  /* 0x0000000115147824 */ /* 0x000fe200020e067b */
[----:B-1----:R-:W-:-:S05]  /*13080*/  IADD3 R0, P5, PT, R22, R125, RZ ;  /* 0x0000007d16007210 */ /* 0x002fca0007fbe0ff */
[----:B------:R1:W-:Y:S01]  /*13090*/  STL [R1+0xf1c], R0 ;  /* 0x000f1c0001007387 */ /* 0x0003e20000100800 */
[----:B------:R-:W-:Y:S01]  /*130a0*/  IMAD.X R22, R23, 0x1, R123, P5 ;  /* 0x0000000117167824 */ /* 0x000fe200028e067b */
[----:B--2---:R-:W-:-:S05]  /*130b0*/  IADD3 R2, P0, PT, R24, R125, RZ ;  /* 0x0000007d18027210 */ /* 0x004fca0007f1e0ff */
[----:B------:R-:W-:Y:S01]  /*130c0*/  IMAD.X R24, R25, 0x1, R123, P0 ;  /* 0x0000000119187824 */ /* 0x000fe200000e067b */
[-C--:B------:R-:W-:Y:S02]  /*130d0*/  IADD3 R5, P0, PT, R46, R125.reuse, RZ ;  /* 0x0000007d2e057210 */ /* 0x080fe40007f1e0ff */
[----:B-1----:R-:W-:-:S03]  /*130e0*/  IADD3 R0, P4, PT, R26, R125, RZ ;  /* 0x0000007d1a007210 */ /* 0x002fc60007f9e0ff */
[--C-:B------:R-:W-:Y:S02]  /*130f0*/  IMAD.X R46, R47, 0x1, R123.reuse, P0 ;  /* 0x000000012f2e7824 */ /* 0x100fe400000e067b */
[----:B------:R1:W-:Y:S04]  /*13100*/  STL [R1+0x1238], R0 ;  /* 0x0012380001007387 */ /* 0x0003e80000100800 */
[----:B------:R2:W-:Y:S01]  /*13110*/  STL [R1+0xf20], R2 ;  /* 0x000f200201007387 */ /* 0x0005e20000100800 */
[----:B-1----:R-:W-:Y:S01]  /*13120*/  IADD3 R0, P5, PT, R44, R125, RZ ;  /* 0x0000007d2c007210 */ /* 0x002fe20007fbe0ff */
[----:B--2---:R-:W-:-:S04]  /*13130*/  IMAD.X R2, R27, 0x1, R123, P4 ;  /* 0x000000011b027824 */ /* 0x004fc800020e067b */
[----:B------:R1:W-:Y:S01]  /*13140*/  STL [R1+0xf24], R0 ;  /* 0x000f240001007387 */ /* 0x0003e20000100800 */
[----:B------:R-:W-:-:S03]  /*13150*/  IMAD.X R44, R45, 0x1, R123, P5 ;  /* 0x000000012d2c7824 */ /* 0x000fc600028e067b */
[----:B------:R2:W-:Y:S04]  /*13160*/  STL [R1+0x123c], R2 ;  /* 0x00123c0201007387 */ /* 0x0005e80000100800 */
[----:B------:R3:W-:Y:S01]  /*13170*/  STL [R1+0xe30], R5 ;  /* 0x000e300501007387 */ /* 0x0007e20000100800 */
[-C--:B-1----:R-:W-:Y:S02]  /*13180*/  IADD3 R0, P5, PT, R62, R125.reuse, RZ ;  /* 0x0000007d3e007210 */ /* 0x082fe40007fbe0ff */
[----:B--2---:R-:W-:-:S03]  /*13190*/  IADD3 R2, P4, PT, R60, R125, RZ ;  /* 0x0000007d3c027210 */ /* 0x004fc60007f9e0ff */
[--C-:B------:R-:W-:Y:S01]  /*131a0*/  IMAD.X R62, R63, 0x1, R123.reuse, P5 ;  /* 0x000000013f3e7824 */ /* 0x100fe200028e067b */
[----:B---3--:R-:W-:Y:S01]  /*131b0*/  IADD3 R5, P0, PT, R76, R125, RZ ;  /* 0x0000007d4c057210 */ /* 0x008fe20007f1e0ff */
[----:B------:R1:W-:Y:S01]  /*131c0*/  STL [R1+0xe34], R2 ;  /* 0x000e340201007387 */ /* 0x0003e20000100800 */
[----:B------:R-:W-:-:S03]  /*131d0*/  IMAD.X R60, R61, 0x1, R123, P4 ;  /* 0x000000013d3c7824 */ /* 0x000fc600020e067b */
[----:B------:R2:W-:Y:S01]  /*131e0*/  STL [R1+0xe38], R0 ;  /* 0x000e380001007387 */ /* 0x0005e20000100800 */
[----:B------:R-:W-:-:S03]  /*131f0*/  IMAD.X R76, R77, 0x1, R123, P0 ;  /* 0x000000014d4c7824 */ /* 0x000fc600000e067b */
[----:B------:R3:W-:Y:S01]  /*13200*/  STL [R1+0xe3c], R5 ;  /* 0x000e3c0501007387 */ /* 0x0007e20000100800 */
        /* <DEDUP_REMOVED lines=16> */
[----:B------:R-:W-:Y:S01]  /*13310*/  STL [R1+0xe54], R5 ;  /* 0x000e540501007387 */ /* 0x000fe20000100800 */
[----:B------:R-:W-:Y:S01]  /*13320*/  IMAD.X R114, R115, 0x1, R123, P0 ;  /* 0x0000000173727824 */ /* 0x000fe200000e067b */
[-C--:B-1----:R-:W-:Y:S02]  /*13330*/  IADD3 R2, P4, PT, R116, R125.reuse, RZ ;  /* 0x0000007d74027210 */ /* 0x082fe40007f9e0ff */
[----:B--2---:R-:W-:-:S03]  /*13340*/  IADD3 R0, P5, PT, R28, R125, RZ ;  /* 0x0000007d1c007210 */ /* 0x004fc60007fbe0ff */
[----:B------:R1:W-:Y:S01]  /*13350*/  STL [R1+0xe58], R2 ;  /* 0x000e580201007387 */ /* 0x0003e20000100800 */
[----:B------:R-:W-:-:S03]  /*13360*/  IMAD.X R116, R117, 0x1, R123, P4 ;  /* 0x0000000175747824 */ /* 0x000fc600020e067b */
[----:B------:R2:W-:Y:S01]  /*13370*/  STL [R1+0xe5c], R0 ;  /* 0x000e5c0001007387 */ /* 0x0005e20000100800 */
[----:B------:R-:W-:-:S03]  /*13380*/  IMAD.X R28, R29, 0x1, R123, P5 ;  /* 0x000000011d1c7824 */ /* 0x000fc600028e067b */
[----:B------:R-:W3:Y:S01]  /*13390*/  LDL.LU.64 R8, [R1] ;  /* 0x0000000001087983 */ /* 0x000ee20000300a00 */
[-C--:B-1----:R-:W-:Y:S02]  /*133a0*/  IADD3 R2, P4, PT, R32, R125.reuse, RZ ;  /* 0x0000007d20027210 */ /* 0x082fe40007f9e0ff */
[----:B--2---:R-:W-:-:S05]  /*133b0*/  IADD3 R0, P0, PT, R30, R125, RZ ;  /* 0x0000007d1e007210 */ /* 0x004fca0007f1e0ff */
[----:B------:R1:W-:Y:S01]  /*133c0*/  STL [R1+0xe60], R0 ;  /* 0x000e600001007387 */ /* 0x0003e20000100800 */
[----:B------:R-:W-:-:S03]  /*133d0*/  IMAD.X R30, R31, 0x1, R123, P0 ;  /* 0x000000011f1e7824 */ /* 0x000fc600000e067b */
[----:B------:R2:W-:Y:S01]  /*133e0*/  STL [R1+0xe64], R2 ;  /* 0x000e640201007387 */ /* 0x0005e20000100800 */
[-C--:B-1----:R-:W-:Y:S02]  /*133f0*/  IADD3 R0, P5, PT, R34, R125.reuse, RZ ;  /* 0x0000007d22007210 */ /* 0x082fe40007fbe0ff */
[----:B--2---:R-:W-:-:S03]  /*13400*/  IADD3 R2, P0, PT, R48, R125, RZ ;  /* 0x0000007d30027210 */ /* 0x004fc60007f1e0ff */
[----:B------:R1:W-:Y:S04]  /*13410*/  STL [R1+0xe68], R0 ;  /* 0x000e680001007387 */ /* 0x0003e80000100800 */
[----:B------:R-:W2:Y:S04]  /*13420*/  LDL.LU.64 R36, [R1+0x8] ;  /* 0x0000080001247983 */ /* 0x000ea80000300a00 */
[----:B------:R-:W-:Y:S04]  /*13430*/  STL [R1+0xe6c], R2 ;  /* 0x000e6c0201007387 */ /* 0x000fe80000100800 */
[----:B------:R-:W4:Y:S01]  /*13440*/  LDL.LU.64 R26, [R1+0x10] ;  /* 0x00001000011a7983 */ /* 0x000f220000300a00 */
[--C-:B------:R-:W-:Y:S01]  /*13450*/  IMAD.X R32, R33, 0x1, R123.reuse, P4 ;  /* 0x0000000121207824 */ /* 0x100fe200020e067b */
[----:B-1----:R-:W-:Y:S01]  /*13460*/  IADD3 R0, P4, PT, R50, R125, RZ ;  /* 0x0000007d32007210 */ /* 0x002fe20007f9e0ff */
[----:B------:R-:W-:-:S04]  /*13470*/  IMAD.X R34, R35, 0x1, R123, P5 ;  /* 0x0000000123227824 */ /* 0x000fc800028e067b */
[----:B------:R1:W-:Y:S01]  /*13480*/  STL [R1+0xe70], R0 ;  /* 0x000e700001007387 */ /* 0x0003e20000100800 */
[----:B------:R-:W-:-:S03]  /*13490*/  IMAD.X R48, R49, 0x1, R123, P0 ;  /* 0x0000000131307824 */ /* 0x000fc600000e067b */
[----:B------:R-:W4:Y:S01]  /*134a0*/  LDL.LU.64 R6, [R1+0x18] ;  /* 0x0000180001067983 */ /* 0x000f220000300a00 */
[-C--:B-1----:R-:W-:Y:S01]  /*134b0*/  IADD3 R0, P5, PT, R64, R125.reuse, RZ ;  /* 0x0000007d40007210 */ /* 0x082fe20007fbe0ff */
[----:B------:R-:W-:Y:S01]  /*134c0*/  IMAD.X R50, R51, 0x1, R123, P4 ;  /* 0x0000000133327824 */ /* 0x000fe200020e067b */
[----:B------:R-:W-:-:S03]  /*134d0*/  IADD3 R5, P0, PT, R66, R125, RZ ;  /* 0x0000007d42057210 */ /* 0x000fc60007f1e0ff */
[----:B------:R1:W-:Y:S01]  /*134e0*/  STL [R1+0xe74], R0 ;  /* 0x000e740001007387 */ /* 0x0003e20000100800 */
[----:B------:R-:W-:Y:S01]  /*134f0*/  IADD3 R2, P4, PT, R80, R125, RZ ;  /* 0x0000007d50027210 */ /* 0x000fe20007f9e0ff */
[----:B-1----:R-:W-:-:S05]  /*13500*/  IMAD.X R0, R65, 0x1, R123, P5 ;  /* 0x0000000141007824 */ /* 0x002fca00028e067b */
[----:B------:R-:W-:Y:S04]  /*13510*/  STL [R1+0xde0], R0 ;  /* 0x000de00001007387 */ /* 0x000fe80000100800 */
[----:B------:R-:W-:Y:S04]  /*13520*/  STL [R1+0xe78], R5 ;  /* 0x000e780501007387 */ /* 0x000fe80000100800 */
[----:B------:R-:W4:Y:S04]  /*13530*/  LDL.LU.64 R120, [R1+0x30] ;  /* 0x0000300001787983 */ /* 0x000f280000300a00 */
[----:B------:R1:W-:Y:S02]  /*13540*/  STL [R1+0xe7c], R2 ;  /* 0x000e7c0201007387 */ /* 0x0003e40000100800 */
[----:B-1----:R-:W-:Y:S01]  /*13550*/  IMAD.X R2, R67, 0x1, R123, P0 ;  /* 0x0000000143027824 */ /* 0x002fe200000e067b */
[----:B---3--:R-:W-:-:S05]  /*13560*/  IADD3 R0, P5, PT, R8, R125, RZ ;  /* 0x0000007d08007210 */ /* 0x008fca0007fbe0ff */
[----:B------:R1:W-:Y:S04]  /*13570*/  STL [R1+0xe80], R0 ;  /* 0x000e800001007387 */ /* 0x0003e80000100800 */
[----:B------:R-:W3:Y:S04]  /*13580*/  LDL.LU.64 R66, [R1+0x28] ;  /* 0x0000280001427983 */ /* 0x000ee80000300a00 */
[----:B------:R2:W-:Y:S01]  /*13590*/  STL [R1+0xde4], R2 ;  /* 0x000de40201007387 */ /* 0x0005e20000100800 */
[----:B-1----:R-:W-:-:S03]  /*135a0*/  IMAD.X R0, R81, 0x1, R123, P4 ;  /* 0x0000000151007824 */ /* 0x002fc600020e067b */
[----:B------:R-:W3:Y:S01]  /*135b0*/  LDL.LU.64 R80, [R1+0x20] ;  /* 0x0000200001507983 */ /* 0x000ee20000300a00 */
[----:B------:R-:W-:-:S03]  /*135c0*/  IMAD.X R5, R9, 0x1, R123, P5 ;  /* 0x0000000109057824 */ /* 0x000fc600028e067b */
[----:B------:R4:W-:Y:S04]  /*135d0*/  STL [R1+0xde8], R0 ;  /* 0x000de80001007387 */ /* 0x0009e80000100800 */
[----:B------:R1:W-:Y:S04]  /*135e0*/  STL [R1+0xdec], R5 ;  /* 0x000dec0501007387 */ /* 0x0003e80000100800 */
[----:B------:R-:W3:Y:S01]  /*135f0*/  LDL.LU.64 R10, [R1+0x38] ;  /* 0x00003800010a7983 */ /* 0x000ee20000300a00 */
[----:B--2---:R-:W-:-:S05]  /*13600*/  IADD3 R2, P0, PT, R36, R125, RZ ;  /* 0x0000007d24027210 */ /* 0x004fca0007f1e0ff */
[----:B------:R2:W-:Y:S01]  /*13610*/  STL [R1+0xe84], R2 ;  /* 0x000e840201007387 */ /* 0x0005e20000100800 */
[----:B----4-:R-:W-:-:S03]  /*13620*/  IADD3 R0, P4, PT, R26, R125, RZ ;  /* 0x0000007d1a007210 */ /* 0x010fc60007f9e0ff */
[----:B------:R-:W4:Y:S04]  /*13630*/  LDL.LU.64 R64, [R1+0x40] ;  /* 0x0000400001407983 */ /* 0x000f280000300a00 */
[----:B------:R0:W-:Y:S04]  /*13640*/  STL [R1+0xe88], R0 ;  /* 0x000e880001007387 */ /* 0x0001e80000100800 */
[----:B------:R-:W4:Y:S01]  /*13650*/  LDL.LU.64 R8, [R1+0x48] ;  /* 0x0000480001087983 */ /* 0x000f220000300a00 */
[----:B-1----:R-:W-:Y:S01]  /*13660*/  IADD3 R5, P5, PT, R6, R125, RZ ;  /* 0x0000007d06057210 */ /* 0x002fe20007fbe0ff */
[----:B--2---:R-:W-:-:S02]  /*13670*/  IMAD.X R2, R27, 0x1, R123, P4 ;  /* 0x000000011b027824 */ /* 0x004fc400020e067b */
[--C-:B0-----:R-:W-:Y:S02]  /*13680*/  IMAD.X R0, R37, 0x1, R123.reuse, P0 ;  /* 0x0000000125007824 */ /* 0x101fe400000e067b */
[----:B------:R0:W-:Y:S04]  /*13690*/  STL [R1+0xe8c], R5 ;  /* 0x000e8c0501007387 */ /* 0x0001e80000100800 */
[----:B------:R-:W-:Y:S01]  /*136a0*/  STL [R1+0xdf0], R0 ;  /* 0x000df00001007387 */ /* 0x000fe20000100800 */
[----:B0-----:R-:W-:-:S03]  /*136b0*/  IMAD.X R5, R7, 0x1, R123, P5 ;  /* 0x0000000107057824 */ /* 0x001fc600028e067b */
[----:B------:R3:W-:Y:S04]  /*136c0*/  STL [R1+0xdf4], R2 ;  /* 0x000df40201007387 */ /* 0x0007e80000100800 */
[----:B------:R-:W-:Y:S04]  /*136d0*/  STL [R1+0xd7c], R5 ;  /* 0x000d7c0501007387 */ /* 0x000fe80000100800 */
[----:B------:R-:W2:Y:S01]  /*136e0*/  LDL.LU.64 R6, [R1+0x50] ;  /* 0x0000500001067983 */ /* 0x000ea20000300a00 */
[-C--:B---3--:R-:W-:Y:S02]  /*136f0*/  IADD3 R2, P4, PT, R66, R125.reuse, RZ ;  /* 0x0000007d42027210 */ /* 0x088fe40007f9e0ff */
[----:B------:R-:W-:-:S05]  /*13700*/  IADD3 R0, P0, PT, R80, R125, RZ ;  /* 0x0000007d50007210 */ /* 0x000fca0007f1e0ff */
[----:B------:R0:W-:Y:S04]  /*13710*/  STL [R1+0xd98], R0 ;  /* 0x000d980001007387 */ /* 0x0001e80000100800 */
[----:B------:R1:W-:Y:S04]  /*13720*/  STL [R1+0xd60], R2 ;  /* 0x000d600201007387 */ /* 0x0003e80000100800 */
[----:B------:R-:W3:Y:S01]  /*13730*/  LDL.LU.64 R36, [R1+0x58] ;  /* 0x0000580001247983 */ /* 0x000ee20000300a00 */
[----:B0-----:R-:W-:-:S03]  /*13740*/  IADD3 R0, P5, PT, R120, R125, RZ ;  /* 0x0000007d78007210 */ /* 0x001fc60007fbe0ff */
[----:B------:R-:W3:Y:S01]  /*13750*/  LDL.LU.64 R26, [R1+0x60] ;  /* 0x00006000011a7983 */ /* 0x000ee20000300a00 */
[----:B------:R-:W-:-:S03]  /*13760*/  IMAD.X R5, R67, 0x1, R123, P4 ;  /* 0x0000000143057824 */ /* 0x000fc600020e067b */
[----:B------:R0:W-:Y:S01]  /*13770*/  STL [R1+0xd64], R0 ;  /* 0x000d640001007387 */ /* 0x0001e20000100800 */
[--C-:B-1----:R-:W-:Y:S02]  /*13780*/  IMAD.X R2, R121, 0x1, R123.reuse, P5 ;  /* 0x0000000179027824 */ /* 0x102fe400028e067b */
[----:B0-----:R-:W-:-:S05]  /*13790*/  IMAD.X R0, R81, 0x1, R123, P0 ;  /* 0x0000000151007824 */ /* 0x001fca00000e067b */
[----:B------:R0:W-:Y:S04]  /*137a0*/  STL [R1+0xd80], R0 ;  /* 0x000d800001007387 */ /* 0x0001e80000100800 */
[----:B------:R4:W-:Y:S01]  /*137b0*/  STL [R1+0x28], R5 ;  /* 0x0000280501007387 */ /* 0x0009e20000100800 */
[----:B0-----:R-:W-:-:S03]  /*137c0*/  IADD3 R0, P0, PT, R10, R125, RZ ;  /* 0x0000007d0a007210 */ /* 0x001fc60007f1e0ff */
[----:B------:R0:W-:Y:S01]  /*137d0*/  STL [R1+0x30], R2 ;  /* 0x0000300201007387 */ /* 0x0001e20000100800 */
[----:B----4-:R-:W-:-:S03]  /*137e0*/  IADD3 R5, P4, PT, R64, R125, RZ ;  /* 0x0000007d40057210 */ /* 0x010fc60007f9e0ff */
[----:B------:R1:W-:Y:S04]  /*137f0*/  STL [R1+0xe90], R0 ;  /* 0x000e900001007387 */ /* 0x0003e80000100800 */
[----:B------:R-:W-:Y:S01]  /*13800*/  STL [R1+0xe94], R5 ;  /* 0x000e940501007387 */ /* 0x000fe20000100800 */
[----:B0-----:R-:W-:Y:S01]  /*13810*/  IADD3 R2, P5, PT, R8, R125, RZ ;  /* 0x0000007d08027210 */ /* 0x001fe20007fbe0ff */
[--C-:B-1----:R-:W-:Y:S02]  /*13820*/  IMAD.X R0, R11, 0x1, R123.reuse, P0 ;  /* 0x000000010b007824 */ /* 0x102fe400000e067b */
[----:B------:R-:W4:Y:S04]  /*13830*/  LDL.LU.64 R10, [R1+0x68] ;  /* 0x00006800010a7983 */ /* 0x000f280000300a00 */
[----:B------:R0:W-:Y:S04]  /*13840*/  STL [R1+0xe98], R2 ;  /* 0x000e980201007387 */ /* 0x0001e80000100800 */
[----:B------:R-:W4:Y:S04]  /*13850*/  LDL.LU.64 R80, [R1+0x70] ;  /* 0x0000700001507983 */ /* 0x000f280000300a00 */
[----:B------:R1:W-:Y:S01]  /*13860*/  STL [R1+0xdf8], R0 ;  /* 0x000df80001007387 */ /* 0x0003e20000100800 */
[----:B0-----:R-:W-:-:S03]  /*13870*/  IMAD.X R2, R9, 0x1, R123, P5 ;  /* 0x0000000109027824 */ /* 0x001fc600028e067b */
[----:B------:R-:W4:Y:S01]  /*13880*/  LDL.LU.64 R8, [R1+0x78] ;  /* 0x0000780001087983 */ /* 0x000f220000300a00 */
[----:B-1----:R-:W-:-:S05]  /*13890*/  IMAD.X R0, R65, 0x1, R123, P4 ;  /* 0x0000000141007824 */ /* 0x002fca00020e067b */
[----:B------:R2:W-:Y:S04]  /*138a0*/  STL [R1+0xdfc], R0 ;  /* 0x000dfc0001007387 */ /* 0x0005e80000100800 */
[----:B------:R3:W-:Y:S01]  /*138b0*/  STL [R1+0xe00], R2 ;  /* 0x000e000201007387 */ /* 0x0007e20000100800 */
[----:B--2---:R-:W-:-:S05]  /*138c0*/  IADD3 R0, P0, PT, R6, R125, RZ ;  /* 0x0000007d06007210 */ /* 0x004fca0007f1e0ff */
[----:B------:R0:W-:Y:S04]  /*138d0*/  STL [R1+0x1268], R0 ;  /* 0x0012680001007387 */ /* 0x0001e80000100800 */
[----:B------:R-:W2:Y:S01]  /*138e0*/  LDL.LU.64 R64, [R1+0x80] ;  /* 0x0000800001407983 */ /* 0x000ea20000300a00 */
[----:B---3--:R-:W-:-:S05]  /*138f0*/  IADD3 R2, P4, PT, R36, R125, RZ ;  /* 0x0000007d24027210 */ /* 0x008fca0007f9e0ff */
[----:B------:R1:W-:Y:S01]  /*13900*/  STL [R1+0xe9c], R2 ;  /* 0x000e9c0201007387 */ /* 0x0003e20000100800 */
[----:B0-----:R-:W-:-:S03]  /*13910*/  IADD3 R0, P5, PT, R26, R125, RZ ;  /* 0x0000007d1a007210 */ /* 0x001fc60007fbe0ff */
[----:B------:R-:W3:Y:S04]  /*13920*/  LDL.LU.64 R66, [R1+0x88] ;  /* 0x0000880001427983 */ /* 0x000ee80000300a00 */
[----:B------:R0:W-:Y:S01]  /*13930*/  STL [R1+0xea0], R0 ;  /* 0x000ea00001007387 */ /* 0x0001e20000100800 */
[----:B-1----:R-:W-:-:S03]  /*13940*/  IMAD.X R2, R7, 0x1, R123, P0 ;  /* 0x0000000107027824 */ /* 0x002fc600000e067b */
[----:B------:R-:W3:Y:S01]  /*13950*/  LDL.LU.64 R6, [R1+0x90] ;  /* 0x0000900001067983 */ /* 0x000ee20000300a00 */
[----:B------:R-:W-:-:S03]  /*13960*/  IMAD.X R5, R27, 0x1, R123, P5 ;  /* 0x000000011b057824 */ /* 0x000fc600028e067b */
[----:B------:R4:W-:Y:S01]  /*13970*/  STL [R1+0x126c], R2 ;  /* 0x00126c0201007387 */ /* 0x0009e20000100800 */
[----:B0-----:R-:W-:-:S05]  /*13980*/  IMAD.X R0, R37, 0x1, R123, P4 ;  /* 0x0000000125007824 */ /* 0x001fca00020e067b */
[----:B------:R0:W-:Y:S04]  /*13990*/  STL [R1+0xd9c], R0 ;  /* 0x000d9c0001007387 */ /* 0x0001e80000100800 */
[----:B------:R-:W-:Y:S04]  /*139a0*/  STL [R1+0xda0], R5 ;  /* 0x000da00501007387 */ /* 0x000fe80000100800 */
[----:B------:R-:W3:Y:S01]  /*139b0*/  LDL.LU.64 R36, [R1+0x98] ;  /* 0x0000980001247983 */ /* 0x000ee20000300a00 */
[----:B----4-:R-:W-:-:S05]  /*139c0*/  IADD3 R2, P0, PT, R10, R125, RZ ;  /* 0x0000007d0a027210 */ /* 0x010fca0007f1e0ff */
[----:B------:R1:W-:Y:S01]  /*139d0*/  STL [R1+0xe04], R2 ;  /* 0x000e040201007387 */ /* 0x0003e20000100800 */
[----:B0-----:R-:W-:-:S03]  /*139e0*/  IADD3 R0, P4, PT, R80, R125, RZ ;  /* 0x0000007d50007210 */ /* 0x001fc60007f9e0ff */
[----:B------:R-:W4:Y:S04]  /*139f0*/  LDL.LU.64 R26, [R1+0xa0] ;  /* 0x0000a000011a7983 */ /* 0x000f280000300a00 */
[----:B------:R0:W-:Y:S01]  /*13a00*/  STL [R1+0xe08], R0 ;  /* 0x000e080001007387 */ /* 0x0001e20000100800 */
[----:B-1----:R-:W-:-:S03]  /*13a10*/  IMAD.X R2, R11, 0x1, R123, P0 ;  /* 0x000000010b027824 */ /* 0x002fc600000e067b */
[----:B------:R-:W4:Y:S01]  /*13a20*/  LDL.LU.64 R10, [R1+0xa8] ;  /* 0x0000a800010a7983 */ /* 0x000f220000300a00 */
[----:B0-----:R-:W-:-:S05]  /*13a30*/  IADD3 R0, P5, PT, R8, R125, RZ ;  /* 0x0000007d08007210 */ /* 0x001fca0007fbe0ff */
[----:B------:R0:W-:Y:S01]  /*13a40*/  STL [R1+0xe0c], R0 ;  /* 0x000e0c0001007387 */ /* 0x0001e20000100800 */
[----:B------:R-:W-:-:S03]  /*13a50*/  IMAD.X R5, R9, 0x1, R123, P5 ;  /* 0x0000000109057824 */ /* 0x000fc600028e067b */
[----:B------:R2:W-:Y:S01]  /*13a60*/  STL [R1+0xda4], R2 ;  /* 0x000da40201007387 */ /* 0x0005e20000100800 */
[----:B0-----:R-:W-:-:S05]  /*13a70*/  IMAD.X R0, R81, 0x1, R123, P4 ;  /* 0x0000000151007824 */ /* 0x001fca00020e067b */
[----:B------:R-:W-:Y:S01]  /*13a80*/  STL [R1+0xda8], R0 ;  /* 0x000da80001007387 */ /* 0x000fe20000100800 */
[----:B--2---:R-:W-:-:S03]  /*13a90*/  IADD3 R2, P0, PT, R64, R125, RZ ;  /* 0x0000007d40027210 */ /* 0x004fc60007f1e0ff */
[----:B------:R-:W-:Y:S04]  /*13aa0*/  STL [R1+0xdac], R5 ;  /* 0x000dac0501007387 */ /* 0x000fe80000100800 */
[----:B------:R-:W2:Y:S04]  /*13ab0*/  LDL.LU.64 R8, [R1+0xb0] ;  /* 0x0000b00001087983 */ /* 0x000ea80000300a00 */
[----:B------:R0:W-:Y:S04]  /*13ac0*/  STL [R1+0xe10], R2 ;  /* 0x000e100201007387 */ /* 0x0001e80000100800 */
[----:B------:R-:W2:Y:S01]  /*13ad0*/  LDL.LU.64 R80, [R1+0xb8] ;  /* 0x0000b80001507983 */ /* 0x000ea20000300a00 */
[----:B0-----:R-:W-:Y:S01]  /*13ae0*/  IMAD.X R2, R65, 0x1, R123, P0 ;  /* 0x0000000141027824 */ /* 0x001fe200000e067b */
[----:B---3--:R-:W-:-:S05]  /*13af0*/  IADD3 R0, P4, PT, R66, R125, RZ ;  /* 0x0000007d42007210 */ /* 0x008fca0007f9e0ff */
[----:B------:R0:W-:Y:S04]  /*13b00*/  STL [R1+0xd50], R0 ;  /* 0x000d500001007387 */ /* 0x0001e80000100800 */
[----:B------:R-:W3:Y:S01]  /*13b10*/  LDL.LU.64 R64, [R1+0xc0] ;  /* 0x0000c00001407983 */ /* 0x000ee20000300a00 */
[----:B0-----:R-:W-:-:S05]  /*13b20*/  IADD3 R0, P5, PT, R6, R125, RZ ;  /* 0x0000007d06007210 */ /* 0x001fca0007fbe0ff */
[----:B------:R0:W-:Y:S01]  /*13b30*/  STL [R1+0xd54], R0 ;  /* 0x000d540001007387 */ /* 0x0001e20000100800 */
[----:B------:R-:W-:-:S03]  /*13b40*/  IMAD.X R5, R7, 0x1, R123, P5 ;  /* 0x0000000107057824 */ /* 0x000fc600028e067b */
[----:B------:R1:W-:Y:S01]  /*13b50*/  STL [R1+0xdb0], R2 ;  /* 0x000db00201007387 */ /* 0x0003e20000100800 */
[----:B0-----:R-:W-:-:S05]  /*13b60*/  IMAD.X R0, R67, 0x1, R123, P4 ;  /* 0x0000000143007824 */ /* 0x001fca00020e067b */
[----:B------:R4:W-:Y:S01]  /*13b70*/  STL [R1+0xd48], R0 ;  /* 0x000d480001007387 */ /* 0x0009e20000100800 */
[----:B-1----:R-:W-:-:S03]  /*13b80*/  IADD3 R2, P0, PT, R36, R125, RZ ;  /* 0x0000007d24027210 */ /* 0x002fc60007f1e0ff */
[----:B------:R-:W-:Y:S04]  /*13b90*/  STL [R1+0xd4c], R5 ;  /* 0x000d4c0501007387 */ /* 0x000fe80000100800 */
[----:B------:R-:W3:Y:S04]  /*13ba0*/  LDL.LU.64 R66, [R1+0xc8] ;  /* 0x0000c80001427983 */ /* 0x000ee80000300a00 */
[----:B------:R0:W-:Y:S01]  /*13bb0*/  STL [R1+0xd30], R2 ;  /* 0x000d300201007387 */ /* 0x0001e20000100800 */
[----:B----4-:R-:W-:-:S03]  /*13bc0*/  IADD3 R0, P4, PT, R26, R125, RZ ;  /* 0x0000007d1a007210 */ /* 0x010fc60007f9e0ff */
[----:B------:R-:W4:Y:S04]  /*13bd0*/  LDL.LU.64 R6, [R1+0xd0] ;  /* 0x0000d00001067983 */ /* 0x000f280000300a00 */
[----:B------:R1:W-:Y:S01]  /*13be0*/  STL [R1+0xd34], R0 ;  /* 0x000d340001007387 */ /* 0x0003e20000100800 */
[----:B0-----:R-:W-:-:S03]  /*13bf0*/  IMAD.X R2, R37, 0x1, R123, P0 ;  /* 0x0000000125027824 */ /* 0x001fc600000e067b */
[----:B------:R-:W4:Y:S01]  /*13c00*/  LDL.LU.64 R36, [R1+0xd8] ;  /* 0x0000d80001247983 */ /* 0x000f220000300a00 */
[----:B-1----:R-:W-:-:S05]  /*13c10*/  IADD3 R0, P5, PT, R10, R125, RZ ;  /* 0x0000007d0a007210 */ /* 0x002fca0007fbe0ff */
[----:B------:R0:W-:Y:S01]  /*13c20*/  STL [R1+0xd1c], R0 ;  /* 0x000d1c0001007387 */ /* 0x0001e20000100800 */
[----:B------:R-:W-:-:S03]  /*13c30*/  IMAD.X R5, R11, 0x1, R123, P5 ;  /* 0x000000010b057824 */ /* 0x000fc600028e067b */
[----:B------:R2:W-:Y:S01]  /*13c40*/  STL [R1+0xd14], R2 ;  /* 0x000d140201007387 */ /* 0x0005e20000100800 */
[----:B0-----:R-:W-:-:S05]  /*13c50*/  IMAD.X R0, R27, 0x1, R123, P4 ;  /* 0x000000011b007824 */ /* 0x001fca00020e067b */
[----:B------:R0:W-:Y:S04]  /*13c60*/  STL [R1+0xd18], R0 ;  /* 0x000d180001007387 */ /* 0x0001e80000100800 */
[----:B------:R-:W-:Y:S04]  /*13c70*/  STL [R1+0xa8], R5 ;  /* 0x0000a80501007387 */ /* 0x000fe80000100800 */
[----:B------:R-:W4:Y:S01]  /*13c80*/  LDL.LU.64 R26, [R1+0xe0] ;  /* 0x0000e000011a7983 */ /* 0x000f220000300a00 */
[-C--:B--2---:R-:W-:Y:S02]  /*13c90*/  IADD3 R2, P0, PT, R8, R125.reuse, RZ ;  /* 0x0000007d08027210 */ /* 0x084fe40007f1e0ff */
[----:B0-----:R-:W-:-:S03]  /*13ca0*/  IADD3 R0, P4, PT, R80, R125, RZ ;  /* 0x0000007d50007210 */ /* 0x001fc60007f9e0ff */
[----:B------:R0:W-:Y:S04]  /*13cb0*/  STL [R1+0xd10], R2 ;  /* 0x000d100201007387 */ /* 0x0001e80000100800 */
[----:B------:R-:W2:Y:S04]  /*13cc0*/  LDL.LU.64 R10, [R1+0xe8] ;  /* 0x0000e800010a7983 */ /* 0x000ea80000300a00 */
[----:B------:R3:W-:Y:S01]  /*13cd0*/  STL [R1+0xe14], R0 ;  /* 0x000e140001007387 */ /* 0x0007e20000100800 */
[----:B0-----:R-:W-:-:S03]  /*13ce0*/  IMAD.X R2, R9, 0x1, R123, P0 ;  /* 0x0000000109027824 */ /* 0x001fc600000e067b */
[----:B------:R-:W2:Y:S01]  /*13cf0*/  LDL.LU.64 R8, [R1+0xf0] ;  /* 0x0000f00001087983 */ /* 0x000ea20000300a00 */
[----:B---3--:R-:W-:-:S05]  /*13d00*/  IADD3 R0, P5, PT, R64, R125, RZ ;  /* 0x0000007d40007210 */ /* 0x008fca0007fbe0ff */
[----:B------:R0:W-:Y:S01]  /*13d10*/  STL [R1+0xe18], R0 ;  /* 0x000e180001007387 */ /* 0x0001e20000100800 */
[----:B------:R-:W-:-:S03]  /*13d20*/  IMAD.X R5, R65, 0x1, R123, P5 ;  /* 0x0000000141057824 */ /* 0x000fc600028e067b */
[----:B------:R1:W-:Y:S01]  /*13d30*/  STL [R1+0xb0], R2 ;  /* 0x0000b00201007387 */ /* 0x0003e20000100800 */
[----:B0-----:R-:W-:-:S05]  /*13d40*/  IMAD.X R0, R81, 0x1, R123, P4 ;  /* 0x0000000151007824 */ /* 0x001fca00020e067b */
[----:B------:R4:W-:Y:S04]  /*13d50*/  STL [R1+0xdb4], R0 ;  /* 0x000db40001007387 */ /* 0x0009e80000100800 */
[----:B------:R0:W-:Y:S04]  /*13d60*/  STL [R1+0xdb8], R5 ;  /* 0x000db80501007387 */ /* 0x0001e80000100800 */
[----:B------:R-:W3:Y:S01]  /*13d70*/  LDL.LU.64 R120, [R1+0xf8] ;  /* 0x0000f80001787983 */ /* 0x000ee20000300a00 */
[----:B-1----:R-:W-:-:S05]  /*13d80*/  IADD3 R2, P0, PT, R66, R125, RZ ;  /* 0x0000007d42027210 */ /* 0x002fca0007f1e0ff */
[----:B------:R1:W-:Y:S04]  /*13d90*/  STL [R1+0xe1c], R2 ;  /* 0x000e1c0201007387 */ /* 0x0003e80000100800 */
[----:B------:R-:W3:Y:S01]  /*13da0*/  LDL.LU.64 R64, [R1+0x100] ;  /* 0x0001000001407983 */ /* 0x000ee20000300a00 */
[-C--:B----4-:R-:W-:Y:S02]  /*13db0*/  IADD3 R0, P4, PT, R6, R125.reuse, RZ ;  /* 0x0000007d06007210 */ /* 0x090fe40007f9e0ff */
[----:B0-----:R-:W-:-:S03]  /*13dc0*/  IADD3 R5, P5, PT, R36, R125, RZ ;  /* 0x0000007d24057210 */ /* 0x001fc60007fbe0ff */
[----:B------:R0:W-:Y:S01]  /*13dd0*/  STL [R1+0xe20], R0 ;  /* 0x000e200001007387 */ /* 0x0001e20000100800 */
[----:B-1----:R-:W-:-:S03]  /*13de0*/  IMAD.X R2, R67, 0x1, R123, P0 ;  /* 0x0000000143027824 */ /* 0x002fc600000e067b */
[----:B------:R1:W-:Y:S01]  /*13df0*/  STL [R1+0xd84], R5 ;  /* 0x000d840501007387 */ /* 0x0003e20000100800 */
[----:B0-----:R-:W-:-:S03]  /*13e00*/  IMAD.X R0, R7, 0x1, R123, P4 ;  /* 0x0000000107007824 */ /* 0x001fc600020e067b */
[----:B------:R-:W4:Y:S01]  /*13e10*/  LDL.LU.64 R6, [R1+0x108] ;  /* 0x0001080001067983 */ /* 0x000f220000300a00 */
[----:B-1----:R-:W-:-:S03]  /*13e20*/  IMAD.X R5, R37, 0x1, R123, P5 ;  /* 0x0000000125057824 */ /* 0x002fc600028e067b */
[----:B------:R0:W-:Y:S04]  /*13e30*/  STL [R1+0xdbc], R2 ;  /* 0x000dbc0201007387 */ /* 0x0001e80000100800 */
[----:B------:R2:W-:Y:S04]  /*13e40*/  STL [R1+0xdc0], R0 ;  /* 0x000dc00001007387 */ /* 0x0005e80000100800 */
[----:B------:R-:W-:Y:S04]  /*13e50*/  STL [R1+0xd68], R5 ;  /* 0x000d680501007387 */ /* 0x000fe80000100800 */
[----:B------:R-:W4:Y:S01]  /*13e60*/  LDL.LU.64 R36, [R1+0x110] ;  /* 0x0001100001247983 */ /* 0x000f220000300a00 */
[----:B0-----:R-:W-:-:S05]  /*13e70*/  IADD3 R2, P0, PT, R26, R125, RZ ;  /* 0x0000007d1a027210 */ /* 0x001fca0007f1e0ff */
[----:B------:R0:W-:Y:S04]  /*13e80*/  STL [R1+0xd78], R2 ;  /* 0x000d780201007387 */ /* 0x0001e80000100800 */
[----:B------:R-:W4:Y:S01]  /*13e90*/  LDL.LU.64 R80, [R1+0x118] ;  /* 0x0001180001507983 */ /* 0x000f220000300a00 */
[----:B--2---:R-:W-:-:S05]  /*13ea0*/  IADD3 R0, P4, PT, R10, R125, RZ ;  /* 0x0000007d0a007210 */ /* 0x004fca0007f9e0ff */
[----:B------:R1:W-:Y:S01]  /*13eb0*/  STL [R1+0xd70], R0 ;  /* 0x000d700001007387 */ /* 0x0003e20000100800 */
[----:B0-----:R-:W-:-:S03]  /*13ec0*/  IMAD.X R2, R27, 0x1, R123, P0 ;  /* 0x000000011b027824 */ /* 0x001fc600000e067b */
[----:B------:R-:W2:Y:S01]  /*13ed0*/  LDL.LU.64 R66, [R1+0x120] ;  /* 0x0001200001427983 */ /* 0x000ea20000300a00 */
[----:B-1----:R-:W-:-:S05]  /*13ee0*/  IADD3 R0, P5, PT, R8, R125, RZ ;  /* 0x0000007d08007210 */ /* 0x002fca0007fbe0ff */
[----:B------:R0:W-:Y:S01]  /*13ef0*/  STL [R1+0xd74], R0 ;  /* 0x000d740001007387 */ /* 0x0001e20000100800 */
[----:B------:R-:W-:-:S03]  /*13f00*/  IMAD.X R5, R9, 0x1, R123, P5 ;  /* 0x0000000109057824 */ /* 0x000fc600028e067b */
[----:B------:R3:W-:Y:S01]  /*13f10*/  STL [R1+0xd6c], R2 ;  /* 0x000d6c0201007387 */ /* 0x0007e20000100800 */
[----:B0-----:R-:W-:-:S05]  /*13f20*/  IMAD.X R0, R11, 0x1, R123, P4 ;  /* 0x000000010b007824 */ /* 0x001fca00020e067b */
[----:B------:R0:W-:Y:S04]  /*13f30*/  STL [R1+0xd58], R0 ;  /* 0x000d580001007387 */ /* 0x0001e80000100800 */
[----:B------:R-:W-:Y:S04]  /*13f40*/  STL [R1+0xd5c], R5 ;  /* 0x000d5c0501007387 */ /* 0x000fe80000100800 */
[----:B------:R-:W2:Y:S01]  /*13f50*/  LDL.LU.64 R26, [R1+0x128] ;  /* 0x00012800011a7983 */ /* 0x000ea20000300a00 */
[----:B---3--:R-:W-:-:S05]  /*13f60*/  IADD3 R2, P0, PT, R120, R125, RZ ;  /* 0x0000007d78027210 */ /* 0x008fca0007f1e0ff */
[----:B------:R1:W-:Y:S04]  /*13f70*/  STL [R1+0xd38], R2 ;  /* 0x000d380201007387 */ /* 0x0003e80000100800 */
[----:B------:R-:W3:Y:S01]  /*13f80*/  LDL.LU.64 R10, [R1+0x130] ;  /* 0x00013000010a7983 */ /* 0x000ee20000300a00 */
[----:B0-----:R-:W-:-:S05]  /*13f90*/  IADD3 R0, P4, PT, R64, R125, RZ ;  /* 0x0000007d40007210 */ /* 0x001fca0007f9e0ff */
[----:B------:R0:W-:Y:S04]  /*13fa0*/  STL [R1+0xd3c], R0 ;  /* 0x000d3c0001007387 */ /* 0x0001e80000100800 */
[----:B------:R-:W3:Y:S01]  /*13fb0*/  LDL.LU.64 R8, [R1+0x138] ;  /* 0x0001380001087983 */ /* 0x000ee20000300a00 */
[--C-:B-1----:R-:W-:Y:S02]  /*13fc0*/  IMAD.X R2, R121, 0x1, R123.reuse, P0 ;  /* 0x0000000179027824 */ /* 0x102fe400000e067b */
[----:B0-----:R-:W-:Y:S01]  /*13fd0*/  IMAD.X R0, R65, 0x1, R123, P4 ;  /* 0x0000000141007824 */ /* 0x001fe200020e067b */
[----:B----4-:R-:W-:-:S05]  /*13fe0*/  IADD3 R5, P5, PT, R6, R125, RZ ;  /* 0x0000007d06057210 */ /* 0x010fca0007fbe0ff */
[----:B------:R0:W-:Y:S04]  /*13ff0*/  STL [R1+0xd40], R5 ;  /* 0x000d400501007387 */ /* 0x0001e80000100800 */
[----:B------:R1:W-:Y:S01]  /*14000*/  STL [R1+0xd20], R2 ;  /* 0x000d200201007387 */ /* 0x0003e20000100800 */
[----:B0-----:R-:W-:-:S03]  /*14010*/  IMAD.X R5, R7, 0x1, R123, P5 ;  /* 0x0000000107057824 */ /* 0x001fc600028e067b */
[----:B------:R0:W-:Y:S01]  /*14020*/  STL [R1+0xd24], R0 ;  /* 0x000d240001007387 */ /* 0x0001e20000100800 */
[----:B-1----:R-:W-:-:S03]  /*14030*/  IADD3 R2, P0, PT, R36, R125, RZ ;  /* 0x0000007d24027210 */ /* 0x002fc60007f1e0ff */
[----:B------:R-:W-:Y:S04]  /*14040*/  STL [R1+0xd28], R5 ;  /* 0x000d280501007387 */ /* 0x000fe80000100800 */
[----:B------:R-:W4:Y:S04]  /*14050*/  LDL.LU.64 R64, [R1+0x140] ;  /* 0x0001400001407983 */ /* 0x000f280000300a00 */
[----:B------:R-:W-:Y:S01]  /*14060*/  STL [R1+0xd44], R2 ;  /* 0x000d440201007387 */ /* 0x000fe20000100800 */
[----:B0-----:R-:W-:-:S03]  /*14070*/  IADD3 R0, P4, PT, R80, R125, RZ ;  /* 0x0000007d50007210 */ /* 0x001fc60007f9e0ff */
[----:B------:R-:W4:Y:S04]  /*14080*/  LDL.LU.64 R6, [R1+0x148] ;  /* 0x0001480001067983 */ /* 0x000f280000300a00 */
[----:B------:R0:W-:Y:S02]  /*14090*/  STL [R1+0xd08], R0 ;  /* 0x000d080001007387 */ /* 0x0001e40000100800 */
[--C-:B0-----:R-:W-:Y:S02]  /*140a0*/  IMAD.X R0, R37, 0x1, R123.reuse, P0 ;  /* 0x0000000125007824 */ /* 0x101fe400000e067b */
[----:B------:R-:W4:Y:S01]  /*140b0*/  LDL.LU.64 R36, [R1+0x150] ;  /* 0x0001500001247983 */ /* 0x000f220000300a00 */
[----:B--2---:R-:W-:Y:S01]  /*140c0*/  IADD3 R2, P5, PT, R66, R125, RZ ;  /* 0x0000007d42027210 */ /* 0x004fe20007fbe0ff */
[----:B------:R-:W-:-:S04]  /*140d0*/  IMAD.X R5, R81, 0x1, R123, P4 ;  /* 0x0000000151057824 */ /* 0x000fc800020e067b */
[----:B------:R0:W-:Y:S04]  /*140e0*/  STL [R1+0xd0c], R2 ;  /* 0x000d0c0201007387 */ /* 0x0001e80000100800 */
[----:B------:R1:W-:Y:S04]  /*140f0*/  STL [R1+0xd2c], R0 ;  /* 0x000d2c0001007387 */ /* 0x0003e80000100800 */
[----:B------:R-:W-:Y:S01]  /*14100*/  STL [R1+0xd00], R5 ;  /* 0x000d000501007387 */ /* 0x000fe20000100800 */
[----:B0-----:R-:W-:-:S05]  /*14110*/  IMAD.X R2, R67, 0x1, R123, P5 ;  /* 0x0000000143027824 */ /* 0x001fca00028e067b */
[----:B------:R-:W-:Y:S01]  /*14120*/  STL [R1+0xd04], R2 ;  /* 0x000d040201007387 */ /* 0x000fe20000100800 */
[----:B-1----:R-:W-:-:S05]  /*14130*/  IADD3 R0, P0, PT, R26, R125, RZ ;  /* 0x0000007d1a007210 */ /* 0x002fca0007f1e0ff */
[----:B------:R0:W-:Y:S02]  /*14140*/  STL [R1+0xcf8], R0 ;  /* 0x000cf80001007387 */ /* 0x0001e40000100800 */
[----:B0-----:R-:W-:Y:S01]  /*14150*/  IMAD.X R0, R27, 0x1, R123, P0 ;  /* 0x000000011b007824 */ /* 0x001fe200000e067b */
[----:B---3--:R-:W-:-:S05]  /*14160*/  IADD3 R5, P4, PT, R10, R125, RZ ;  /* 0x0000007d0a057210 */ /* 0x008fca0007f9e0ff */
[----:B------:R-:W-:Y:S04]  /*14170*/  STL [R1+0xcfc], R5 ;  /* 0x000cfc0501007387 */ /* 0x000fe80000100800 */
[----:B------:R-:W2:Y:S01]  /*14180*/  LDL.LU.64 R26, [R1+0x158] ;  /* 0x00015800011a7983 */ /* 0x000ea20000300a00 */
[----:B------:R-:W-:-:S05]  /*14190*/  IADD3 R2, P5, PT, R8, R125, RZ ;  /* 0x0000007d08027210 */ /* 0x000fca0007fbe0ff */
[----:B------:R0:W-:Y:S04]  /*141a0*/  STL [R1+0xe24], R2 ;  /* 0x000e240201007387 */ /* 0x0001e80000100800 */
[----:B------:R-:W3:Y:S04]  /*141b0*/  LDL.LU.64 R80, [R1+0x160] ;  /* 0x0001600001507983 */ /* 0x000ee80000300a00 */
[----:B------:R1:W-:Y:S01]  /*141c0*/  STL [R1+0xcf0], R0 ;  /* 0x000cf00001007387 */ /* 0x0003e20000100800 */
[----:B0-----:R-:W-:-:S03]  /*141d0*/  IMAD.X R2, R11, 0x1, R123, P4 ;  /* 0x000000010b027824 */ /* 0x001fc600020e067b */
[----:B------:R-:W3:Y:S01]  /*141e0*/  LDL.LU.64 R10, [R1+0x168] ;  /* 0x00016800010a7983 */ /* 0x000ee20000300a00 */
[----:B-1----:R-:W-:-:S03]  /*141f0*/  IMAD.X R0, R9, 0x1, R123, P5 ;  /* 0x0000000109007824 */ /* 0x002fc600028e067b */
[----:B------:R4:W-:Y:S04]  /*14200*/  STL [R1+0xcf4], R2 ;  /* 0x000cf40201007387 */ /* 0x0009e80000100800 */
[----:B------:R0:W-:Y:S04]  /*14210*/  STL [R1+0xdc4], R0 ;  /* 0x000dc40001007387 */ /* 0x0001e80000100800 */
[----:B------:R-:W3:Y:S01]  /*14220*/  LDL.LU.64 R8, [R1+0x170] ;  /* 0x0001700001087983 */ /* 0x000ee20000300a00 */
[----:B----4-:R-:W-:-:S05]  /*14230*/  IADD3 R2, P0, PT, R64, R125, RZ ;  /* 0x0000007d40027210 */ /* 0x010fca0007f1e0ff */
[----:B------:R-:W-:Y:S01]  /*14240*/  STL [R1+0xe28], R2 ;  /* 0x000e280201007387 */ /* 0x000fe20000100800 */
[----:B0-----:R-:W-:-:S03]  /*14250*/  IADD3 R0, P4, PT, R6, R125, RZ ;  /* 0x0000007d06007210 */ /* 0x001fc60007f9e0ff */
[----:B------:R-:W4:Y:S04]  /*14260*/  LDL.LU.64 R66, [R1+0x178] ;  /* 0x0001780001427983 */ /* 0x000f280000300a00 */
[----:B------:R0:W-:Y:S02]  /*14270*/  STL [R1+0xe2c], R0 ;  /* 0x000e2c0001007387 */ /* 0x0001e40000100800 */
[----:B0-----:R-:W-:-:S05]  /*14280*/  IADD3 R0, P5, PT, R36, R125, RZ ;  /* 0x0000007d24007210 */ /* 0x001fca0007fbe0ff */
[----:B------:R0:W-:Y:S02]  /*14290*/  STL [R1+0x12a0], R0 ;  /* 0x0012a00001007387 */ /* 0x0001e40000100800 */
[--C-:B0-----:R-:W-:Y:S02]  /*142a0*/  IMAD.X R0, R7, 0x1, R123.reuse, P4 ;  /* 0x0000000107007824 */ /* 0x101fe400020e067b */
[----:B------:R-:W4:Y:S01]  /*142b0*/  LDL.LU.64 R6, [R1+0x180] ;  /* 0x0001800001067983 */ /* 0x000f220000300a00 */
[----:B------:R-:W-:-:S05]  /*142c0*/  IMAD.X R2, R65, 0x1, R123, P0 ;  /* 0x0000000141027824 */ /* 0x000fca00000e067b */
[----:B------:R0:W-:Y:S04]  /*142d0*/  STL [R1+0xdc8], R2 ;  /* 0x000dc80201007387 */ /* 0x0001e80000100800 */
[----:B------:R-:W-:Y:S01]  /*142e0*/  STL [R1+0xdcc], R0 ;  /* 0x000dcc0001007387 */ /* 0x000fe20000100800 */
[----:B0-----:R-:W-:-:S05]  /*142f0*/  IMAD.X R2, R37, 0x1, R123, P5 ;  /* 0x0000000125027824 */ /* 0x001fca00028e067b */
[----:B------:R2:W-:Y:S04]  /*14300*/  STL [R1+0x12a4], R2 ;  /* 0x0012a40201007387 */ /* 0x0005e80000100800 */
[----:B------:R-:W4:Y:S01]  /*14310*/  LDL.LU.64 R64, [R1+0x188] ;  /* 0x0001880001407983 */ /* 0x000f220000300a00 */
[----:B--2---:R-:W-:-:S05]  /*14320*/  IADD3 R2, P0, PT, R26, R125, RZ ;  /* 0x0000007d1a027210 */ /* 0x004fca0007f1e0ff */
[----:B------:R0:W-:Y:S04]  /*14330*/  STL [R1+0xce4], R2 ;  /* 0x000ce40201007387 */ /* 0x0001e80000100800 */
[----:B------:R-:W2:Y:S01]  /*14340*/  LDL.LU.64 R36, [R1+0x190] ;  /* 0x0001900001247983 */ /* 0x000ea20000300a00 */
[----:B---3--:R-:W-:Y:S01]  /*14350*/  IADD3 R0, P4, PT, R80, R125, RZ ;  /* 0x0000007d50007210 */ /* 0x008fe20007f9e0ff */
[----:B0-----:R-:W-:-:S04]  /*14360*/  IMAD.X R2, R27, 0x1, R123, P0 ;  /* 0x000000011b027824 */ /* 0x001fc800000e067b */
[----:B------:R0:W-:Y:S04]  /*14370*/  STL [R1+0xce8], R0 ;  /* 0x000ce80001007387 */ /* 0x0001e80000100800 */
[----:B------:R-:W3:Y:S01]  /*14380*/  LDL.LU.64 R26, [R1+0x198] ;  /* 0x00019800011a7983 */ /* 0x000ee20000300a00 */
[----:B0-----:R-:W-:-:S05]  /*14390*/  IADD3 R0, P5, PT, R10, R125, RZ ;  /* 0x0000007d0a007210 */ /* 0x001fca0007fbe0ff */
[----:B------:R0:W-:Y:S01]  /*143a0*/  STL [R1+0xcec], R0 ;  /* 0x000cec0001007387 */ /* 0x0001e20000100800 */
[----:B------:R-:W-:-:S03]  /*143b0*/  IMAD.X R5, R11, 0x1, R123, P5 ;  /* 0x000000010b057824 */ /* 0x000fc600028e067b */
[----:B------:R1:W-:Y:S01]  /*143c0*/  STL [R1+0x158], R2 ;  /* 0x0001580201007387 */ /* 0x0003e20000100800 */
[----:B0-----:R-:W-:Y:S01]  /*143d0*/  IMAD.X R0, R81, 0x1, R123, P4 ;  /* 0x0000000151007824 */ /* 0x001fe200020e067b */
[----:B-1----:R-:W-:-:S04]  /*143e0*/  IADD3 R2, P0, PT, R8, R125, RZ ;  /* 0x0000007d08027210 */ /* 0x002fc80007f1e0ff */
[----:B------:R4:W-:Y:S04]  /*143f0*/  STL [R1+0xcc8], R0 ;  /* 0x000cc80001007387 */ /* 0x0009e80000100800 */
[----:B------:R-:W-:Y:S04]  /*14400*/  STL [R1+0x168], R5 ;  /* 0x0001680501007387 */ /* 0x000fe80000100800 */
[----:B------:R-:W3:Y:S01]  /*14410*/  LDL.LU.64 R120, [R1+0x1a0] ;  /* 0x0001a00001787983 */ /* 0x000ee20000300a00 */
[----:B----4-:R-:W-:-:S03]  /*14420*/  IADD3 R0, P4, PT, R66, R125, RZ ;  /* 0x0000007d42007210 */ /* 0x010fc60007f9e0ff */
[----:B------:R0:W-:Y:S04]  /*14430*/  STL [R1+0xccc], R2 ;  /* 0x000ccc0201007387 */ /* 0x0001e80000100800 */
        /* <DEDUP_REMOVED lines=9> */
[----:B------:R-:W-:Y:S04]  /*144d0*/  STL [R1+0x178], R0 ;  /* 0x0001780001007387 */ /* 0x000fe80000100800 */
[----:B------:R-:W-:Y:S04]  /*144e0*/  STL [R1+0x180], R5 ;  /* 0x0001800501007387 */ /* 0x000fe80000100800 */
[----:B------:R-:W4:Y:S01]  /*144f0*/  LDL.LU.64 R80, [R1+0x1b8] ;  /* 0x0001b80001507983 */ /* 0x000f220000300a00 */
[----:B-1----:R-:W-:-:S05]  /*14500*/  IADD3 R2, P0, PT, R64, R125, RZ ;  /* 0x0000007d40027210 */ /* 0x002fca0007f1e0ff */
[----:B------:R0:W-:Y:S04]  /*14510*/  STL [R1+0xcd8], R2 ;  /* 0x000cd80201007387 */ /* 0x0001e80000100800 */
[----:B------:R-:W4:Y:S01]  /*14520*/  LDL.LU.64 R6, [R1+0x1c0] ;  /* 0x0001c00001067983 */ /* 0x000f220000300a00 */
[----:B0-----:R-:W-:Y:S01]  /*14530*/  IMAD.X R2, R65, 0x1, R123, P0 ;  /* 0x0000000141027824 */ /* 0x001fe200000e067b */
[----:B--2---:R-:W-:-:S05]  /*14540*/  IADD3 R0, P4, PT, R36, R125, RZ ;  /* 0x0000007d24007210 */ /* 0x004fca0007f9e0ff */
[----:B------:R3:W-:Y:S04]  /*14550*/  STL [R1+0xcdc], R0 ;  /* 0x000cdc0001007387 */ /* 0x0007e80000100800 */
[----:B------:R-:W2:Y:S01]  /*14560*/  LDL.LU.64 R66, [R1+0x1c8] ;  /* 0x0001c80001427983 */ /* 0x000ea20000300a00 */
[----:B---3--:R-:W-:-:S05]  /*14570*/  IADD3 R0, P5, PT, R26, R125, RZ ;  /* 0x0000007d1a007210 */ /* 0x008fca0007fbe0ff */
[----:B------:R0:W-:Y:S01]  /*14580*/  STL [R1+0xce0], R0 ;  /* 0x000ce00001007387 */ /* 0x0001e20000100800 */
[----:B------:R-:W-:-:S03]  /*14590*/  IMAD.X R5, R27, 0x1, R123, P5 ;  /* 0x000000011b057824 */ /* 0x000fc600028e067b */
[----:B------:R1:W-:Y:S01]  /*145a0*/  STL [R1+0xcc0], R2 ;  /* 0x000cc00201007387 */ /* 0x0003e20000100800 */
[----:B0-----:R-:W-:-:S05]  /*145b0*/  IMAD.X R0, R37, 0x1, R123, P4 ;  /* 0x0000000125007824 */ /* 0x001fca00020e067b */
[----:B------:R4:W-:Y:S04]  /*145c0*/  STL [R1+0xcc4], R0 ;  /* 0x000cc40001007387 */ /* 0x0009e80000100800 */
[----:B------:R-:W-:Y:S04]  /*145d0*/  STL [R1+0x198], R5 ;  /* 0x0001980501007387 */ /* 0x000fe80000100800 */
[----:B------:R-:W3:Y:S01]  /*145e0*/  LDL.LU.64 R64, [R1+0x1d0] ;  /* 0x0001d00001407983 */ /* 0x000ee20000300a00 */
[----:B-1----:R-:W-:-:S05]  /*145f0*/  IADD3 R2, P0, PT, R120, R125, RZ ;  /* 0x0000007d78027210 */ /* 0x002fca0007f1e0ff */
        /* <DEDUP_REMOVED lines=14> */
[----:B-1----:R-:W-:-:S05]  /*146e0*/  IADD3 R2, P0, PT, R80, R125, RZ ;  /* 0x0000007d50027210 */ /* 0x002fca0007f1e0ff */
[----:B------:R1:W-:Y:S04]  /*146f0*/  STL [R1+0xdd0], R2 ;  /* 0x000dd00201007387 */ /* 0x0003e80000100800 */
[----:B------:R-:W4:Y:S01]  /*14700*/  LDL.LU.64 R8, [R1+0x1f0] ;  /* 0x0001f00001087983 */ /* 0x000f220000300a00 */
[----:B0-----:R-:W-:-:S05]  /*14710*/  IADD3 R0, P4, PT, R6, R125, RZ ;  /* 0x0000007d06007210 */ /* 0x001fca0007f9e0ff */
[----:B------:R0:W-:Y:S01]  /*14720*/  STL [R1+0xdd4], R0 ;  /* 0x000dd40001007387 */ /* 0x0001e20000100800 */
[--C-:B-1----:R-:W-:Y:S02]  /*14730*/  IMAD.X R2, R81, 0x1, R123.reuse, P0 ;  /* 0x0000000151027824 */ /* 0x102fe400000e067b */
[----:B0-----:R-:W-:Y:S01]  /*14740*/  IMAD.X R0, R7, 0x1, R123, P4 ;  /* 0x0000000107007824 */ /* 0x001fe200020e067b */
[----:B--2---:R-:W-:-:S05]  /*14750*/  IADD3 R5, P5, PT, R66, R125, RZ ;  /* 0x0000007d42057210 */ /* 0x004fca0007fbe0ff */
[----:B------:R0:W-:Y:S04]  /*14760*/  STL [R1+0xdd8], R5 ;  /* 0x000dd80501007387 */ /* 0x0001e80000100800 */
[----:B------:R-:W2:Y:S01]  /*14770*/  LDL.LU.64 R6, [R1+0x1f8] ;  /* 0x0001f80001067983 */ /* 0x000ea20000300a00 */
[----:B0-----:R-:W-:-:S03]  /*14780*/  IMAD.X R5, R67, 0x1, R123, P5 ;  /* 0x0000000143057824 */ /* 0x001fc600028e067b */
[----:B------:R-:W-:Y:S04]  /*14790*/  STL [R1+0xd88], R2 ;  /* 0x000d880201007387 */ /* 0x000fe80000100800 */
[----:B------:R3:W-:Y:S04]  /*147a0*/  STL [R1+0xd8c], R0 ;  /* 0x000d8c0001007387 */ /* 0x0007e80000100800 */
[----:B------:R-:W-:Y:S04]  /*147b0*/  STL [R1+0xd90], R5 ;  /* 0x000d900501007387 */ /* 0x000fe80000100800 */
[----:B------:R-:W2:Y:S01]  /*147c0*/  LDL.LU.64 R120, [R1+0x200] ;  /* 0x0002000001787983 */ /* 0x000ea20000300a00 */
[----:B---3--:R-:W-:-:S05]  /*147d0*/  IADD3 R0, P0, PT, R64, R125, RZ ;  /* 0x0000007d40007210 */ /* 0x008fca0007f1e0ff */
[----:B------:R0:W-:Y:S01]  /*147e0*/  STL [R1+0xddc], R0 ;  /* 0x000ddc0001007387 */ /* 0x0001e20000100800 */
[----:B----4-:R-:W-:-:S05]  /*147f0*/  IADD3 R2, P4, PT, R36, R125, RZ ;  /* 0x0000007d24027210 */ /* 0x010fca0007f9e0ff */
[----:B------:R1:W-:Y:S01]  /*14800*/  STL [R1+0xca8], R2 ;  /* 0x000ca80201007387 */ /* 0x0003e20000100800 */
[----:B0-----:R-:W-:-:S03]  /*14810*/  IADD3 R0, P5, PT, R26, R125, RZ ;  /* 0x0000007d1a007210 */ /* 0x001fc60007fbe0ff */
[----:B------:R-:W3:Y:S04]  /*14820*/  LDL.LU.64 R80, [R1+0x208] ;  /* 0x0002080001507983 */ /* 0x000ee80000300a00 */
[----:B------:R0:W-:Y:S01]  /*14830*/  STL [R1+0xcac], R0 ;  /* 0x000cac0001007387 */ /* 0x0001e20000100800 */
[----:B-1----:R-:W-:-:S03]  /*14840*/  IMAD.X R2, R65, 0x1, R123, P0 ;  /* 0x0000000141027824 */ /* 0x002fc600000e067b */
[----:B------:R-:W4:Y:S01]  /*14850*/  LDL.LU.64 R66, [R1+0x210] ;  /* 0x0002100001427983 */ /* 0x000f220000300a00 */
[--C-:B------:R-:W-:Y:S02]  /*14860*/  IMAD.X R5, R27, 0x1, R123.reuse, P5 ;  /* 0x000000011b057824 */ /* 0x100fe400028e067b */
[----:B0-----:R-:W-:Y:S01]  /*14870*/  IMAD.X R0, R37, 0x1, R123, P4 ;  /* 0x0000000125007824 */ /* 0x001fe200020e067b */
[----:B------:R0:W-:Y:S04]  /*14880*/  STL [R1+0xd94], R2 ;  /* 0x000d940201007387 */ /* 0x0001e80000100800 */
[----:B------:R1:W-:Y:S04]  /*14890*/  STL [R1+0x1d8], R0 ;  /* 0x0001d80001007387 */ /* 0x0003e80000100800 */
[----:B------:R-:W-:Y:S04]  /*148a0*/  STL [R1+0x1e0], R5 ;  /* 0x0001e00501007387 */ /* 0x000fe80000100800 */
[----:B------:R-:W4:Y:S01]  /*148b0*/  LDL.LU.64 R64, [R1+0x218] ;  /* 0x0002180001407983 */ /* 0x000f220000300a00 */
[----:B0-----:R-:W-:-:S05]  /*148c0*/  IADD3 R2, P0, PT, R10, R125, RZ ;  /* 0x0000007d0a027210 */ /* 0x001fca0007f1e0ff */
[----:B------:R0:W-:Y:S04]  /*148d0*/  STL [R1+0xc9c], R2 ;  /* 0x000c9c0201007387 */ /* 0x0001e80000100800 */
[----:B------:R-:W4:Y:S01]  /*148e0*/  LDL.LU.64 R36, [R1+0x220] ;  /* 0x0002200001247983 */ /* 0x000f220000300a00 */
[----:B-1----:R-:W-:-:S05]  /*148f0*/  IADD3 R0, P4, PT, R8, R125, RZ ;  /* 0x0000007d08007210 */ /* 0x002fca0007f9e0ff */
[----:B------:R2:W-:Y:S04]  /*14900*/  STL [R1+0xca0], R0 ;  /* 0x000ca00001007387 */ /* 0x0005e80000100800 */
[----:B------:R-:W4:Y:S01]  /*14910*/  LDL.LU.64 R26, [R1+0x228] ;  /* 0x00022800011a7983 */ /* 0x000f220000300a00 */
[--C-:B0-----:R-:W-:Y:S02]  /*14920*/  IMAD.X R2, R11, 0x1, R123.reuse, P0 ;  /* 0x000000010b027824 */ /* 0x101fe400000e067b */
[----:B------:R-:W-:Y:S01]  /*14930*/  IMAD.X R5, R9, 0x1, R123, P4 ;  /* 0x0000000109057824 */ /* 0x000fe200020e067b */
[----:B--2---:R-:W-:-:S05]  /*14940*/  IADD3 R0, P5, PT, R6, R125, RZ ;  /* 0x0000007d06007210 */ /* 0x004fca0007fbe0ff */
[----:B------:R0:W-:Y:S04]  /*14950*/  STL [R1+0xca4], R0 ;  /* 0x000ca40001007387 */ /* 0x0001e80000100800 */
[----:B------:R1:W-:Y:S04]  /*14960*/  STL [R1+0xc94], R2 ;  /* 0x000c940201007387 */ /* 0x0003e80000100800 */
[----:B------:R-:W-:Y:S01]  /*14970*/  STL [R1+0xc98], R5 ;  /* 0x000c980501007387 */ /* 0x000fe20000100800 */
[----:B0-----:R-:W-:-:S03]  /*14980*/  IMAD.X R0, R7, 0x1, R123, P5 ;  /* 0x0000000107007824 */ /* 0x001fc600028e067b */
[----:B------:R-:W2:Y:S01]  /*14990*/  LDL.LU.64 R10, [R1+0x230] ;  /* 0x00023000010a7983 */ /* 0x000ea20000300a00 */
[----:B-1----:R-:W-:-:S03]  /*149a0*/  IADD3 R2, P0, PT, R120, R125, RZ ;  /* 0x0000007d78027210 */ /* 0x002fc60007f1e0ff */
[----:B------:R-:W-:Y:S04]  /*149b0*/  STL [R1+0x1f8], R0 ;  /* 0x0001f80001007387 */ /* 0x000fe80000100800 */
[----:B------:R0:W-:Y:S04]  /*149c0*/  STL [R1+0xc88], R2 ;  /* 0x000c880201007387 */ /* 0x0001e80000100800 */
[----:B------:R-:W2:Y:S04]  /*149d0*/  LDL.LU.64 R8, [R1+0x238] ;  /* 0x0002380001087983 */ /* 0x000ea80000300a00 */
[----:B------:R-:W2:Y:S01]  /*149e0*/  LDL.LU.64 R6, [R1+0x240] ;  /* 0x0002400001067983 */ /* 0x000ea20000300a00 */
[----:B0-----:R-:W-:Y:S01]  /*149f0*/  IMAD.X R2, R121, 0x1, R123, P0 ;  /* 0x0000000179027824 */ /* 0x001fe200000e067b */
[----:B---3--:R-:W-:-:S02]  /*14a00*/  IADD3 R0, P4, PT, R80, R125, RZ ;  /* 0x0000007d50007210 */ /* 0x008fc40007f9e0ff */
[----:B----4-:R-:W-:-:S03]  /*14a10*/  IADD3 R5, P5, PT, R66, R125, RZ ;  /* 0x0000007d42057210 */ /* 0x010fc60007fbe0ff */
[----:B------:R0:W-:Y:S04]  /*14a20*/  STL [R1+0xc8c], R0 ;  /* 0x000c8c0001007387 */ /* 0x0001e80000100800 */
[----:B------:R1:W-:Y:S01]  /*14a30*/  STL [R1+0xc90], R5 ;  /* 0x000c900501007387 */ /* 0x0003e20000100800 */
[----:B0-----:R-:W-:-:S03]  /*14a40*/  IMAD.X R0, R81, 0x1, R123, P4 ;  /* 0x0000000151007824 */ /* 0x001fc600020e067b */
[----:B------:R0:W-:Y:S01]  /*14a50*/  STL [R1+0xc74], R2 ;  /* 0x000c740201007387 */ /* 0x0001e20000100800 */
[----:B-1----:R-:W-:-:S03]  /*14a60*/  IMAD.X R5, R67, 0x1, R123, P5 ;  /* 0x0000000143057824 */ /* 0x002fc600028e067b */
[----:B------:R1:W-:Y:S04]  /*14a70*/  STL [R1+0x208], R0 ;  /* 0x0002080001007387 */ /* 0x0003e80000100800 */
[----:B------:R3:W-:Y:S01]  /*14a80*/  STL [R1+0x210], R5 ;  /* 0x0002100501007387 */ /* 0x0007e20000100800 */
[----:B0-----:R-:W-:-:S05]  /*14a90*/  IADD3 R2, P0, PT, R64, R125, RZ ;  /* 0x0000007d40027210 */ /* 0x001fca0007f1e0ff */
[----:B------:R-:W-:Y:S01]  /*14aa0*/  STL [R1+0xc78], R2 ;  /* 0x000c780201007387 */ /* 0x000fe20000100800 */
[----:B-1----:R-:W-:-:S05]  /*14ab0*/  IADD3 R0, P4, PT, R36, R125, RZ ;  /* 0x0000007d24007210 */ /* 0x002fca0007f9e0ff */
[----:B------:R0:W-:Y:S01]  /*14ac0*/  STL [R1+0xc7c], R0 ;  /* 0x000c7c0001007387 */ /* 0x0001e20000100800 */
[----:B---3--:R-:W-:Y:S01]  /*14ad0*/  IADD3 R5, P5, PT, R26, R125, RZ ;  /* 0x0000007d1a057210 */ /* 0x008fe20007fbe0ff */
[----:B0-----:R-:W-:-:S04]  /*14ae0*/  IMAD.X R0, R37, 0x1, R123, P4 ;  /* 0x0000000125007824 */ /* 0x001fc800020e067b */
[----:B------:R-:W-:Y:S04]  /*14af0*/  STL [R1+0xc80], R5 ;  /* 0x000c800501007387 */ /* 0x000fe80000100800 */
[----:B------:R-:W3:Y:S01]  /*14b00*/  LDL.LU.64 R36, [R1+0x248] ;  /* 0x0002480001247983 */ /* 0x000ee20000300a00 */
[----:B------:R-:W-:-:S05]  /*14b10*/  IMAD.X R2, R65, 0x1, R123, P0 ;  /* 0x0000000141027824 */ /* 0x000fca00000e067b */
[----:B------:R0:W-:Y:S04]  /*14b20*/  STL [R1+0x218], R2 ;  /* 0x0002180201007387 */ /* 0x0001e80000100800 */
[----:B------:R-:W4:Y:S04]  /*14b30*/  LDL.LU.64 R66, [R1+0x250] ;  /* 0x0002500001427983 */ /* 0x000f280000300a00 */
[----:B------:R2:W-:Y:S01]  /*14b40*/  STL [R1+0x220], R0 ;  /* 0x0002200001007387 */ /* 0x0005e20000100800 */
[----:B0-----:R-:W-:-:S03]  /*14b50*/  IMAD.X R2, R27, 0x1, R123, P5 ;  /* 0x000000011b027824 */ /* 0x001fc600028e067b */
[----:B------:R-:W4:Y:S04]  /*14b60*/  LDL.LU.64 R26, [R1+0x258] ;  /* 0x00025800011a7983 */ /* 0x000f280000300a00 */
[----:B------:R0:W-:Y:S01]  /*14b70*/  STL [R1+0xc6c], R2 ;  /* 0x000c6c0201007387 */ /* 0x0001e20000100800 */
[----:B--2---:R-:W-:-:S05]  /*14b80*/  IADD3 R0, P0, PT, R10, R125, RZ ;  /* 0x0000007d0a007210 */ /* 0x004fca0007f1e0ff */
[----:B------:R1:W-:Y:S01]  /*14b90*/  STL [R1+0xc84], R0 ;  /* 0x000c840001007387 */ /* 0x0003e20000100800 */
[-C--:B0-----:R-:W-:Y:S02]  /*14ba0*/  IADD3 R2, P4, PT, R8, R125.reuse, RZ ;  /* 0x0000007d08027210 */ /* 0x081fe40007f9e0ff */
[----:B-1----:R-:W-:-:S05]  /*14bb0*/  IADD3 R0, P5, PT, R6, R125, RZ ;  /* 0x0000007d06007210 */ /* 0x002fca0007fbe0ff */
[----:B------:R0:W-:Y:S04]  /*14bc0*/  STL [R1+0x12b0], R0 ;  /* 0x0012b00001007387 */ /* 0x0001e80000100800 */
[----:B------:R1:W-:Y:S01]  /*14bd0*/  STL [R1+0xf28], R2 ;  /* 0x000f280201007387 */ /* 0x0003e20000100800 */
[----:B0-----:R-:W-:-:S03]  /*14be0*/  IMAD.X R0, R11, 0x1, R123, P0 ;  /* 0x000000010b007824 */ /* 0x001fc600000e067b */
[----:B------:R-:W2:Y:S04]  /*14bf0*/  LDL.LU.64 R10, [R1+0x260] ;  /* 0x00026000010a7983 */ /* 0x000ea80000300a00 */
[----:B------:R-:W2:Y:S04]  /*14c00*/  LDL.LU.64 R64, [R1+0x268] ;  /* 0x0002680001407983 */ /* 0x000ea80000300a00 */
[----:B------:R0:W-:Y:S01]  /*14c10*/  STL [R1+0xc70], R0 ;  /* 0x000c700001007387 */ /* 0x0001e20000100800 */
[--C-:B-1----:R-:W-:Y:S02]  /*14c20*/  IMAD.X R2, R7, 0x1, R123.reuse, P5 ;  /* 0x0000000107027824 */ /* 0x102fe400028e067b */
[----:B0-----:R-:W-:-:S02]  /*14c30*/  IMAD.X R0, R9, 0x1, R123, P4 ;  /* 0x0000000109007824 */ /* 0x001fc400020e067b */
[----:B------:R-:W2:Y:S04]  /*14c40*/  LDL.LU.64 R8, [R1+0x270] ;  /* 0x0002700001087983 */ /* 0x000ea80000300a00 */
[----:B------:R-:W-:Y:S04]  /*14c50*/  STL [R1+0x12c8], R0 ;  /* 0x0012c80001007387 */ /* 0x000fe80000100800 */
[----:B------:R-:W-:Y:S04]  /*14c60*/  STL [R1+0x12cc], R2 ;  /* 0x0012cc0201007387 */ /* 0x000fe80000100800 */
[----:B------:R-:W2:Y:S01]  /*14c70*/  LDL.LU.64 R6, [R1+0x278] ;  /* 0x0002780001067983 */ /* 0x000ea20000300a00 */
[----:B---3--:R-:W-:-:S05]  /*14c80*/  IADD3 R13, P0, PT, R36, R125, RZ ;  /* 0x0000007d240d7210 */ /* 0x008fca0007f1e0ff */
[----:B------:R0:W-:Y:S04]  /*14c90*/  STL [R1+0xc60], R13 ;  /* 0x000c600d01007387 */ /* 0x0001e80000100800 */
[----:B------:R-:W3:Y:S01]  /*14ca0*/  LDL.LU.64 R80, [R1+0x280] ;  /* 0x0002800001507983 */ /* 0x000ee20000300a00 */
[----:B----4-:R-:W-:-:S05]  /*14cb0*/  IADD3 R5, P4, PT, R66, R125, RZ ;  /* 0x0000007d42057210 */ /* 0x010fca0007f9e0ff */
[----:B------:R1:W-:Y:S01]  /*14cc0*/  STL [R1+0xc64], R5 ;  /* 0x000c640501007387 */ /* 0x0003e20000100800 */
[----:B0-----:R-:W-:-:S03]  /*14cd0*/  IMAD.X R13, R37, 0x1, R123, P0 ;  /* 0x00000001250d7824 */ /* 0x001fc600000e067b */
[----:B------:R-:W4:Y:S01]  /*14ce0*/  LDL.LU.64 R36, [R1+0x288] ;  /* 0x0002880001247983 */ /* 0x000f220000300a00 */
[----:B-1----:R-:W-:-:S05]  /*14cf0*/  IADD3 R5, P5, PT, R26, R125, RZ ;  /* 0x0000007d1a057210 */ /* 0x002fca0007fbe0ff */
[----:B------:R0:W-:Y:S01]  /*14d00*/  STL [R1+0xc68], R5 ;  /* 0x000c680501007387 */ /* 0x0001e20000100800 */
[----:B------:R-:W-:-:S03]  /*14d10*/  IMAD.X R26, R27, 0x1, R123, P5 ;  /* 0x000000011b1a7824 */ /* 0x000fc600028e067b */
[----:B------:R-:W-:Y:S01]  /*14d20*/  STL [R1+0x248], R13 ;  /* 0x0002480d01007387 */ /* 0x000fe20000100800 */
[----:B0-----:R-:W-:-:S05]  /*14d30*/  IMAD.X R5, R67, 0x1, R123, P4 ;  /* 0x0000000143057824 */ /* 0x001fca00020e067b */
[----:B------:R-:W-:Y:S04]  /*14d40*/  STL [R1+0xc44], R5 ;  /* 0x000c440501007387 */ /* 0x000fe80000100800 */
[----:B------:R0:W-:Y:S04]  /*14d50*/  STL [R1+0x258], R26 ;  /* 0x0002581a01007387 */ /* 0x0001e80000100800 */
[----:B0-----:R-:W4:Y:S01]  /*14d60*/  LDL.LU.64 R26, [R1+0x290] ;  /* 0x00029000011a7983 */ /* 0x001f220000300a00 */
[-C--:B--2---:R-:W-:Y:S02]  /*14d70*/  IADD3 R13, P0, PT, R10, R125.reuse, RZ ;  /* 0x0000007d0a0d7210 */ /* 0x084fe40007f1e0ff */
[----:B------:R-:W-:-:S03]  /*14d80*/  IADD3 R5, P4, PT, R64, R125, RZ ;  /* 0x0000007d40057210 */ /* 0x000fc60007f9e0ff */
[----:B------:R0:W-:Y:S04]  /*14d90*/  STL [R1+0xc48], R13 ;  /* 0x000c480d01007387 */ /* 0x0001e80000100800 */
[----:B------:R-:W2:Y:S04]  /*14da0*/  LDL.LU.64 R66, [R1+0x298] ;  /* 0x0002980001427983 */ /* 0x000ea80000300a00 */
        /* <DEDUP_REMOVED lines=8> */
[----:B------:R-:W-:Y:S01]  /*14e30*/  STL [R1+0x268], R5 ;  /* 0x0002680501007387 */ /* 0x000fe20000100800 */
[----:B-1----:R-:W-:-:S03]  /*14e40*/  IADD3 R13, P0, PT, R6, R125, RZ ;  /* 0x0000007d060d7210 */ /* 0x002fc60007f1e0ff */
[----:B------:R0:W-:Y:S04]  /*14e50*/  STL [R1+0x270], R8 ;  /* 0x0002700801007387 */ /* 0x0001e80000100800 */
[----:B0-----:R-:W2:Y:S04]  /*14e60*/  LDL.LU.64 R8, [R1+0x2a8] ;  /* 0x0002a80001087983 */ /* 0x001ea80000300a00 */
[----:B------:R0:W-:Y:S04]  /*14e70*/  STL [R1+0xc54], R13 ;  /* 0x000c540d01007387 */ /* 0x0001e80000100800 */
[----:B------:R-:W2:Y:S01]  /*14e80*/  LDL.LU.64 R64, [R1+0x2b0] ;  /* 0x0002b00001407983 */ /* 0x000ea20000300a00 */
[----:B---3--:R-:W-:Y:S01]  /*14e90*/  IADD3 R5, P4, PT, R80, R125, RZ ;  /* 0x0000007d50057210 */ /* 0x008fe20007f9e0ff */
[----:B0-----:R-:W-:-:S04]  /*14ea0*/  IMAD.X R13, R7, 0x1, R123, P0 ;  /* 0x00000001070d7824 */ /* 0x001fc800000e067b */
[----:B------:R4:W-:Y:S04]  /*14eb0*/  STL [R1+0xc58], R5 ;  /* 0x000c580501007387 */ /* 0x0009e80000100800 */
[----:B------:R-:W3:Y:S01]  /*14ec0*/  LDL.LU.64 R6, [R1+0x2b8] ;  /* 0x0002b80001067983 */ /* 0x000ee20000300a00 */
[----:B----4-:R-:W-:-:S05]  /*14ed0*/  IADD3 R5, P5, PT, R36, R125, RZ ;  /* 0x0000007d24057210 */ /* 0x010fca0007fbe0ff */
[----:B------:R0:W-:Y:S01]  /*14ee0*/  STL [R1+0xc5c], R5 ;  /* 0x000c5c0501007387 */ /* 0x0001e20000100800 */
[----:B------:R-:W-:-:S03]  /*14ef0*/  IMAD.X R36, R37, 0x1, R123, P5 ;  /* 0x0000000125247824 */ /* 0x000fc600028e067b */
[----:B------:R-:W-:Y:S01]  /*14f00*/  STL [R1+0x9d8], R13 ;  /* 0x0009d80d01007387 */ /* 0x000fe20000100800 */
[----:B0-----:R-:W-:-:S05]  /*14f10*/  IMAD.X R5, R81, 0x1, R123, P4 ;  /* 0x0000000151057824 */ /* 0x001fca00020e067b */
[----:B------:R-:W-:Y:S04]  /*14f20*/  STL [R1+0xc40], R5 ;  /* 0x000c400501007387 */ /* 0x000fe80000100800 */
[----:B------:R0:W-:Y:S04]  /*14f30*/  STL [R1+0x288], R36 ;  /* 0x0002882401007387 */ /* 0x0001e80000100800 */
[----:B0-----:R-:W4:Y:S01]  /*14f40*/  LDL.LU.64 R36, [R1+0x2c0] ;  /* 0x0002c00001247983 */ /* 0x001f220000300a00 */
[----:B------:R-:W-:-:S05]  /*14f50*/  IADD3 R13, P0, PT, R26, R125, RZ ;  /* 0x0000007d1a0d7210 */ /* 0x000fca0007f1e0ff */
[----:B------:R0:W-:Y:S04]  /*14f60*/  STL [R1+0x9cc], R13 ;  /* 0x0009cc0d01007387 */ /* 0x0001e80000100800 */
[----:B------:R-:W4:Y:S01]  /*14f70*/  LDL.LU.64 R80, [R1+0x2c8] ;  /* 0x0002c80001507983 */ /* 0x000f220000300a00 */
[----:B0-----:R-:W-:Y:S01]  /*14f80*/  IMAD.X R13, R27, 0x1, R123, P0 ;  /* 0x000000011b0d7824 */ /* 0x001fe200000e067b */
[----:B--2---:R-:W-:-:S05]  /*14f90*/  IADD3 R5, P4, PT, R66, R125, RZ ;  /* 0x0000007d42057210 */ /* 0x004fca0007f9e0ff */
[----:B------:R0:W-:Y:S04]  /*14fa0*/  STL [R1+0x9d0], R5 ;  /* 0x0009d00501007387 */ /* 0x0001e80000100800 */
[----:B------:R-:W2:Y:S01]  /*14fb0*/  LDL.LU.64 R26, [R1+0x2d0] ;  /* 0x0002d000011a7983 */ /* 0x000ea20000300a00 */
[----:B0-----:R-:W-:-:S05]  /*14fc0*/  IADD3 R5, P5, PT, R10, R125, RZ ;  /* 0x0000007d0a057210 */ /* 0x001fca0007fbe0ff */
[----:B------:R0:W-:Y:S01]  /*14fd0*/  STL [R1+0x9d4], R5 ;  /* 0x0009d40501007387 */ /* 0x0001e20000100800 */
[----:B------:R-:W-:-:S03]  /*14fe0*/  IMAD.X R10, R11, 0x1, R123, P5 ;  /* 0x000000010b0a7824 */ /* 0x000fc600028e067b */
[----:B------:R1:W-:Y:S01]  /*14ff0*/  STL [R1+0x9b8], R13 ;  /* 0x0009b80d01007387 */ /* 0x0003e20000100800 */
[----:B0-----:R-:W-:-:S05]  /*15000*/  IMAD.X R5, R67, 0x1, R123, P4 ;  /* 0x0000000143057824 */ /* 0x001fca00020e067b */
[----:B------:R-:W-:Y:S04]  /*15010*/  STL [R1+0x298], R5 ;  /* 0x0002980501007387 */ /* 0x000fe80000100800 */
[----:B------:R0:W-:Y:S01]  /*15020*/  STL [R1+0x2a0], R10 ;  /* 0x0002a00a01007387 */ /* 0x0001e20000100800 */
[----:B-1----:R-:W-:-:S03]  /*15030*/  IADD3 R13, P0, PT, R8, R125, RZ ;  /* 0x0000007d080d7210 */ /* 0x002fc60007f1e0ff */
[----:B0-----:R-:W2:Y:S04]  /*15040*/  LDL.LU.64 R10, [R1+0x2d8] ;  /* 0x0002d800010a7983 */ /* 0x001ea80000300a00 */
[----:B------:R0:W-:Y:S01]  /*15050*/  STL [R1+0x9bc], R13 ;  /* 0x0009bc0d01007387 */ /* 0x0001e20000100800 */
[----:B------:R-:W-:-:S03]  /*15060*/  IADD3 R5, P4, PT, R64, R125, RZ ;  /* 0x0000007d40057210 */ /* 0x000fc60007f9e0ff */
[----:B------:R-:W2:Y:S04]  /*15070*/  LDL.LU.64 R66, [R1+0x2e0] ;  /* 0x0002e00001427983 */ /* 0x000ea80000300a00 */
[----:B------:R3:W-:Y:S01]  /*15080*/  STL [R1+0x9c0], R5 ;  /* 0x0009c00501007387 */ /* 0x0007e20000100800 */
[----:B0-----:R-:W-:-:S03]  /*15090*/  IMAD.X R13, R9, 0x1, R123, P0 ;  /* 0x00000001090d7824 */ /* 0x001fc600000e067b */
[----:B------:R-:W2:Y:S01]  /*150a0*/  LDL.LU.64 R8, [R1+0x2e8] ;  /* 0x0002e80001087983 */ /* 0x000ea20000300a00 */
[----:B---3--:R-:W-:-:S05]  /*150b0*/  IADD3 R5, P5, PT, R6, R125, RZ ;  /* 0x0000007d06057210 */ /* 0x008fca0007fbe0ff */
[----:B------:R0:W-:Y:S01]  /*150c0*/  STL [R1+0x9c4], R5 ;  /* 0x0009c40501007387 */ /* 0x0001e20000100800 */
[----:B------:R-:W-:-:S03]  /*150d0*/  IMAD.X R6, R7, 0x1, R123, P5 ;  /* 0x0000000107067824 */ /* 0x000fc600028e067b */
[----:B------:R-:W-:Y:S01]  /*150e0*/  STL [R1+0x2a8], R13 ;  /* 0x0002a80d01007387 */ /* 0x000fe20000100800 */
[----:B0-----:R-:W-:-:S05]  /*150f0*/  IMAD.X R5, R65, 0x1, R123, P4 ;  /* 0x0000000141057824 */ /* 0x001fca00020e067b */
[----:B------:R-:W-:Y:S04]  /*15100*/  STL [R1+0x2b0], R5 ;  /* 0x0002b00501007387 */ /* 0x000fe80000100800 */
[----:B------:R0:W-:Y:S04]  /*15110*/  STL [R1+0x9a8], R6 ;  /* 0x0009a80601007387 */ /* 0x0001e80000100800 */
[----:B0-----:R-:W3:Y:S01]  /*15120*/  LDL.LU.64 R6, [R1+0x2f0] ;  /* 0x0002f00001067983 */ /* 0x001ee20000300a00 */
[----:B----4-:R-:W-:-:S05]  /*15130*/  IADD3 R13, P0, PT, R36, R125, RZ ;  /* 0x0000007d240d7210 */ /* 0x010fca0007f1e0ff */
[----:B------:R0:W-:Y:S04]  /*15140*/  STL [R1+0x9c8], R13 ;  /* 0x0009c80d01007387 */ /* 0x0001e80000100800 */
[----:B------:R-:W4:Y:S01]  /*15150*/  LDL.LU.64 R64, [R1+0x2f8] ;  /* 0x0002f80001407983 */ /* 0x000f220000300a00 */
[----:B------:R-:W-:-:S05]  /*15160*/  IADD3 R5, P4, PT, R80, R125, RZ ;  /* 0x0000007d50057210 */ /* 0x000fca0007f9e0ff */
[----:B------:R2:W-:Y:S01]  /*15170*/  STL [R1+0x9b0], R5 ;  /* 0x0009b00501007387 */ /* 0x0005e20000100800 */
[----:B0-----:R-:W-:-:S03]  /*15180*/  IMAD.X R13, R37, 0x1, R123, P0 ;  /* 0x00000001250d7824 */ /* 0x001fc600000e067b */
[----:B------:R-:W4:Y:S01]  /*15190*/  LDL.LU.64 R36, [R1+0x300] ;  /* 0x0003000001247983 */ /* 0x000f220000300a00 */
[----:B--2---:R-:W-:-:S05]  /*151a0*/  IADD3 R5, P5, PT, R26, R125, RZ ;  /* 0x0000007d1a057210 */ /* 0x004fca0007fbe0ff */
[----:B------:R0:W-:Y:S01]  /*151b0*/  STL [R1+0x9b4], R5 ;  /* 0x0009b40501007387 */ /* 0x0001e20000100800 */
[----:B------:R-:W-:-:S03]  /*151c0*/  IMAD.X R26, R27, 0x1, R123, P5 ;  /* 0x000000011b1a7824 */ /* 0x000fc600028e067b */
[----:B------:R-:W-:Y:S01]  /*151d0*/  STL [R1+0x9ac], R13 ;  /* 0x0009ac0d01007387 */ /* 0x000fe20000100800 */
[----:B0-----:R-:W-:-:S05]  /*151e0*/  IMAD.X R5, R81, 0x1, R123, P4 ;  /* 0x0000000151057824 */ /* 0x001fca00020e067b */
[----:B------:R-:W-:Y:S04]  /*151f0*/  STL [R1+0x2c8], R5 ;  /* 0x0002c80501007387 */ /* 0x000fe80000100800 */
[----:B------:R0:W-:Y:S04]  /*15200*/  STL [R1+0x98c], R26 ;  /* 0x00098c1a01007387 */ /* 0x0001e80000100800 */
[----:B0-----:R-:W2:Y:S01]  /*15210*/  LDL.LU.64 R26, [R1+0x308] ;  /* 0x00030800011a7983 */ /* 0x001ea20000300a00 */
[----:B------:R-:W-:-:S05]  /*15220*/  IADD3 R13, P0, PT, R10, R125, RZ ;  /* 0x0000007d0a0d7210 */ /* 0x000fca0007f1e0ff */
[----:B------:R0:W-:Y:S01]  /*15230*/  STL [R1+0x990], R13 ;  /* 0x0009900d01007387 */ /* 0x0001e20000100800 */
[----:B------:R-:W-:-:S03]  /*15240*/  IADD3 R5, P4, PT, R66, R125, RZ ;  /* 0x0000007d42057210 */ /* 0x000fc60007f9e0ff */
        /* <DEDUP_REMOVED lines=9> */
[----:B------:R-:W-:Y:S04]  /*152e0*/  STL [R1+0x2e0], R5 ;  /* 0x0002e00501007387 */ /* 0x000fe80000100800 */
[----:B------:R0:W-:Y:S01]  /*152f0*/  STL [R1+0x2e8], R8 ;  /* 0x0002e80801007387 */ /* 0x0001e20000100800 */
[----:B---3--:R-:W-:-:S03]  /*15300*/  IADD3 R13, P0, PT, R6, R125, RZ ;  /* 0x0000007d060d7210 */ /* 0x008fc60007f1e0ff */
[----:B0-----:R-:W3:Y:S04]  /*15310*/  LDL.LU.64 R8, [R1+0x320] ;  /* 0x0003200001087983 */ /* 0x001ee80000300a00 */
[----:B------:R0:W-:Y:S04]  /*15320*/  STL [R1+0x99c], R13 ;  /* 0x00099c0d01007387 */ /* 0x0001e80000100800 */
[----:B------:R-:W3:Y:S01]  /*15330*/  LDL.LU.64 R66, [R1+0x328] ;  /* 0x0003280001427983 */ /* 0x000ee20000300a00 */
[----:B----4-:R-:W-:Y:S01]  /*15340*/  IADD3 R5, P4, PT, R64, R125, RZ ;  /* 0x0000007d40057210 */ /* 0x010fe20007f9e0ff */
[----:B0-----:R-:W-:-:S04]  /*15350*/  IMAD.X R13, R7, 0x1, R123, P0 ;  /* 0x00000001070d7824 */ /* 0x001fc800000e067b */
[----:B------:R0:W-:Y:S04]  /*15360*/  STL [R1+0x9a0], R5 ;  /* 0x0009a00501007387 */ /* 0x0001e80000100800 */
[----:B------:R-:W4:Y:S01]  /*15370*/  LDL.LU.64 R6, [R1+0x330] ;  /* 0x0003300001067983 */ /* 0x000f220000300a00 */
[----:B0-----:R-:W-:-:S05]  /*15380*/  IADD3 R5, P5, PT, R36, R125, RZ ;  /* 0x0000007d24057210 */ /* 0x001fca0007fbe0ff */
[----:B------:R0:W-:Y:S01]  /*15390*/  STL [R1+0x9a4], R5 ;  /* 0x0009a40501007387 */ /* 0x0001e20000100800 */
[----:B------:R-:W-:-:S03]  /*153a0*/  IMAD.X R36, R37, 0x1, R123, P5 ;  /* 0x0000000125247824 */ /* 0x000fc600028e067b */
[----:B------:R-:W-:Y:S01]  /*153b0*/  STL [R1+0x2f0], R13 ;  /* 0x0002f00d01007387 */ /* 0x000fe20000100800 */
[----:B0-----:R-:W-:-:S05]  /*153c0*/  IMAD.X R5, R65, 0x1, R123, P4 ;  /* 0x0000000141057824 */ /* 0x001fca00020e067b */
[----:B------:R-:W-:Y:S04]  /*153d0*/  STL [R1+0x984], R5 ;  /* 0x0009840501007387 */ /* 0x000fe80000100800 */
[----:B------:R0:W-:Y:S04]  /*153e0*/  STL [R1+0x988], R36 ;  /* 0x0009882401007387 */ /* 0x0001e80000100800 */
[----:B0-----:R-:W4:Y:S01]  /*153f0*/  LDL.LU.64 R36, [R1+0x338] ;  /* 0x0003380001247983 */ /* 0x001f220000300a00 */
[----:B--2---:R-:W-:-:S05]  /*15400*/  IADD3 R13, P0, PT, R26, R125, RZ ;  /* 0x0000007d1a0d7210 */ /* 0x004fca0007f1e0ff */
[----:B------:R0:W-:Y:S04]  /*15410*/  STL [R1+0x978], R13 ;  /* 0x0009780d01007387 */ /* 0x0001e80000100800 */
[----:B------:R-:W2:Y:S01]  /*15420*/  LDL.LU.64 R64, [R1+0x340] ;  /* 0x0003400001407983 */ /* 0x000ea20000300a00 */
[----:B------:R-:W-:Y:S01]  /*15430*/  IADD3 R5, P4, PT, R80, R125, RZ ;  /* 0x0000007d50057210 */ /* 0x000fe20007f9e0ff */
[----:B0-----:R-:W-:-:S04]  /*15440*/  IMAD.X R13, R27, 0x1, R123, P0 ;  /* 0x000000011b0d7824 */ /* 0x001fc800000e067b */
        /* <DEDUP_REMOVED lines=11> */
[----:B------:R0:W-:Y:S01]  /*15500*/  STL [R1+0x960], R13 ;  /* 0x0009600d01007387 */ /* 0x0001e20000100800 */
[----:B------:R-:W-:-:S03]  /*15510*/  IADD3 R5, P4, PT, R66, R125, RZ ;  /* 0x0000007d42057210 */ /* 0x000fc60007f9e0ff */
[----:B------:R-:W3:Y:S04]  /*15520*/  LDL.LU.64 R80, [R1+0x358] ;  /* 0x0003580001507983 */ /* 0x000ee80000300a00 */
[----:B------:R4:W-:Y:S01]  /*15530*/  STL [R1+0x964], R5 ;  /* 0x0009640501007387 */ /* 0x0009e20000100800 */
[----:B0-----:R-:W-:-:S03]  /*15540*/  IMAD.X R13, R9, 0x1, R123, P0 ;  /* 0x00000001090d7824 */ /* 0x001fc600000e067b */
        /* <DEDUP_REMOVED lines=19> */
[----:B------:R-:W-:Y:S01]  /*15680*/  STL [R1+0x954], R13 ;  /* 0x0009540d01007387 */ /* 0x000fe20000100800 */
[----:B0-----:R-:W-:-:S05]  /*15690*/  IMAD.X R5, R65, 0x1, R123, P4 ;  /* 0x0000000141057824 */ /* 0x001fca00020e067b */
[----:B------:R-:W-:Y:S04]  /*156a0*/  STL [R1+0x958], R5 ;  /* 0x0009580501007387 */ /* 0x000fe80000100800 */
[----:B------:R0:W-:Y:S04]  /*156b0*/  STL [R1+0x348], R26 ;  /* 0x0003481a01007387 */ /* 0x0001e80000100800 */
[----:B0-----:R-:W2:Y:S01]  /*156c0*/  LDL.LU.64 R26, [R1+0x380] ;  /* 0x00038000011a7983 */ /* 0x001ea20000300a00 */
[----:B---3--:R-:W-:-:S05]  /*156d0*/  IADD3 R13, P0, PT, R10, R125, RZ ;  /* 0x0000007d0a0d7210 */ /* 0x008fca0007f1e0ff */
[----:B------:R0:W-:Y:S01]  /*156e0*/  STL [R1+0x6d0], R13 ;  /* 0x0006d00d01007387 */ /* 0x0001e20000100800 */
[----:B------:R-:W-:-:S03]  /*156f0*/  IADD3 R5, P4, PT, R80, R125, RZ ;  /* 0x0000007d50057210 */ /* 0x000fc60007f9e0ff */
[----:B------:R-:W3:Y:S04]  /*15700*/  LDL.LU.64 R64, [R1+0x388] ;  /* 0x0003880001407983 */ /* 0x000ee80000300a00 */
[----:B------:R1:W-:Y:S01]  /*15710*/  STL [R1+0x6f4], R5 ;  /* 0x0006f40501007387 */ /* 0x0003e20000100800 */
[----:B0-----:R-:W-:-:S03]  /*15720*/  IMAD.X R13, R11, 0x1, R123, P0 ;  /* 0x000000010b0d7824 */ /* 0x001fc600000e067b */
[----:B------:R-:W3:Y:S01]  /*15730*/  LDL.LU.64 R10, [R1+0x390] ;  /* 0x00039000010a7983 */ /* 0x000ee20000300a00 */
[----:B-1----:R-:W-:-:S05]  /*15740*/  IADD3 R5, P5, PT, R8, R125, RZ ;  /* 0x0000007d08057210 */ /* 0x002fca0007fbe0ff */
        /* <DEDUP_REMOVED lines=37> */
[----:B0-----:R-:W3:Y:S04]  /*159a0*/  LDL.LU.64 R10, [R1+0x3c8] ;  /* 0x0003c800010a7983 */ /* 0x001ee80000300a00 */
        /* <DEDUP_REMOVED lines=29> */
[----:B------:R-:W-:-:S05]  /*15b80*/  IADD3 R13, P0, PT, R10, R125, RZ ;  /* 0x0000007d0a0d7210 */ /* 0x000fca0007f1e0ff */
        /* <DEDUP_REMOVED lines=30> */
[----:B------:R0:W-:Y:S04]  /*15d70*/  STL [R1+0x354], R13 ;  /* 0x0003540d01007387 */ /* 0x0001e80000100800 */
[----:B------:R-:W3:Y:S01]  /*15d80*/  LDL.LU.64 R80, [R1+0x430] ;  /* 0x0004300001507983 */ /* 0x000ee20000300a00 */
[----:B------:R-:W-:Y:S01]  /*15d90*/  IADD3 R5, P4, PT, R66, R125, RZ ;  /* 0x0000007d42057210 */ /* 0x000fe20007f9e0ff */
[----:B0-----:R-:W-:-:S04]  /*15da0*/  IMAD.X R13, R27, 0x1, R123, P0 ;  /* 0x000000011b0d7824 */ /* 0x001fc800000e067b */
[----:B------:R0:W-:Y:S04]  /*15db0*/  STL [R1+0x378], R5 ;  /* 0x0003780501007387 */ /* 0x0001e80000100800 */
[----:B------:R-:W3:Y:S01]  /*15dc0*/  LDL.LU.64 R26, [R1+0x438] ;  /* 0x00043800011a7983 */ /* 0x000ee20000300a00 */
[----:B0-----:R-:W-:-:S05]  /*15dd0*/  IADD3 R5, P5, PT, R10, R125, RZ ;  /* 0x0000007d0a057210 */ /* 0x001fca0007fbe0ff */
        /* <DEDUP_REMOVED lines=8> */
[----:B------:R0:W-:Y:S01]  /*15e60*/  STL [R1+0x2c4], R13 ;  /* 0x0002c40d01007387 */ /* 0x0001e20000100800 */
[----:B------:R-:W-:-:S03]  /*15e70*/  IADD3 R5, P4, PT, R64, R125, RZ ;  /* 0x0000007d40057210 */ /* 0x000fc60007f9e0ff */
[----:B------:R-:W4:Y:S04]  /*15e80*/  LDL.LU.64 R66, [R1+0x448] ;  /* 0x0004480001427983 */ /* 0x000f280000300a00 */
        /* <DEDUP_REMOVED lines=51> */
[----:B------:R1:W-:Y:S01]  /*161c0*/  STL [R1+0x1cc], R13 ;  /* 0x0001cc0d01007387 */ /* 0x0003e20000100800 */
[----:B0-----:R-:W-:-:S05]  /*161d0*/  IMAD.X R5, R65, 0x1, R123, P4 ;  /* 0x0000000141057824 */ /* 0x001fca00020e067b */
[----:B------:R-:W-:Y:S04]  /*161e0*/  STL [R1+0x1d0], R5 ;  /* 0x0001d00501007387 */ /* 0x000fe80000100800 */
[----:B------:R0:W-:Y:S04]  /*161f0*/  STL [R1+0x1d4], R36 ;  /* 0x0001d42401007387 */ /* 0x0001e80000100800 */
[----:B------:R-:W3:Y:S01]  /*16200*/  LDL.LU.64 R64, [R1+0x4a0] ;  /* 0x0004a00001407983 */ /* 0x000ee20000300a00 */
[----:B-1----:R-:W-:-:S05]  /*16210*/  IADD3 R13, P0, PT, R26, R125, RZ ;  /* 0x0000007d1a0d7210 */ /* 0x002fca0007f1e0ff */
[----:B------:R1:W-:Y:S04]  /*16220*/  STL [R1+0x230], R13 ;  /* 0x0002300d01007387 */ /* 0x0003e80000100800 */
[----:B0-----:R-:W3:Y:S01]  /*16230*/  LDL.LU.64 R36, [R1+0x4a8] ;  /* 0x0004a80001247983 */ /* 0x001ee20000300a00 */
[----:B------:R-:W-:Y:S01]  /*16240*/  IADD3 R5, P4, PT, R80, R125, RZ ;  /* 0x0000007d50057210 */ /* 0x000fe20007f9e0ff */
[----:B-1----:R-:W-:-:S04]  /*16250*/  IMAD.X R13, R27, 0x1, R123, P0 ;  /* 0x000000011b0d7824 */ /* 0x002fc800000e067b */
        /* <DEDUP_REMOVED lines=28> */
[----:B0-----:R-:W-:Y:S01]  /*16420*/  IMAD.X R13, R65, 0x1, R123, P0 ;  /* 0x00000001410d7824 */ /* 0x001fe200000e067b */
[----:B------:R-:W-:-:S05]  /*16430*/  IADD3 R5, P4, PT, R36, R125, RZ ;  /* 0x0000007d24057210 */ /* 0x000fca0007f9e0ff */
        /* <DEDUP_REMOVED lines=8> */
[----:B------:R0:W-:Y:S04]  /*164c0*/  STL [R1+0x154], R26 ;  /* 0x0001541a01007387 */ /* 0x0001e80000100800 */
[----:B------:R-:W3:Y:S01]  /*164d0*/  LDL.LU.64 R36, [R1+0x4e8] ;  /* 0x0004e80001247983 */ /* 0x000ee20000300a00 */
[----:B----4-:R-:W-:-:S05]  /*164e0*/  IADD3 R13, P0, PT, R10, R125, RZ ;  /* 0x0000007d0a0d7210 */ /* 0x010fca0007f1e0ff */
[----:B------:R1:W-:Y:S04]  /*164f0*/  STL [R1+0x1a4], R13 ;  /* 0x0001a40d01007387 */ /* 0x0003e80000100800 */
[----:B0-----:R-:W4:Y:S01]  /*16500*/  LDL.LU.64 R26, [R1+0x4f0] ;  /* 0x0004f000011a7983 */ /* 0x001f220000300a00 */
[----:B------:R-:W-:-:S05]  /*16510*/  IADD3 R5, P4, PT, R80, R125, RZ ;  /* 0x0000007d50057210 */ /* 0x000fca0007f9e0ff */
[----:B------:R2:W-:Y:S01]  /*16520*/  STL [R1+0x1b8], R5 ;  /* 0x0001b80501007387 */ /* 0x0005e20000100800 */
[----:B-1----:R-:W-:-:S03]  /*16530*/  IMAD.X R13, R11, 0x1, R123, P0 ;  /* 0x000000010b0d7824 */ /* 0x002fc600000e067b */
        /* <DEDUP_REMOVED lines=27> */
[----:B----4-:R-:W-:Y:S01]  /*166f0*/  IADD3 R5, P4, PT, R26, R125, RZ ;  /* 0x0000007d1a057210 */ /* 0x010fe20007f9e0ff */
[----:B-1----:R-:W-:-:S04]  /*16700*/  IMAD.X R13, R37, 0x1, R123, P0 ;  /* 0x00000001250d7824 */ /* 0x002fc800000e067b */
[----:B------:R0:W-:Y:S04]  /*16710*/  STL [R1+0x130], R5 ;  /* 0x0001300501007387 */ /* 0x0001e80000100800 */
[----:B------:R-:W4:Y:S01]  /*16720*/  LDL.LU.64 R36, [R1+0x528] ;  /* 0x0005280001247983 */ /* 0x000f220000300a00 */
[----:B0-----:R-:W-:-:S05]  /*16730*/  IADD3 R5, P5, PT, R10, R125, RZ ;  /* 0x0000007d0a057210 */ /* 0x001fca0007fbe0ff */
[----:B------:R0:W-:Y:S01]  /*16740*/  STL [R1+0x134], R5 ;  /* 0x0001340501007387 */ /* 0x0001e20000100800 */
[----:B------:R-:W-:-:S03]  /*16750*/  IMAD.X R11, R11, 0x1, R123, P5 ;  /* 0x000000010b0b7824 */ /* 0x000fc600028e067b */
[----:B------:R1:W-:Y:S01]  /*16760*/  STL [R1+0x10c], R13 ;  /* 0x00010c0d01007387 */ /* 0x0003e20000100800 */
[----:B0-----:R-:W-:-:S05]  /*16770*/  IMAD.X R5, R27, 0x1, R123, P4 ;  /* 0x000000011b057824 */ /* 0x001fca00020e067b */
[----:B------:R-:W-:Y:S04]  /*16780*/  STL [R1+0x110], R5 ;  /* 0x0001100501007387 */ /* 0x000fe80000100800 */
[----:B------:R-:W-:Y:S04]  /*16790*/  STL [R1+0x114], R11 ;  /* 0x0001140b01007387 */ /* 0x000fe80000100800 */
[----:B------:R-:W4:Y:S01]  /*167a0*/  LDL.LU.64 R26, [R1+0x530] ;  /* 0x00053000011a7983 */ /* 0x000f220000300a00 */
[----:B--2---:R-:W-:-:S05]  /*167b0*/  IADD3 R10, P0, PT, R8, R125, RZ ;  /* 0x0000007d080a7210 */ /* 0x004fca0007f1e0ff */
[----:B------:R0:W-:Y:S01]  /*167c0*/  STL [R1+0x138], R10 ;  /* 0x0001380a01007387 */ /* 0x0001e20000100800 */
[----:B-1----:R-:W-:-:S03]  /*167d0*/  IMAD.X R13, R9, 0x1, R123, P0 ;  /* 0x00000001090d7824 */ /* 0x002fc600000e067b */
[----:B0-----:R-:W2:Y:S01]  /*167e0*/  LDL.LU.64 R10, [R1+0x538] ;  /* 0x00053800010a7983 */ /* 0x001ea20000300a00 */
        /* <DEDUP_REMOVED lines=14> */
[----:B------:R-:W-:Y:S01]  /*168d0*/  IADD3 R5, P4, PT, R64, R125, RZ ;  /* 0x0000007d40057210 */ /* 0x000fe20007f9e0ff */
[----:B0-----:R-:W-:-:S04]  /*168e0*/  IMAD.X R13, R67, 0x1, R123, P0 ;  /* 0x00000001430d7824 */ /* 0x001fc800000e067b */
[----:B------:R4:W-:Y:S04]  /*168f0*/  STL [R1+0xf0], R5 ;  /* 0x0000f00501007387 */ /* 0x0009e80000100800 */
[----:B------:R-:W3:Y:S01]  /*16900*/  LDL.LU.64 R66, [R1+0x558] ;  /* 0x0005580001427983 */ /* 0x000ee20000300a00 */
[----:B----4-:R-:W-:-:S05]  /*16910*/  IADD3 R5, P5, PT, R36, R125, RZ ;  /* 0x0000007d24057210 */ /* 0x010fca0007fbe0ff */
[----:B------:R0:W-:Y:S01]  /*16920*/  STL [R1+0xf4], R5 ;  /* 0x0000f40501007387 */ /* 0x0001e20000100800 */
[----:B------:R-:W-:-:S03]  /*16930*/  IMAD.X R36, R37, 0x1, R123, P5 ;  /* 0x0000000125247824 */ /* 0x000fc600028e067b */
[----:B------:R1:W-:Y:S01]  /*16940*/  STL [R1+0xcc], R13 ;  /* 0x0000cc0d01007387 */ /* 0x0003e20000100800 */
[----:B0-----:R-:W-:-:S05]  /*16950*/  IMAD.X R5, R65, 0x1, R123, P4 ;  /* 0x0000000141057824 */ /* 0x001fca00020e067b */
[----:B------:R-:W-:Y:S04]  /*16960*/  STL [R1+0xd0], R5 ;  /* 0x0000d00501007387 */ /* 0x000fe80000100800 */
[----:B------:R0:W-:Y:S04]  /*16970*/  STL [R1+0xd4], R36 ;  /* 0x0000d42401007387 */ /* 0x0001e80000100800 */
[----:B------:R-:W4:Y:S01]  /*16980*/  LDL.LU.64 R64, [R1+0x560] ;  /* 0x0005600001407983 */ /* 0x000f220000300a00 */
[----:B-1----:R-:W-:-:S05]  /*16990*/  IADD3 R13, P0, PT, R26, R125, RZ ;  /* 0x0000007d1a0d7210 */ /* 0x002fca0007f1e0ff */
[----:B------:R1:W-:Y:S04]  /*169a0*/  STL [R1+0xf8], R13 ;  /* 0x0000f80d01007387 */ /* 0x0003e80000100800 */
[----:B0-----:R-:W4:Y:S01]  /*169b0*/  LDL.LU.64 R36, [R1+0x568] ;  /* 0x0005680001247983 */ /* 0x001f220000300a00 */
[----:B-1----:R-:W-:Y:S01]  /*169c0*/  IMAD.X R13, R27, 0x1, R123, P0 ;  /* 0x000000011b0d7824 */ /* 0x002fe200000e067b */
[----:B--2---:R-:W-:-:S05]  /*169d0*/  IADD3 R5, P4, PT, R10, R125, RZ ;  /* 0x0000007d0a057210 */ /* 0x004fca0007f9e0ff */
[----:B------:R3:W-:Y:S04]  /*169e0*/  STL [R1+0xfc], R5 ;  /* 0x0000fc0501007387 */ /* 0x0007e80000100800 */
[----:B------:R-:W2:Y:S01]  /*169f0*/  LDL.LU.64 R26, [R1+0x570] ;  /* 0x00057000011a7983 */ /* 0x000ea20000300a00 */
[----:B---3--:R-:W-:-:S05]  /*16a00*/  IADD3 R5, P5, PT, R8, R125, RZ ;  /* 0x0000007d08057210 */ /* 0x008fca0007fbe0ff */
[----:B------:R0:W-:Y:S01]  /*16a10*/  STL [R1+0x100], R5 ;  /* 0x0001000501007387 */ /* 0x0001e20000100800 */
[----:B------:R-:W-:-:S03]  /*16a20*/  IMAD.X R9, R9, 0x1, R123, P5 ;  /* 0x0000000109097824 */ /* 0x000fc600028e067b */
[----:B------:R-:W-:Y:S01]  /*16a30*/  STL [R1+0xd8], R13 ;  /* 0x0000d80d01007387 */ /* 0x000fe20000100800 */
[----:B0-----:R-:W-:-:S05]  /*16a40*/  IMAD.X R5, R11, 0x1, R123, P4 ;  /* 0x000000010b057824 */ /* 0x001fca00020e067b */
[----:B------:R0:W-:Y:S04]  /*16a50*/  STL [R1+0xdc], R5 ;  /* 0x0000dc0501007387 */ /* 0x0001e80000100800 */
[----:B------:R-:W-:Y:S04]  /*16a60*/  STL [R1+0xe0], R9 ;  /* 0x0000e00901007387 */ /* 0x000fe80000100800 */
[----:B------:R-:W3:Y:S01]  /*16a70*/  LDL.LU.64 R10, [R1+0x578] ;  /* 0x00057800010a7983 */ /* 0x000ee20000300a00 */
[----:B------:R-:W-:-:S05]  /*16a80*/  IADD3 R8, P0, PT, R6, R125, RZ ;  /* 0x0000007d06087210 */ /* 0x000fca0007f1e0ff */
[----:B------:R1:W-:Y:S01]  /*16a90*/  STL [R1+0xc0], R8 ;  /* 0x0000c00801007387 */ /* 0x0003e20000100800 */
[-C--:B0-----:R-:W-:Y:S01]  /*16aa0*/  IADD3 R5, P4, PT, R80, R125.reuse, RZ ;  /* 0x0000007d50057210 */ /* 0x081fe20007f9e0ff */
[----:B------:R-:W-:Y:S02]  /*16ab0*/  IMAD.X R13, R7, 0x1, R123, P0 ;  /* 0x00000001070d7824 */ /* 0x000fe400000e067b */
[----:B-1----:R-:W3:Y:S04]  /*16ac0*/  LDL.LU.64 R8, [R1+0x580] ;  /* 0x0005800001087983 */ /* 0x002ee80000300a00 */
        /* <DEDUP_REMOVED lines=13> */
[----:B------:R-:W-:Y:S01]  /*16ba0*/  IADD3 R5, P4, PT, R36, R125, RZ ;  /* 0x0000007d24057210 */ /* 0x000fe20007f9e0ff */
[----:B-1----:R-:W-:-:S04]  /*16bb0*/  IMAD.X R13, R65, 0x1, R123, P0 ;  /* 0x00000001410d7824 */ /* 0x002fc800000e067b */
[----:B------:R2:W-:Y:S04]  /*16bc0*/  STL [R1+0x9c], R5 ;  /* 0x00009c0501007387 */ /* 0x0005e80000100800 */
[----:B------:R-:W4:Y:S01]  /*16bd0*/  LDL.LU.64 R64, [R1+0x5a0] ;  /* 0x0005a00001407983 */ /* 0x000f220000300a00 */
[----:B--2---:R-:W-:-:S05]  /*16be0*/  IADD3 R5, P5, PT, R26, R125, RZ ;  /* 0x0000007d1a057210 */ /* 0x004fca0007fbe0ff */
[----:B------:R0:W-:Y:S01]  /*16bf0*/  STL [R1+0xa0], R5 ;  /* 0x0000a00501007387 */ /* 0x0001e20000100800 */
[----:B------:R-:W-:-:S03]  /*16c00*/  IMAD.X R26, R27, 0x1, R123, P5 ;  /* 0x000000011b1a7824 */ /* 0x000fc600028e067b */
[----:B------:R3:W-:Y:S01]  /*16c10*/  STL [R1+0x7c], R13 ;  /* 0x00007c0d01007387 */ /* 0x0007e20000100800 */
[----:B0-----:R-:W-:-:S05]  /*16c20*/  IMAD.X R5, R37, 0x1, R123, P4 ;  /* 0x0000000125057824 */ /* 0x001fca00020e067b */
[----:B------:R0:W-:Y:S04]  /*16c30*/  STL [R1+0x80], R5 ;  /* 0x0000800501007387 */ /* 0x0001e80000100800 */
[----:B------:R1:W-:Y:S04]  /*16c40*/  STL [R1+0x84], R26 ;  /* 0x0000841a01007387 */ /* 0x0003e80000100800 */
[----:B------:R-:W2:Y:S01]  /*16c50*/  LDL.LU.64 R36, [R1+0x5a8] ;  /* 0x0005a80001247983 */ /* 0x000ea20000300a00 */
[----:B---3--:R-:W-:-:S05]  /*16c60*/  IADD3 R13, P0, PT, R10, R125, RZ ;  /* 0x0000007d0a0d7210 */ /* 0x008fca0007f1e0ff */
[----:B------:R-:W-:Y:S04]  /*16c70*/  STL [R1+0xa4], R13 ;  /* 0x0000a40d01007387 */ /* 0x000fe80000100800 */
[----:B------:R-:W3:Y:S01]  /*16c80*/  LDL.LU.64 R80, [R1+0x5b0] ;  /* 0x0005b00001507983 */ /* 0x000ee20000300a00 */
[----:B------:R-:W-:Y:S01]  /*16c90*/  IMAD.X R10, R11, 0x1, R123, P0 ;  /* 0x000000010b0a7824 */ /* 0x000fe200000e067b */
[----:B0-----:R-:W-:-:S05]  /*16ca0*/  IADD3 R5, P4, PT, R8, R125, RZ ;  /* 0x0000007d08057210 */ /* 0x001fca0007f9e0ff */
[----:B------:R0:W-:Y:S04]  /*16cb0*/  STL [R1+0xb8], R5 ;  /* 0x0000b80501007387 */ /* 0x0001e80000100800 */
[----:B-1----:R-:W3:Y:S01]  /*16cc0*/  LDL.LU.64 R26, [R1+0x5b8] ;  /* 0x0005b800011a7983 */ /* 0x002ee20000300a00 */
[----:B0-----:R-:W-:-:S05]  /*16cd0*/  IADD3 R5, P5, PT, R6, R125, RZ ;  /* 0x0000007d06057210 */ /* 0x001fca0007fbe0ff */
[----:B------:R0:W-:Y:S01]  /*16ce0*/  STL [R1+0xbc], R5 ;  /* 0x0000bc0501007387 */ /* 0x0001e20000100800 */
[----:B------:R-:W-:-:S03]  /*16cf0*/  IMAD.X R7, R7, 0x1, R123, P5 ;  /* 0x0000000107077824 */ /* 0x000fc600028e067b */
[----:B------:R1:W-:Y:S01]  /*16d00*/  STL [R1+0x88], R10 ;  /* 0x0000880a01007387 */ /* 0x0003e20000100800 */
[----:B0-----:R-:W-:-:S05]  /*16d10*/  IMAD.X R5, R9, 0x1, R123, P4 ;  /* 0x0000000109057824 */ /* 0x001fca00020e067b */
[----:B------:R4:W-:Y:S04]  /*16d20*/  STL [R1+0x8c], R5 ;  /* 0x00008c0501007387 */ /* 0x0009e80000100800 */
[----:B------:R-:W-:Y:S01]  /*16d30*/  STL [R1+0x54], R7 ;  /* 0x0000540701007387 */ /* 0x000fe20000100800 */
[----:B------:R-:W-:-:S03]  /*16d40*/  IADD3 R6, P0, PT, R120, R125, RZ ;  /* 0x0000007d78067210 */ /* 0x000fc60007f1e0ff */
[----:B-1----:R-:W3:Y:S04]  /*16d50*/  LDL.LU.64 R10, [R1+0x5c0] ;  /* 0x0005c000010a7983 */ /* 0x002ee80000300a00 */
[----:B------:R0:W-:Y:S04]  /*16d60*/  STL [R1+0x6c], R6 ;  /* 0x00006c0601007387 */ /* 0x0001e80000100800 */
[----:B------:R-:W3:Y:S01]  /*16d70*/  LDL.LU.64 R8, [R1+0x5c8] ;  /* 0x0005c80001087983 */ /* 0x000ee20000300a00 */
[----:B----4-:R-:W-:Y:S01]  /*16d80*/  IADD3 R5, P4, PT, R66, R125, RZ ;  /* 0x0000007d42057210 */ /* 0x010fe20007f9e0ff */
[----:B------:R-:W-:-:S04]  /*16d90*/  IMAD.X R13, R121, 0x1, R123, P0 ;  /* 0x00000001790d7824 */ /* 0x000fc800000e067b */
[----:B------:R1:W-:Y:S04]  /*16da0*/  STL [R1+0x70], R5 ;  /* 0x0000700501007387 */ /* 0x0003e80000100800 */
[----:B0-----:R-:W4:Y:S01]  /*16db0*/  LDL.LU.64 R6, [R1+0x5d0] ;  /* 0x0005d00001067983 */ /* 0x001f220000300a00 */
        /* <DEDUP_REMOVED lines=9> */
[----:B------:R-:W-:Y:S04]  /*16e50*/  STL [R1+0x5c], R13 ;  /* 0x00005c0d01007387 */ /* 0x000fe80000100800 */
[----:B------:R-:W2:Y:S01]  /*16e60*/  LDL.LU.64 R66, [R1+0x5e0] ;  /* 0x0005e00001427983 */ /* 0x000ea20000300a00 */
[----:B---3--:R-:W-:-:S05]  /*16e70*/  IADD3 R5, P4, PT, R80, R125, RZ ;  /* 0x0000007d50057210 */ /* 0x008fca0007f9e0ff */
[----:B------:R0:W-:Y:S02]  /*16e80*/  STL [R1+0x60], R5 ;  /* 0x0000600501007387 */ /* 0x0001e40000100800 */
[----:B0-----:R-:W-:Y:S02]  /*16e90*/  IMAD.X R5, R37, 0x1, R123, P0 ;  /* 0x0000000125057824 */ /* 0x001fe400000e067b */
[----:B------:R-:W3:Y:S01]  /*16ea0*/  LDL.LU.64 R36, [R1+0x5e8] ;  /* 0x0005e80001247983 */ /* 0x000ee20000300a00 */
[----:B------:R-:W-:-:S05]  /*16eb0*/  IADD3 R13, P5, PT, R26, R125, RZ ;  /* 0x0000007d1a0d7210 */ /* 0x000fca0007fbe0ff */
[----:B------:R0:W-:Y:S01]  /*16ec0*/  STL [R1+0x64], R13 ;  /* 0x0000640d01007387 */ /* 0x0001e20000100800 */
[----:B------:R-:W-:-:S03]  /*16ed0*/  IMAD.X R26, R27, 0x1, R123, P5 ;  /* 0x000000011b1a7824 */ /* 0x000fc600028e067b */
[----:B------:R1:W-:Y:S01]  /*16ee0*/  STL [R1+0x3c], R5 ;  /* 0x00003c0501007387 */ /* 0x0003e20000100800 */
[----:B0-----:R-:W-:-:S05]  /*16ef0*/  IMAD.X R13, R81, 0x1, R123, P4 ;  /* 0x00000001510d7824 */ /* 0x001fca00020e067b */
[----:B------:R0:W-:Y:S04]  /*16f00*/  STL [R1+0x40], R13 ;  /* 0x0000400d01007387 */ /* 0x0001e80000100800 */
[----:B------:R0:W-:Y:S04]  /*16f10*/  STL [R1+0x44], R26 ;  /* 0x0000441a01007387 */ /* 0x0001e80000100800 */
[----:B------:R-:W3:Y:S01]  /*16f20*/  LDL.LU.64 R80, [R1+0x5f0] ;  /* 0x0005f00001507983 */ /* 0x000ee20000300a00 */
[-C--:B-1----:R-:W-:Y:S02]  /*16f30*/  IADD3 R5, P0, PT, R10, R125.reuse, RZ ;  /* 0x0000007d0a057210 */ /* 0x082fe40007f1e0ff */
[----:B0-----:R-:W-:-:S03]  /*16f40*/  IADD3 R13, P4, PT, R8, R125, RZ ;  /* 0x0000007d080d7210 */ /* 0x001fc60007f9e0ff */
[----:B------:R4:W-:Y:S04]  /*16f50*/  STL [R1+0x68], R5 ;  /* 0x0000680501007387 */ /* 0x0009e80000100800 */
[----:B------:R-:W-:Y:S04]  /*16f60*/  STL [R1+0x4c], R13 ;  /* 0x00004c0d01007387 */ /* 0x000fe80000100800 */
[----:B------:R-:W3:Y:S04]  /*16f70*/  LDL.LU.64 R120, [R1+0x5f8] ;  /* 0x0005f80001787983 */ /* 0x000ee80000300a00 */
[----:B------:R-:W3:Y:S01]  /*16f80*/  LDL.LU.64 R26, [R1+0x600] ;  /* 0x00060000011a7983 */ /* 0x000ee20000300a00 */
[----:B----4-:R-:W-:Y:S01]  /*16f90*/  IADD3 R5, P5, PT, R6, R125, RZ ;  /* 0x0000007d06057210 */ /* 0x010fe20007fbe0ff */
[----:B------:R-:W-:-:S04]  /*16fa0*/  IMAD.X R10, R11, 0x1, R123, P0 ;  /* 0x000000010b0a7824 */ /* 0x000fc800000e067b */
        /* <DEDUP_REMOVED lines=8> */
[----:B------:R0:W-:Y:S01]  /*17030*/  STL [R1+0xc], R8 ;  /* 0x00000c0801007387 */ /* 0x0001e20000100800 */
[----:B------:R-:W-:-:S03]  /*17040*/  IMAD.X R65, R65, 0x1, R123, P0 ;  /* 0x0000000141417824 */ /* 0x000fc600000e067b */
[----:B0-----:R-:W4:Y:S01]  /*17050*/  LDL.LU.64 R8, [R1+0x610] ;  /* 0x0006100001087983 */ /* 0x001f220000300a00 */
[----:B--2---:R-:W-:-:S05]  /*17060*/  IADD3 R5, P4, PT, R66, R125, RZ ;  /* 0x0000007d42057210 */ /* 0x004fca0007f9e0ff */
[----:B------:R3:W-:Y:S04]  /*17070*/  STL [R1+0x10], R5 ;  /* 0x0000100501007387 */ /* 0x0007e80000100800 */
[----:B------:R-:W2:Y:S01]  /*17080*/  LDL.LU.64 R10, [R1+0x618] ;  /* 0x00061800010a7983 */ /* 0x000ea20000300a00 */
[----:B------:R-:W-:Y:S01]  /*17090*/  IMAD.X R66, R67, 0x1, R123, P4 ;  /* 0x0000000143427824 */ /* 0x000fe200020e067b */
[----:B---3--:R-:W-:-:S05]  /*170a0*/  IADD3 R5, P5, PT, R36, R125, RZ ;  /* 0x0000007d24057210 */ /* 0x008fca0007fbe0ff */
[----:B------:R0:W-:Y:S01]  /*170b0*/  STL [R1+0x14], R5 ;  /* 0x0000140501007387 */ /* 0x0001e20000100800 */
[----:B------:R-:W-:-:S03]  /*170c0*/  IMAD.X R67, R37, 0x1, R123, P5 ;  /* 0x0000000125437824 */ /* 0x000fc600028e067b */
[----:B------:R-:W3:Y:S01]  /*170d0*/  LDL.LU.64 R36, [R1+0x620] ;  /* 0x0006200001247983 */ /* 0x000ee20000300a00 */
[----:B0-----:R-:W-:-:S05]  /*170e0*/  IADD3 R5, P0, PT, R80, R125, RZ ;  /* 0x0000007d50057210 */ /* 0x001fca0007f1e0ff */
[----:B------:R0:W-:Y:S01]  /*170f0*/  STL [R1+0x18], R5 ;  /* 0x0000180501007387 */ /* 0x0001e20000100800 */
[----:B------:R-:W-:Y:S01]  /*17100*/  IMAD.X R80, R81, 0x1, R123, P0 ;  /* 0x0000000151507824 */ /* 0x000fe200000e067b */
[-C--:B------:R-:W-:Y:S02]  /*17110*/  IADD3 R13, P4, PT, R120, R125.reuse, RZ ;  /* 0x0000007d780d7210 */ /* 0x080fe40007f9e0ff */
[----:B0-----:R-:W-:-:S03]  /*17120*/  IADD3 R5, P5, PT, R26, R125, RZ ;  /* 0x0000007d1a057210 */ /* 0x001fc60007fbe0ff */
[--C-:B------:R-:W-:Y:S01]  /*17130*/  IMAD.X R81, R121, 0x1, R123.reuse, P4 ;  /* 0x0000000179517824 */ /* 0x100fe200020e067b */
[----:B------:R0:W-:Y:S04]  /*17140*/  STL [R1+0x1c], R13 ;  /* 0x00001c0d01007387 */ /* 0x0001e80000100800 */
[----:B------:R1:W-:Y:S04]  /*17150*/  STL [R1+0x20], R5 ;  /* 0x0000200501007387 */ /* 0x0003e80000100800 */
[----:B------:R-:W2:Y:S04]  /*17160*/  LDL.LU.64 R120, [R1+0x17b0] ;  /* 0x0017b00001787983 */ /* 0x000ea80000300a00 */
[----:B------:R-:W-:Y:S04]  /*17170*/  STL [R1+0x1568], R81 ;  /* 0x0015685101007387 */ /* 0x000fe80000100800 */
[----:B0-----:R-:W2:Y:S01]  /*17180*/  LDL.LU R13, [R1+0x638] ;  /* 0x00063800010d7983 */ /* 0x001ea20000300800 */
[----:B-1----:R-:W-:Y:S01]  /*17190*/  IMAD.X R5, R27, 0x1, R123, P5 ;  /* 0x000000011b057824 */ /* 0x002fe200028e067b */
[----:B------:R-:W-:-:S04]  /*171a0*/  PRMT R124, RZ, 0x7610, R124 ;  /* 0x00007610ff7c7816 */ /* 0x000fc8000000007c */
[----:B------:R-:W-:Y:S01]  /*171b0*/  STL [R1], R5 ;  /* 0x0000000501007387 */ /* 0x000fe20000100800 */
[----:B----4-:R-:W-:-:S05]  /*171c0*/  IADD3 R26, P0, PT, R6, R125, RZ ;  /* 0x0000007d061a7210 */ /* 0x010fca0007f1e0ff */
[----:B------:R-:W-:Y:S01]  /*171d0*/  IMAD.X R7, R7, 0x1, R123, P0 ;  /* 0x0000000107077824 */ /* 0x000fe200000e067b */
[----:B------:R-:W-:-:S05]  /*171e0*/  IADD3 R27, P4, PT, R8, R125, RZ ;  /* 0x0000007d081b7210 */ /* 0x000fca0007f9e0ff */
[----:B------:R-:W-:Y:S01]  /*171f0*/  IMAD.X R8, R9, 0x1, R123, P4 ;  /* 0x0000000109087824 */ /* 0x000fe200020e067b */
[----:B------:R-:W-:Y:S04]  /*17200*/  STL [R1+0x1580], R27 ;  /* 0x0015801b01007387 */ /* 0x000fe80000100800 */
[----:B------:R-:W-:Y:S04]  /*17210*/  STL [R1+0x1584], R8 ;  /* 0x0015840801007387 */ /* 0x000fe80000100800 */
[----:B------:R-:W-:Y:S04]  /*17220*/  STL [R1+0xfa4], R125 ;  /* 0x000fa47d01007387 */ /* 0x000fe80000100800 */
[----:B------:R-:W-:Y:S01]  /*17230*/  STL [R1+0x1168], R125 ;  /* 0x0011687d01007387 */ /* 0x000fe20000100800 */
[----:B---3--:R-:W-:-:S05]  /*17240*/  IADD3 R9, P0, PT, R36, R125, RZ ;  /* 0x0000007d24097210 */ /* 0x008fca0007f1e0ff */
[----:B------:R-:W-:Y:S02]  /*17250*/  IMAD.X R6, R37, 0x1, R123, P0 ;  /* 0x0000000125067824 */ /* 0x000fe400000e067b */
[----:B------:R-:W3:Y:S04]  /*17260*/  LDL.LU.64 R36, [R1+0x17a8] ;  /* 0x0017a80001247983 */ /* 0x000ee80000300a00 */
[----:B------:R-:W-:Y:S04]  /*17270*/  STL [R1+0xfa8], R123 ;  /* 0x000fa87b01007387 */ /* 0x000fe80000100800 */
[----:B------:R-:W-:Y:S01]  /*17280*/  STL [R1+0x116c], R123 ;  /* 0x00116c7b01007387 */ /* 0x000fe20000100800 */
[----:B--2---:R-:W-:-:S05]  /*17290*/  VIADD R13, R13, 0x1 ;  /* 0x000000010d0d7836 */ /* 0x004fca0000000000 */
[----:B------:R-:W-:Y:S04]  /*172a0*/  STL [R1+0x638], R13 ;  /* 0x0006380d01007387 */ /* 0x000fe80000100800 */
[----:B------:R0:W-:Y:S04]  /*172b0*/  STL.S16 [R1+0x940], R124 ;  /* 0x0009407c01007387 */ /* 0x0001e80000100600 */
[----:B0-----:R-:W2:Y:S02]  /*172c0*/  LDL.LU R124, [R1+0x17a0] ;  /* 0x0017a000017c7983 */ /* 0x001ea40000300800 */
[----:B--2---:R-:W-:-:S05]  /*172d0*/  PRMT R124, RZ, 0x7610, R124 ;  /* 0x00007610ff7c7816 */ /* 0x004fca000000007c */
        /* <DEDUP_REMOVED lines=154> */
[----:B0-----:R-:W2:Y:S01]  /*17c80*/  LDL.LU R124, [R1+0x16d0] ;  /* 0x0016d000017c7983 */ /* 0x001ea20000300800 */
[----:B------:R-:W-:Y:S02]  /*17c90*/  IADD3 R64, P5, PT, R10, R125, RZ ;  /* 0x0000007d0a407210 */ /* 0x000fe40007fbe0ff */
[----:B--2---:R-:W-:-:S05]  /*17ca0*/  PRMT R124, RZ, 0x7610, R124 ;  /* 0x00007610ff7c7816 */ /* 0x004fca000000007c */
[----:B------:R0:W-:Y:S04]  /*17cb0*/  STL.S16 [R1+0x874], R124 ;  /* 0x0008747c01007387 */ /* 0x0001e80000100600 */
[----:B0-----:R-:W2:Y:S01]  /*17cc0*/  LDL.LU R124, [R1+0x16cc] ;  /* 0x0016cc00017c7983 */ /* 0x001ea20000300800 */
[--C-:B------:R-:W-:Y:S01]  /*17cd0*/  IMAD.X R5, R11, 0x1, R123.reuse, P5 ;  /* 0x000000010b057824 */ /* 0x100fe200028e067b */
[-C--:B------:R-:W-:Y:S02]  /*17ce0*/  IADD3 R10, P4, PT, R118, R125.reuse, RZ ;  /* 0x0000007d760a7210 */ /* 0x080fe40007f9e0ff */
[----:B------:R-:W-:Y:S02]  /*17cf0*/  IADD3 R11, P5, PT, R120, R125, RZ ;  /* 0x0000007d780b7210 */ /* 0x000fe40007fbe0ff */
[----:B------:R-:W-:Y:S01]  /*17d00*/  PRMT R122, RZ, 0x7610, R122 ;  /* 0x00007610ff7a7816 */ /* 0x000fe2000000007a */
[----:B------:R-:W-:-:S02]  /*17d10*/  IMAD.X R118, R119, 0x1, R123, P4 ;  /* 0x0000000177767824 */ /* 0x000fc400020e067b */
[--C-:B------:R-:W-:Y:S01]  /*17d20*/  IMAD.X R120, R121, 0x1, R123.reuse, P5 ;  /* 0x0000000179787824 */ /* 0x100fe200028e067b */
[----:B------:R-:W-:Y:S02]  /*17d30*/  PRMT R123, RZ, 0x7610, R123 ;  /* 0x00007610ff7b7816 */ /* 0x000fe4000000007b */
[----:B------:R-:W-:Y:S02]  /*17d40*/  PRMT R125, RZ, 0x7610, R125 ;  /* 0x00007610ff7d7816 */ /* 0x000fe4000000007d */
[----:B------:R-:W-:Y:S01]  /*17d50*/  PRMT R4, RZ, 0x7610, R4 ;  /* 0x00007610ff047816 */ /* 0x000fe20000000004 */
[----:B------:R-:W-:Y:S01]  /*17d60*/  STL.64 [R1+0x1500], R122 ;  /* 0x0015007a01007387 */ /* 0x000fe20000100a00 */
[----:B--2---:R-:W-:-:S05]  /*17d70*/  PRMT R124, RZ, 0x7610, R124 ;  /* 0x00007610ff7c7816 */ /* 0x004fca000000007c */
[----:B------:R-:W-:Y:S04]  /*17d80*/  STL.64 [R1+0x14a8], R124 ;  /* 0x0014a87c01007387 */ /* 0x000fe80000100a00 */
        /* <DEDUP_REMOVED lines=242> */
[----:B------:R-:W-:Y:S02]  /*18cb0*/  PRMT R125, RZ, 0x7610, R125 ;  /* 0x00007610ff7d7816 */ /* 0x000fe4000000007d */
[----:B------:R-:W-:Y:S02]  /*18cc0*/  PRMT R124, RZ, 0x7610, R124 ;  /* 0x00007610ff7c7816 */ /* 0x000fe4000000007c */
[----:B------:R-:W-:Y:S02]  /*18cd0*/  PRMT R123, RZ, 0x7610, R123 ;  /* 0x00007610ff7b7816 */ /* 0x000fe4000000007b */
        /* <DEDUP_REMOVED lines=34> */
[----:B---3--:R-:W-:Y:S02]  /*18f00*/  PRMT R37, RZ, 0x7610, R37 ;  /* 0x00007610ff257816 */ /* 0x008fe40000000025 */
        /* <DEDUP_REMOVED lines=17> */
[----:B--2---:R-:W-:-:S05]  /*19020*/  PRMT R4, RZ, 0x7610, R4 ;  /* 0x00007610ff047816 */ /* 0x004fca0000000004 */
[----:B------:R0:W-:Y:S04]  /*19030*/  STL.S16 [R1+0x76c], R4 ;  /* 0x00076c0401007387 */ /* 0x0001e80000100600 */
[----:B------:R-:W-:Y:S04]  /*19040*/  STL.S16 [R1+0x768], R125 ;  /* 0x0007687d01007387 */ /* 0x000fe80000100600 */
[----:B------:R-:W-:Y:S01]  /*19050*/  STL.S16 [R1+0x764], R124 ;  /* 0x0007647c01007387 */ /* 0x000fe20000100600 */
[----:B0-----:R-:W0:Y:S03]  /*19060*/  LDC R4, c[0x0][0x3a0] ;  /* 0x0000e800ff047b82 */ /* 0x001e260000000800 */
[----:B------:R-:W-:Y:S04]  /*19070*/  STL.S16 [R1+0x760], R123 ;  /* 0x0007607b01007387 */ /* 0x000fe80000100600 */
        /* <DEDUP_REMOVED lines=34> */
[----:B------:R1:W-:Y:S04]  /*192a0*/  STL.S16 [R1+0x6bc], R37 ;  /* 0x0006bc2501007387 */ /* 0x0003e80000100600 */
[----:B-1----:R-:W2:Y:S04]  /*192b0*/  LDL.LU R37, [R1+0xea8] ;  /* 0x000ea80001257983 */ /* 0x002ea80000300800 */
[----:B------:R-:W-:Y:S04]  /*192c0*/  STL.S16 [R1+0x6b8], R49 ;  /* 0x0006b83101007387 */ /* 0x000fe80000100600 */
[----:B------:R1:W-:Y:S04]  /*192d0*/  STL.S16 [R1+0x6b4], R39 ;  /* 0x0006b42701007387 */ /* 0x0003e80000100600 */
[----:B------:R3:W-:Y:S04]  /*192e0*/  STL [R1+0x12d0], R2 ;  /* 0x0012d00201007387 */ /* 0x0007e80000100800 */
[----:B------:R-:W-:Y:S04]  /*192f0*/  STL [R1+0x12d4], R0 ;  /* 0x0012d40001007387 */ /* 0x000fe80000100800 */
[----:B-1----:R-:W4:Y:S04]  /*19300*/  LDL.LU R39, [R1+0xeac] ;  /* 0x000eac0001277983 */ /* 0x002f280000300800 */
[----:B------:R-:W-:Y:S04]  /*19310*/  STL.S16 [R1+0x6a8], R47 ;  /* 0x0006a82f01007387 */ /* 0x000fe80000100600 */
[----:B------:R-:W-:Y:S04]  /*19320*/  STL.S16 [R1+0x6a4], R45 ;  /* 0x0006a42d01007387 */ /* 0x000fe80000100600 */
[----:B------:R-:W4:Y:S04]  /*19330*/  LDL.LU R53, [R1+0xeb0] ;  /* 0x000eb00001357983 */ /* 0x000f280000300800 */
        /* <DEDUP_REMOVED lines=8> */
[----:B------:R-:W4:Y:S01]  /*193c0*/  LDL.LU R71, [R1+0xebc] ;  /* 0x000ebc0001477983 */ /* 0x000f220000300800 */
[----:B---3--:R-:W-:-:S03]  /*193d0*/  PRMT R2, RZ, 0x7610, R2 ;  /* 0x00007610ff027816 */ /* 0x008fc60000000002 */
[----:B------:R-:W-:Y:S04]  /*193e0*/  STL.S16 [R1+0x678], R25 ;  /* 0x0006781901007387 */ /* 0x000fe80000100600 */
[----:B------:R-:W-:Y:S04]  /*193f0*/  STL.S16 [R1+0x674], R23 ;  /* 0x0006741701007387 */ /* 0x000fe80000100600 */
[----:B------:R-:W3:Y:S04]  /*19400*/  LDL.LU R83, [R1+0xec0] ;  /* 0x000ec00001537983 */ /* 0x000ee80000300800 */
[----:B------:R-:W-:Y:S04]  /*19410*/  STL.S16 [R1+0x660], R21 ;  /* 0x0006601501007387 */ /* 0x000fe80000100600 */
[----:B------:R-:W3:Y:S04]  /*19420*/  LDL.LU R85, [R1+0xec4] ;  /* 0x000ec40001557983 */ /* 0x000ee80000300800 */
[----:B------:R-:W-:Y:S04]  /*19430*/  STL.S16 [R1+0x65c], R19 ;  /* 0x00065c1301007387 */ /* 0x000fe80000100600 */
[----:B------:R1:W-:Y:S04]  /*19440*/  STL.64 [R1+0x14b0], R2 ;  /* 0x0014b00201007387 */ /* 0x0003e80000100a00 */
[----:B------:R-:W3:Y:S01]  /*19450*/  LDL.LU R95, [R1+0xec8] ;  /* 0x000ec800015f7983 */ /* 0x000ee20000300800 */
[----:B------:R-:W-:-:S02]  /*19460*/  PRMT R17, RZ, 0x7610, R17 ;  /* 0x00007610ff117816 */ /* 0x000fc40000000011 */
[----:B------:R-:W-:-:S03]  /*19470*/  PRMT R15, RZ, 0x7610, R15 ;  /* 0x00007610ff0f7816 */ /* 0x000fc6000000000f */
[----:B------:R-:W-:Y:S01]  /*19480*/  STL.S16 [R1+0x650], R17 ;  /* 0x0006501101007387 */ /* 0x000fe20000100600 */
[----:B-1----:R-:W-:Y:S02]  /*19490*/  PRMT R3, RZ, 0x7610, R3 ;  /* 0x00007610ff037816 */ /* 0x002fe40000000003 */
[----:B------:R-:W-:Y:S01]  /*194a0*/  PRMT R2, RZ, 0x7610, R2 ;  /* 0x00007610ff027816 */ /* 0x000fe20000000002 */
[----:B------:R-:W3:Y:S04]  /*194b0*/  LDL.LU R97, [R1+0xecc] ;  /* 0x000ecc0001617983 */ /* 0x000ee80000300800 */
[----:B------:R1:W-:Y:S04]  /*194c0*/  STL.S16 [R1+0x64c], R15 ;  /* 0x00064c0f01007387 */ /* 0x0003e80000100600 */
[----:B------:R-:W-:Y:S01]  /*194d0*/  STL.S16 [R1+0x648], R3 ;  /* 0x0006480301007387 */ /* 0x000fe20000100600 */
[----:B0-----:R-:W-:-:S03]  /*194e0*/  IMAD R4, R13, -0x80, R4 ;  /* 0xffffff800d047824 */ /* 0x001fc600078e0204 */
[----:B------:R-:W3:Y:S04]  /*194f0*/  LDL.LU R107, [R1+0xed0] ;  /* 0x000ed000016b7983 */ /* 0x000ee80000300800 */
[----:B------:R-:W-:Y:S04]  /*19500*/  STL.S16 [R1+0x644], R2 ;  /* 0x0006440201007387 */ /* 0x000fe80000100600 */
[----:B------:R-:W3:Y:S01]  /*19510*/  LDL.LU R109, [R1+0xed4] ;  /* 0x000ed400016d7983 */ /* 0x000ee20000300800 */
[----:B--2---:R-:W-:-:S04]  /*19520*/  LOP3.LUT R37, R37, R36, RZ, 0x3c, !PT ;  /* 0x0000002425257212 */ /* 0x004fc800078e3cff */
[----:B------:R-:W-:-:S04]  /*19530*/  LOP3.LUT R36, R37, R36, RZ, 0x3c, !PT ;  /* 0x0000002425247212 */ /* 0x000fc800078e3cff */
[----:B------:R-:W-:Y:S02]  /*19540*/  LOP3.LUT R37, R37, R36, RZ, 0x3c, !PT ;  /* 0x0000002425257212 */ /* 0x000fe400078e3cff */
[----:B----4-:R-:W-:-:S04]  /*19550*/  LOP3.LUT R39, R39, R38, RZ, 0x3c, !PT ;  /* 0x0000002627277212 */ /* 0x010fc800078e3cff */
[C---:B------:R-:W-:Y:S01]  /*19560*/  LOP3.LUT R38, R39.reuse, R38, RZ, 0x3c, !PT ;  /* 0x0000002627267212 */ /* 0x040fe200078e3cff */
[----:B------:R-:W-:Y:S03]  /*19570*/  STL.64 [R1+0x12a8], R36 ;  /* 0x0012a82401007387 */ /* 0x000fe60000100a00 */
[----:B------:R-:W-:Y:S01]  /*19580*/  LOP3.LUT R39, R39, R38, RZ, 0x3c, !PT ;  /* 0x0000002627277212 */ /* 0x000fe200078e3cff */
[----:B------:R-:W2:Y:S04]  /*19590*/  LDL.LU R13, [R1+0xed8] ;  /* 0x000ed800010d7983 */ /* 0x000ea80000300800 */
[----:B------:R-:W-:Y:S04]  /*195a0*/  STL.64 [R1+0x12b8], R38 ;  /* 0x0012b82601007387 */ /* 0x000fe80000100a00 */
[----:B-1----:R-:W4:Y:S01]  /*195b0*/  LDL.LU R15, [R1+0xedc] ;  /* 0x000edc00010f7983 */ /* 0x002f220000300800 */
[----:B------:R-:W-:-:S04]  /*195c0*/  LOP3.LUT R53, R53, R52, RZ, 0x3c, !PT ;  /* 0x0000003435357212 */ /* 0x000fc800078e3cff */
[----:B------:R-:W-:Y:S02]  /*195d0*/  LOP3.LUT R52, R53, R52, RZ, 0x3c, !PT ;  /* 0x0000003435347212 */ /* 0x000fe400078e3cff */
[----:B------:R-:W-:Y:S02]  /*195e0*/  LOP3.LUT R55, R55, R54, RZ, 0x3c, !PT ;  /* 0x0000003637377212 */ /* 0x000fe400078e3cff */
[----:B------:R-:W-:Y:S02]  /*195f0*/  LOP3.LUT R53, R53, R52, RZ, 0x3c, !PT ;  /* 0x0000003435357212 */ /* 0x000fe400078e3cff */
[----:B------:R-:W-:Y:S02]  /*19600*/  LOP3.LUT R54, R55, R54, RZ, 0x3c, !PT ;  /* 0x0000003637367212 */ /* 0x000fe400078e3cff */
[----:B------:R-:W-:Y:S02]  /*19610*/  LOP3.LUT R69, R69, R68, RZ, 0x3c, !PT ;  /* 0x0000004445457212 */ /* 0x000fe400078e3cff */
[----:B------:R-:W-:-:S02]  /*19620*/  LOP3.LUT R55, R55, R54, RZ, 0x3c, !PT ;  /* 0x0000003637377212 */ /* 0x000fc400078e3cff */
[----:B------:R-:W-:Y:S01]  /*19630*/  LOP3.LUT R68, R69, R68, RZ, 0x3c, !PT ;  /* 0x0000004445447212 */ /* 0x000fe200078e3cff */
[----:B------:R0:W-:Y:S01]  /*19640*/  STL.64 [R1+0x12c0], R52 ;  /* 0x0012c03401007387 */ /* 0x0001e20000100a00 */
[----:B------:R-:W-:-:S03]  /*19650*/  LOP3.LUT R71, R71, R70, RZ, 0x3c, !PT ;  /* 0x0000004647477212 */ /* 0x000fc600078e3cff */
[----:B------:R-:W4:Y:S01]  /*19660*/  LDL.LU R17, [R1+0xee0] ;  /* 0x000ee00001117983 */ /* 0x000f220000300800 */
[----:B------:R-:W-:Y:S02]  /*19670*/  LOP3.LUT R69, R69, R68, RZ, 0x3c, !PT ;  /* 0x0000004445457212 */ /* 0x000fe400078e3cff */
[----:B------:R-:W-:Y:S01]  /*19680*/  LOP3.LUT R70, R71, R70, RZ, 0x3c, !PT ;  /* 0x0000004647467212 */ /* 0x000fe200078e3cff */
[----:B------:R-:W-:Y:S01]  /*19690*/  STL.64 [R1+0x12d8], R54 ;  /* 0x0012d83601007387 */ /* 0x000fe20000100a00 */
[----:B---3--:R-:W-:-:S03]  /*196a0*/  LOP3.LUT R83, R83, R82, RZ, 0x3c, !PT ;  /* 0x0000005253537212 */ /* 0x008fc600078e3cff */
[----:B------:R-:W3:Y:S01]  /*196b0*/  LDL.LU R19, [R1+0xee4] ;  /* 0x000ee40001137983 */ /* 0x000ee20000300800 */
[----:B------:R-:W-:Y:S02]  /*196c0*/  LOP3.LUT R71, R71, R70, RZ, 0x3c, !PT ;  /* 0x0000004647477212 */ /* 0x000fe400078e3cff */
[----:B------:R-:W-:Y:S02]  /*196d0*/  LOP3.LUT R82, R83, R82, RZ, 0x3c, !PT ;  /* 0x0000005253527212 */ /* 0x000fe400078e3cff */
[----:B------:R-:W-:Y:S01]  /*196e0*/  LOP3.LUT R85, R85, R84, RZ, 0x3c, !PT ;  /* 0x0000005455557212 */ /* 0x000fe200078e3cff */
[----:B------:R1:W-:Y:S01]  /*196f0*/  STL.64 [R1+0x12e0], R68 ;  /* 0x0012e04401007387 */ /* 0x0003e20000100a00 */
[----:B------:R-:W-:Y:S02]  /*19700*/  LOP3.LUT R83, R83, R82, RZ, 0x3c, !PT ;  /* 0x0000005253537212 */ /* 0x000fe400078e3cff */
[C---:B------:R-:W-:Y:S01]  /*19710*/  LOP3.LUT R84, R85.reuse, R84, RZ, 0x3c, !PT ;  /* 0x0000005455547212 */ /* 0x040fe200078e3cff */
[----:B------:R-:W3:Y:S03]  /*19720*/  LDL.LU R41, [R1+0xee8] ;  /* 0x000ee80001297983 */ /* 0x000ee60000300800 */
[----:B------:R-:W-:-:S02]  /*19730*/  LOP3.LUT R85, R85, R84, RZ, 0x3c, !PT ;  /* 0x0000005455557212 */ /* 0x000fc400078e3cff */
[-C--:B------:R-:W-:Y:S01]  /*19740*/  LOP3.LUT R95, R95, R94.reuse, RZ, 0x3c, !PT ;  /* 0x0000005e5f5f7212 */ /* 0x080fe200078e3cff */
[----:B------:R-:W-:Y:S03]  /*19750*/  STL.64 [R1+0x12e8], R70 ;  /* 0x0012e84601007387 */ /* 0x000fe60000100a00 */
[C---:B------:R-:W-:Y:S01]  /*19760*/  LOP3.LUT R94, R95.reuse, R94, RZ, 0x3c, !PT ;  /* 0x0000005e5f5e7212 */ /* 0x040fe200078e3cff */
[----:B------:R-:W3:Y:S04]  /*19770*/  LDL.LU R43, [R1+0xeec] ;  /* 0x000eec00012b7983 */ /* 0x000ee80000300800 */
[----:B------:R-:W-:Y:S01]  /*19780*/  STL.64 [R1+0x12f0], R82 ;  /* 0x0012f05201007387 */ /* 0x000fe20000100a00 */
[----:B------:R-:W-:-:S03]  /*19790*/  LOP3.LUT R95, R95, R94, RZ, 0x3c, !PT ;  /* 0x0000005e5f5f7212 */ /* 0x000fc600078e3cff */
[----:B------:R-:W3:Y:S04]  /*197a0*/  LDL.LU R57, [R1+0xef0] ;  /* 0x000ef00001397983 */ /* 0x000ee80000300800 */
[----:B------:R-:W-:Y:S04]  /*197b0*/  STL.64 [R1+0x12f8], R84 ;  /* 0x0012f85401007387 */ /* 0x000fe80000100a00 */
[----:B------:R-:W3:Y:S04]  /*197c0*/  LDL.LU R59, [R1+0xef4] ;  /* 0x000ef400013b7983 */ /* 0x000ee80000300800 */
[----:B------:R-:W-:Y:S04]  /*197d0*/  STL.64 [R1+0x1300], R94 ;  /* 0x0013005e01007387 */ /* 0x000fe80000100a00 */
[----:B------:R-:W3:Y:S01]  /*197e0*/  LDL.LU R73, [R1+0xef8] ;  /* 0x000ef80001497983 */ /* 0x000ee20000300800 */
[----:B------:R-:W-:-:S02]  /*197f0*/  LOP3.LUT R97, R97, R96, RZ, 0x3c, !PT ;  /* 0x0000006061617212 */ /* 0x000fc400078e3cff */
[----:B------:R-:W-:Y:S02]  /*19800*/  LOP3.LUT R107, R107, R106, RZ, 0x3c, !PT ;  /* 0x0000006a6b6b7212 */ /* 0x000fe400078e3cff */
[----:B------:R-:W-:Y:S02]  /*19810*/  LOP3.LUT R109, R109, R108, RZ, 0x3c, !PT ;  /* 0x0000006c6d6d7212 */ /* 0x000fe400078e3cff */
[----:B------:R-:W-:Y:S02]  /*19820*/  LOP3.LUT R96, R97, R96, RZ, 0x3c, !PT ;  /* 0x0000006061607212 */ /* 0x000fe400078e3cff */
[----:B------:R-:W-:Y:S02]  /*19830*/  LOP3.LUT R106, R107, R106, RZ, 0x3c, !PT ;  /* 0x0000006a6b6a7212 */ /* 0x000fe400078e3cff */
[----:B------:R-:W-:Y:S02]  /*19840*/  LOP3.LUT R108, R109, R108, RZ, 0x3c, !PT ;  /* 0x0000006c6d6c7212 */ /* 0x000fe400078e3cff */
[----:B------:R-:W-:-:S02]  /*19850*/  LOP3.LUT R97, R97, R96, RZ, 0x3c, !PT ;  /* 0x0000006061617212 */ /* 0x000fc400078e3cff */
[----:B------:R-:W-:Y:S02]  /*19860*/  LOP3.LUT R107, R107, R106, RZ, 0x3c, !PT ;  /* 0x0000006a6b6b7212 */ /* 0x000fe400078e3cff */
[----:B------:R-:W-:Y:S01]  /*19870*/  LOP3.LUT R109, R109, R108, RZ, 0x3c, !PT ;  /* 0x0000006c6d6d7212 */ /* 0x000fe200078e3cff */
[----:B------:R-:W-:Y:S04]  /*19880*/  STL.64 [R1+0x1308], R96 ;  /* 0x0013086001007387 */ /* 0x000fe80000100a00 */
[----:B------:R-:W-:Y:S04]  /*19890*/  STL.64 [R1+0x1310], R106 ;  /* 0x0013106a01007387 */ /* 0x000fe80000100a00 */
[----:B------:R-:W3:Y:S04]  /*198a0*/  LDL.LU R75, [R1+0xefc] ;  /* 0x000efc00014b7983 */ /* 0x000ee80000300800 */
[----:B------:R-:W-:Y:S04]  /*198b0*/  STL.64 [R1+0x1318], R108 ;  /* 0x0013186c01007387 */ /* 0x000fe80000100a00 */
[----:B------:R-:W3:Y:S01]  /*198c0*/  LDL.LU R87, [R1+0xf00] ;  /* 0x000f000001577983 */ /* 0x000ee20000300800 */
[----:B--2---:R-:W-:-:S04]  /*198d0*/  LOP3.LUT R13, R13, R12, RZ, 0x3c, !PT ;  /* 0x0000000c0d0d7212 */ /* 0x004fc800078e3cff */
[----:B------:R-:W-:Y:S02]  /*198e0*/  LOP3.LUT R12, R13, R12, RZ, 0x3c, !PT ;  /* 0x0000000c0d0c7212 */ /* 0x000fe400078e3cff */
[----:B----4-:R-:W-:Y:S02]  /*198f0*/  LOP3.LUT R15, R15, R14, RZ, 0x3c, !PT ;  /* 0x0000000e0f0f7212 */ /* 0x010fe400078e3cff */
[----:B------:R-:W-:Y:S02]  /*19900*/  LOP3.LUT R13, R13, R12, RZ, 0x3c, !PT ;  /* 0x0000000c0d0d7212 */ /* 0x000fe400078e3cff */
[----:B------:R-:W-:-:S03]  /*19910*/  LOP3.LUT R14, R15, R14, RZ, 0x3c, !PT ;  /* 0x0000000e0f0e7212 */ /* 0x000fc600078e3cff */
[----:B------:R-:W-:Y:S01]  /*19920*/  STL.64 [R1+0x1240], R12 ;  /* 0x0012400c01007387 */ /* 0x000fe20000100a00 */
[----:B------:R-:W-:-:S03]  /*19930*/  LOP3.LUT R15, R15, R14, RZ, 0x3c, !PT ;  /* 0x0000000e0f0f7212 */ /* 0x000fc600078e3cff */
[----:B------:R-:W2:Y:S04]  /*19940*/  LDL.LU R89, [R1+0xf04] ;  /* 0x000f040001597983 */ /* 0x000ea80000300800 */
[----:B------:R-:W4:Y:S04]  /*19950*/  LDL.LU R99, [R1+0xf08] ;  /* 0x000f080001637983 */ /* 0x000f280000300800 */
[----:B------:R-:W-:Y:S04]  /*19960*/  STL.64 [R1+0x1248], R14 ;  /* 0x0012480e01007387 */ /* 0x000fe80000100a00 */
[----:B------:R-:W4:Y:S01]  /*19970*/  LDL.LU R101, [R1+0xf0c] ;  /* 0x000f0c0001657983 */ /* 0x000f220000300800 */
[----:B------:R-:W-:-:S04]  /*19980*/  LOP3.LUT R17, R17, R16, RZ, 0x3c, !PT ;  /* 0x0000001011117212 */ /* 0x000fc800078e3cff */
[----:B------:R-:W-:Y:S02]  /*19990*/  LOP3.LUT R16, R17, R16, RZ, 0x3c, !PT ;  /* 0x0000001011107212 */ /* 0x000fe400078e3cff */
[----:B---3--:R-:W-:-:S04]  /*199a0*/  LOP3.LUT R19, R19, R18, RZ, 0x3c, !PT ;  /* 0x0000001213137212 */ /* 0x008fc800078e3cff */
[----:B------:R-:W-:Y:S02]  /*199b0*/  LOP3.LUT R18, R19, R18, RZ, 0x3c, !PT ;  /* 0x0000001213127212 */ /* 0x000fe400078e3cff */
[----:B------:R-:W-:Y:S02]  /*199c0*/  LOP3.LUT R17, R17, R16, RZ, 0x3c, !PT ;  /* 0x0000001011117212 */ /* 0x000fe400078e3cff */
[----:B------:R-:W-:Y:S02]  /*199d0*/  LOP3.LUT R41, R41, R40, RZ, 0x3c, !PT ;  /* 0x0000002829297212 */ /* 0x000fe400078e3cff */
[----:B------:R-:W-:Y:S02]  /*199e0*/  LOP3.LUT R19, R19, R18, RZ, 0x3c, !PT ;  /* 0x0000001213137212 */ /* 0x000fe400078e3cff */
[----:B------:R-:W-:Y:S02]  /*199f0*/  LOP3.LUT R40, R41, R40, RZ, 0x3c, !PT ;  /* 0x0000002829287212 */ /* 0x000fe400078e3cff */
[----:B------:R-:W-:-:S02]  /*19a00*/  LOP3.LUT R43, R43, R42, RZ, 0x3c, !PT ;  /* 0x0000002a2b2b7212 */ /* 0x000fc400078e3cff */
[----:B------:R-:W-:Y:S02]  /*19a10*/  LOP3.LUT R41, R41, R40, RZ, 0x3c, !PT ;  /* 0x0000002829297212 */ /* 0x000fe400078e3cff */
[----:B------:R-:W-:Y:S02]  /*19a20*/  LOP3.LUT R42, R43, R42, RZ, 0x3c, !PT ;  /* 0x0000002a2b2a7212 */ /* 0x000fe400078e3cff */
[----:B------:R-:W-:Y:S01]  /*19a30*/  LOP3.LUT R57, R57, R56, RZ, 0x3c, !PT ;  /* 0x0000003839397212 */ /* 0x000fe200078e3cff */
[----:B------:R-:W-:Y:S01]  /*19a40*/  STL.64 [R1+0x1250], R16 ;  /* 0x0012501001007387 */ /* 0x000fe20000100a00 */
[----:B------:R-:W-:Y:S02]  /*19a50*/  LOP3.LUT R43, R43, R42, RZ, 0x3c, !PT ;  /* 0x0000002a2b2b7212 */ /* 0x000fe400078e3cff */
[----:B------:R-:W-:Y:S02]  /*19a60*/  LOP3.LUT R56, R57, R56, RZ, 0x3c, !PT ;  /* 0x0000003839387212 */ /* 0x000fe400078e3cff */
[----:B------:R-:W-:Y:S01]  /*19a70*/  LOP3.LUT R59, R59, R58, RZ, 0x3c, !PT ;  /* 0x0000003a3b3b7212 */ /* 0x000fe200078e3cff */
[----:B------:R-:W-:Y:S01]  /*19a80*/  STL.64 [R1+0x1258], R18 ;  /* 0x0012581201007387 */ /* 0x000fe20000100a00 */
[----:B------:R-:W-:-:S02]  /*19a90*/  LOP3.LUT R57, R57, R56, RZ, 0x3c, !PT ;  /* 0x0000003839397212 */ /* 0x000fc400078e3cff */
[----:B------:R-:W-:Y:S01]  /*19aa0*/  LOP3.LUT R58, R59, R58, RZ, 0x3c, !PT ;  /* 0x0000003a3b3a7212 */ /* 0x000fe200078e3cff */
[----:B------:R-:W3:Y:S01]  /*19ab0*/  LDL.LU R111, [R1+0xf10] ;  /* 0x000f1000016f7983 */ /* 0x000ee20000300800 */
[----:B------:R-:W-:-:S03]  /*19ac0*/  LOP3.LUT R73, R73, R72, RZ, 0x3c, !PT ;  /* 0x0000004849497212 */ /* 0x000fc600078e3cff */
[----:B------:R-:W-:Y:S01]  /*19ad0*/  STL.64 [R1+0x1320], R40 ;  /* 0x0013202801007387 */ /* 0x000fe20000100a00 */
[----:B------:R-:W-:Y:S02]  /*19ae0*/  LOP3.LUT R59, R59, R58, RZ, 0x3c, !PT ;  /* 0x0000003a3b3b7212 */ /* 0x000fe400078e3cff */
[C---:B------:R-:W-:Y:S01]  /*19af0*/  LOP3.LUT R72, R73.reuse, R72, RZ, 0x3c, !PT ;  /* 0x0000004849487212 */ /* 0x040fe200078e3cff */
[----:B------:R-:W3:Y:S04]  /*19b00*/  LDL.LU R113, [R1+0xf14] ;  /* 0x000f140001717983 */ /* 0x000ee80000300800 */
[----:B------:R-:W-:Y:S01]  /*19b10*/  STL.64 [R1+0x1328], R42 ;  /* 0x0013282a01007387 */ /* 0x000fe20000100a00 */
[----:B------:R-:W-:-:S03]  /*19b20*/  LOP3.LUT R73, R73, R72, RZ, 0x3c, !PT ;  /* 0x0000004849497212 */ /* 0x000fc600078e3cff */
[----:B------:R-:W3:Y:S04]  /*19b30*/  LDL.LU R21, [R1+0xf18] ;  /* 0x000f180001157983 */ /* 0x000ee80000300800 */
[----:B------:R-:W-:Y:S04]  /*19b40*/  STL.64 [R1+0x1330], R56 ;  /* 0x0013303801007387 */ /* 0x000fe80000100a00 */
[----:B------:R-:W3:Y:S04]  /*19b50*/  LDL.LU R23, [R1+0xf1c] ;  /* 0x000f1c0001177983 */ /* 0x000ee80000300800 */
[----:B------:R-:W3:Y:S04]  /*19b60*/  LDL.LU R25, [R1+0xf20] ;  /* 0x000f200001197983 */ /* 0x000ee80000300800 */
[----:B------:R-:W-:Y:S04]  /*19b70*/  STL.64 [R1+0x1338], R58 ;  /* 0x0013383a01007387 */ /* 0x000fe80000100a00 */
[----:B------:R-:W3:Y:S04]  /*19b80*/  LDL.LU R45, [R1+0xf24] ;  /* 0x000f2400012d7983 */ /* 0x000ee80000300800 */
        /* <DEDUP_REMOVED lines=8> */
[----:B------:R-:W-:-:S03]  /*19c10*/  LOP3.LUT R87, R87, R86, RZ, 0x3c, !PT ;  /* 0x0000005657577212 */ /* 0x000fc600078e3cff */
[----:B------:R-:W-:Y:S04]  /*19c20*/  STL.64 [R1+0x1348], R74 ;  /* 0x0013484a01007387 */ /* 0x000fe80000100a00 */
[----:B------:R-:W3:Y:S04]  /*19c30*/  LDL.LU R63, [R1+0xe38] ;  /* 0x000e3800013f7983 */ /* 0x000ee80000300800 */
[----:B------:R-:W-:Y:S01]  /*19c40*/  STL.64 [R1+0x1350], R86 ;  /* 0x0013505601007387 */ /* 0x000fe20000100a00 */
[----:B--2---:R-:W-:Y:S02]  /*19c50*/  LOP3.LUT R89, R89, R88, RZ, 0x3c, !PT ;  /* 0x0000005859597212 */ /* 0x004fe400078e3cff */
[----:B----4-:R-:W-:-:S02]  /*19c60*/  LOP3.LUT R99, R99, R98, RZ, 0x3c, !PT ;  /* 0x0000006263637212 */ /* 0x010fc400078e3cff */
[----:B------:R-:W-:Y:S02]  /*19c70*/  LOP3.LUT R88, R89, R88, RZ, 0x3c, !PT ;  /* 0x0000005859587212 */ /* 0x000fe400078e3cff */
[----:B------:R-:W-:Y:S02]  /*19c80*/  LOP3.LUT R98, R99, R98, RZ, 0x3c, !PT ;  /* 0x0000006263627212 */ /* 0x000fe400078e3cff */
[----:B------:R-:W-:Y:S02]  /*19c90*/  LOP3.LUT R101, R101, R100, RZ, 0x3c, !PT ;  /* 0x0000006465657212 */ /* 0x000fe400078e3cff */
[----:B------:R-:W-:Y:S02]  /*19ca0*/  LOP3.LUT R89, R89, R88, RZ, 0x3c, !PT ;  /* 0x0000005859597212 */ /* 0x000fe400078e3cff */
[----:B------:R-:W-:Y:S02]  /*19cb0*/  LOP3.LUT R100, R101, R100, RZ, 0x3c, !PT ;  /* 0x0000006465647212 */ /* 0x000fe400078e3cff */
[----:B------:R-:W-:Y:S01]  /*19cc0*/  LOP3.LUT R99, R99, R98, RZ, 0x3c, !PT ;  /* 0x0000006263637212 */ /* 0x000fe200078e3cff */
[----:B------:R-:W-:Y:S01]  /*19cd0*/  STL.64 [R1+0x1358], R88 ;  /* 0x0013585801007387 */ /* 0x000fe20000100a00 */
[----:B------:R-:W-:-:S03]  /*19ce0*/  LOP3.LUT R101, R101, R100, RZ, 0x3c, !PT ;  /* 0x0000006465657212 */ /* 0x000fc600078e3cff */
[----:B------:R-:W2:Y:S04]  /*19cf0*/  LDL.LU R77, [R1+0xe3c] ;  /* 0x000e3c00014d7983 */ /* 0x000ea80000300800 */
[----:B------:R-:W-:Y:S04]  /*19d00*/  STL.64 [R1+0x1360], R98 ;  /* 0x0013606201007387 */ /* 0x000fe80000100a00 */
[----:B------:R-:W4:Y:S04]  /*19d10*/  LDL.LU R79, [R1+0xe40] ;  /* 0x000e4000014f7983 */ /* 0x000f280000300800 */
[----:B------:R-:W4:Y:S04]  /*19d20*/  LDL.LU R91, [R1+0xe44] ;  /* 0x000e4400015b7983 */ /* 0x000f280000300800 */
[----:B------:R-:W-:Y:S04]  /*19d30*/  STL.64 [R1+0x1368], R100 ;  /* 0x0013686401007387 */ /* 0x000fe80000100a00 */
[----:B------:R-:W4:Y:S04]  /*19d40*/  LDL.LU R93, [R1+0xe48] ;  /* 0x000e4800015d7983 */ /* 0x000f280000300800 */
[----:B------:R-:W4:Y:S01]  /*19d50*/  LDL.LU R103, [R1+0xe4c] ;  /* 0x000e4c0001677983 */ /* 0x000f220000300800 */
[----:B---3--:R-:W-:-:S04]  /*19d60*/  LOP3.LUT R111, R111, R110, RZ, 0x3c, !PT ;  /* 0x0000006e6f6f7212 */ /* 0x008fc800078e3cff */
[----:B------:R-:W-:Y:S02]  /*19d70*/  LOP3.LUT R110, R111, R110, RZ, 0x3c, !PT ;  /* 0x0000006e6f6e7212 */ /* 0x000fe400078e3cff */
[----:B------:R-:W-:Y:S02]  /*19d80*/  LOP3.LUT R113, R113, R112, RZ, 0x3c, !PT ;  /* 0x0000007071717212 */ /* 0x000fe400078e3cff */
[----:B------:R-:W-:Y:S02]  /*19d90*/  LOP3.LUT R111, R111, R110, RZ, 0x3c, !PT ;  /* 0x0000006e6f6f7212 */ /* 0x000fe400078e3cff */
[----:B------:R-:W-:Y:S02]  /*19da0*/  LOP3.LUT R112, R113, R112, RZ, 0x3c, !PT ;  /* 0x0000007071707212 */ /* 0x000fe400078e3cff */
[----:B------:R-:W-:-:S04]  /*19db0*/  LOP3.LUT R21, R21, R20, RZ, 0x3c, !PT ;  /* 0x0000001415157212 */ /* 0x000fc800078e3cff */
        /* <DEDUP_REMOVED lines=8> */
[----:B------:R-:W-:Y:S02]  /*19e40*/  LOP3.LUT R44, R45, R44, RZ, 0x3c, !PT ;  /* 0x0000002c2d2c7212 */ /* 0x000fe400078e3cff */
[----:B------:R-:W-:Y:S02]  /*19e50*/  LOP3.LUT R21, R21, R20, RZ, 0x3c, !PT ;  /* 0x0000001415157212 */ /* 0x000fe400078e3cff */
[----:B------:R-:W-:Y:S02]  /*19e60*/  LOP3.LUT R61, R61, R60, RZ, 0x3c, !PT ;  /* 0x0000003c3d3d7212 */ /* 0x000fe400078e3cff */
[----:B------:R-:W-:Y:S01]  /*19e70*/  LOP3.LUT R46, R47, R46, RZ, 0x3c, !PT ;  /* 0x0000002e2f2e7212 */ /* 0x000fe200078e3cff */
[----:B------:R-:W-:Y:S01]  /*19e80*/  STL.64 [R1+0x1370], R110 ;  /* 0x0013706e01007387 */ /* 0x000fe20000100a00 */
[----:B------:R-:W-:-:S02]  /*19e90*/  LOP3.LUT R23, R23, R22, RZ, 0x3c, !PT ;  /* 0x0000001617177212 */ /* 0x000fc400078e3cff */
[----:B------:R-:W-:Y:S01]  /*19ea0*/  LOP3.LUT R25, R25, R24, RZ, 0x3c, !PT ;  /* 0x0000001819197212 */ /* 0x000fe200078e3cff */
[----:B------:R-:W3:Y:S01]  /*19eb0*/  LDL.LU R105, [R1+0xe50] ;  /* 0x000e500001697983 */ /* 0x000ee20000300800 */
[----:B------:R-:W-:Y:S02]  /*19ec0*/  LOP3.LUT R45, R45, R44, RZ, 0x3c, !PT ;  /* 0x0000002c2d2d7212 */ /* 0x000fe400078e3cff */
[----:B------:R-:W-:Y:S01]  /*19ed0*/  LOP3.LUT R60, R61, R60, RZ, 0x3c, !PT ;  /* 0x0000003c3d3c7212 */ /* 0x000fe200078e3cff */
[----:B------:R-:W-:Y:S01]  /*19ee0*/  STL.64 [R1+0x1378], R112 ;  /* 0x0013787001007387 */ /* 0x000fe20000100a00 */
[----:B------:R-:W-:-:S03]  /*19ef0*/  LOP3.LUT R47, R47, R46, RZ, 0x3c, !PT ;  /* 0x0000002e2f2f7212 */ /* 0x000fc600078e3cff */
[----:B------:R0:W-:Y:S01]  /*19f00*/  STL.64 [R1+0x1260], R20 ;  /* 0x0012601401007387 */ /* 0x0001e20000100a00 */
[----:B------:R-:W-:-:S03]  /*19f10*/  LOP3.LUT R61, R61, R60, RZ, 0x3c, !PT ;  /* 0x0000003c3d3d7212 */ /* 0x000fc600078e3cff */
[----:B------:R0:W-:Y:S04]  /*19f20*/  STL.64 [R1+0x1270], R22 ;  /* 0x0012701601007387 */ /* 0x0001e80000100a00 */
[----:B------:R-:W-:Y:S04]  /*19f30*/  STL.64 [R1+0x1278], R24 ;  /* 0x0012781801007387 */ /* 0x000fe80000100a00 */
[----:B------:R-:W-:Y:S04]  /*19f40*/  STL.64 [R1+0x1380], R44 ;  /* 0x0013802c01007387 */ /* 0x000fe80000100a00 */
[----:B------:R-:W-:Y:S04]  /*19f50*/  STL.64 [R1+0x1388], R46 ;  /* 0x0013882e01007387 */ /* 0x000fe80000100a00 */
[----:B------:R-:W3:Y:S04]  /*19f60*/  LDL.LU R115, [R1+0xe54] ;  /* 0x000e540001737983 */ /* 0x000ee80000300800 */
[----:B------:R-:W3:Y:S04]  /*19f70*/  LDL.LU R117, [R1+0xe58] ;  /* 0x000e580001757983 */ /* 0x000ee80000300800 */
[----:B------:R-:W-:Y:S04]  /*19f80*/  STL.64 [R1+0x1390], R60 ;  /* 0x0013903c01007387 */ /* 0x000fe80000100a00 */
[----:B------:R-:W3:Y:S04]  /*19f90*/  LDL.LU R29, [R1+0xe5c] ;  /* 0x000e5c00011d7983 */ /* 0x000ee80000300800 */
[----:B------:R-:W3:Y:S01]  /*19fa0*/  LDL.LU R31, [R1+0xe60] ;  /* 0x000e6000011f7983 */ /* 0x000ee20000300800 */
[----:B------:R-:W-:-:S04]  /*19fb0*/  LOP3.LUT R63, R63, R62, RZ, 0x3c, !PT ;  /* 0x0000003e3f3f7212 */ /* 0x000fc800078e3cff */
[----:B------:R-:W-:-:S04]  /*19fc0*/  LOP3.LUT R62, R63, R62, RZ, 0x3c, !PT ;  /* 0x0000003e3f3e7212 */ /* 0x000fc800078e3cff */
[----:B------:R-:W-:-:S05]  /*19fd0*/  LOP3.LUT R63, R63, R62, RZ, 0x3c, !PT ;  /* 0x0000003e3f3f7212 */ /* 0x000fca00078e3cff */
[----:B------:R-:W-:Y:S04]  /*19fe0*/  STL.64 [R1+0x1398], R62 ;  /* 0x0013983e01007387 */ /* 0x000fe80000100a00 */
[----:B------:R-:W3:Y:S01]  /*19ff0*/  LDL.LU R33, [R1+0xe64] ;  /* 0x000e640001217983 */ /* 0x000ee20000300800 */
[----:B--2---:R-:W-:-:S04]  /*1a000*/  LOP3.LUT R77, R77, R76, RZ, 0x3c, !PT ;  /* 0x0000004c4d4d7212 */ /* 0x004fc800078e3cff */
[----:B------:R-:W-:Y:S02]  /*1a010*/  LOP3.LUT R76, R77, R76, RZ, 0x3c, !PT ;  /* 0x0000004c4d4c7212 */ /* 0x000fe400078e3cff */
[----:B----4-:R-:W-:Y:S02]  /*1a020*/  LOP3.LUT R79, R79, R78, RZ, 0x3c, !PT ;  /* 0x0000004e4f4f7212 */ /* 0x010fe400078e3cff */
        /* <DEDUP_REMOVED lines=9> */
[----:B------:R-:W-:-:S02]  /*1a0c0*/  LOP3.LUT R91, R91, R90, RZ, 0x3c, !PT ;  /* 0x0000005a5b5b7212 */ /* 0x000fc400078e3cff */
[----:B------:R-:W-:Y:S01]  /*1a0d0*/  LOP3.LUT R93, R93, R92, RZ, 0x3c, !PT ;  /* 0x0000005c5d5d7212 */ /* 0x000fe200078e3cff */
[----:B------:R-:W-:Y:S01]  /*1a0e0*/  STL.64 [R1+0x13a0], R76 ;  /* 0x0013a04c01007387 */ /* 0x000fe20000100a00 */
[----:B------:R-:W-:-:S03]  /*1a0f0*/  LOP3.LUT R103, R103, R102, RZ, 0x3c, !PT ;  /* 0x0000006667677212 */ /* 0x000fc600078e3cff */
[----:B------:R-:W-:Y:S04]  /*1a100*/  STL.64 [R1+0x13a8], R78 ;  /* 0x0013a84e01007387 */ /* 0x000fe80000100a00 */
[----:B------:R-:W-:Y:S04]  /*1a110*/  STL.64 [R1+0x13b0], R90 ;  /* 0x0013b05a01007387 */ /* 0x000fe80000100a00 */
[----:B------:R-:W-:Y:S04]  /*1a120*/  STL.64 [R1+0x13b8], R92 ;  /* 0x0013b85c01007387 */ /* 0x000fe80000100a00 */
[----:B------:R-:W-:Y:S04]  /*1a130*/  STL.64 [R1+0x13c0], R102 ;  /* 0x0013c06601007387 */ /* 0x000fe80000100a00 */
[----:B------:R-:W2:Y:S04]  /*1a140*/  LDL.LU R35, [R1+0xe68] ;  /* 0x000e680001237983 */ /* 0x000ea80000300800 */
[----:B------:R-:W4:Y:S04]  /*1a150*/  LDL.LU R49, [R1+0xe6c] ;  /* 0x000e6c0001317983 */ /* 0x000f280000300800 */
[----:B------:R-:W4:Y:S04]  /*1a160*/  LDL.LU R51, [R1+0xe70] ;  /* 0x000e700001337983 */ /* 0x000f280000300800 */
[----:B0-----:R-:W4:Y:S04]  /*1a170*/  LDL.LU R52, [R1+0x28] ;  /* 0x0000280001347983 */ /* 0x001f280000300800 */
[----:B------:R-:W4:Y:S04]  /*1a180*/  LDL.LU R53, [R1+0xd60] ;  /* 0x000d600001357983 */ /* 0x000f280000300800 */
[----:B------:R-:W4:Y:S04]  /*1a190*/  LDL.LU R38, [R1+0x30] ;  /* 0x0000300001267983 */ /* 0x000f280000300800 */
[----:B------:R-:W4:Y:S04]  /*1a1a0*/  LDL.LU R39, [R1+0xd64] ;  /* 0x000d640001277983 */ /* 0x000f280000300800 */
[----:B------:R-:W4:Y:S04]  /*1a1b0*/  LDL.LU R36, [R1+0xa8] ;  /* 0x0000a80001247983 */ /* 0x000f280000300800 */
[----:B------:R-:W4:Y:S04]  /*1a1c0*/  LDL.LU R37, [R1+0xd1c] ;  /* 0x000d1c0001257983 */ /* 0x000f280000300800 */
[----:B------:R-:W4:Y:S04]  /*1a1d0*/  LDL.LU R2, [R1+0xb0] ;  /* 0x0000b00001027983 */ /* 0x000f280000300800 */
[----:B------:R-:W4:Y:S01]  /*1a1e0*/  LDL.LU R3, [R1+0xd10] ;  /* 0x000d100001037983 */ /* 0x000f220000300800 */
[----:B---3--:R-:W-:-:S04]  /*1a1f0*/  LOP3.LUT R105, R105, R104, RZ, 0x3c, !PT ;  /* 0x0000006869697212 */ /* 0x008fc800078e3cff */
[----:B------:R-:W-:-:S04]  /*1a200*/  LOP3.LUT R104, R105, R104, RZ, 0x3c, !PT ;  /* 0x0000006869687212 */ /* 0x000fc800078e3cff */
[----:B------:R-:W-:-:S05]  /*1a210*/  LOP3.LUT R105, R105, R104, RZ, 0x3c, !PT ;  /* 0x0000006869697212 */ /* 0x000fca00078e3cff */
[----:B------:R-:W-:Y:S01]  /*1a220*/  STL.64 [R1+0x13c8], R104 ;  /* 0x0013c86801007387 */ /* 0x000fe20000100a00 */
        /* <DEDUP_REMOVED lines=12> */
[----:B------:R-:W-:Y:S04]  /*1a2f0*/  STL.64 [R1+0x13d0], R114 ;  /* 0x0013d07201007387 */ /* 0x000fe80000100a00 */
[----:B------:R-:W-:Y:S04]  /*1a300*/  STL.64 [R1+0x13d8], R116 ;  /* 0x0013d87401007387 */ /* 0x000fe80000100a00 */
[----:B------:R0:W-:Y:S04]  /*1a310*/  STL.64 [R1+0x1280], R28 ;  /* 0x0012801c01007387 */ /* 0x0001e80000100a00 */
[----:B------:R3:W-:Y:S04]  /*1a320*/  STL.64 [R1+0x1288], R30 ;  /* 0x0012881e01007387 */ /* 0x0007e80000100a00 */
[----:B-1----:R-:W3:Y:S04]  /*1a330*/  LDL.LU R68, [R1+0x158] ;  /* 0x0001580001447983 */ /* 0x002ee80000300800 */
[----:B------:R-:W3:Y:S04]  /*1a340*/  LDL.LU R69, [R1+0xce4] ;  /* 0x000ce40001457983 */ /* 0x000ee80000300800 */
[----:B------:R-:W3:Y:S04]  /*1a350*/  LDL.LU R54, [R1+0x168] ;  /* 0x0001680001367983 */ /* 0x000ee80000300800 */
[----:B------:R-:W3:Y:S04]  /*1a360*/  LDL.LU R55, [R1+0xcec] ;  /* 0x000cec0001377983 */ /* 0x000ee80000300800 */
[----:B------:R-:W3:Y:S04]  /*1a370*/  LDL.LU R124, [R1+0x170] ;  /* 0x00017000017c7983 */ /* 0x000ee80000300800 */
[----:B------:R-:W3:Y:S04]  /*1a380*/  LDL.LU R125, [R1+0xccc] ;  /* 0x000ccc00017d7983 */ /* 0x000ee80000300800 */
[----:B------:R-:W3:Y:S04]  /*1a390*/  LDL.LU R122, [R1+0x178] ;  /* 0x00017800017a7983 */ /* 0x000ee80000300800 */
[----:B------:R-:W3:Y:S04]  /*1a3a0*/  LDL.LU R123, [R1+0xcd0] ;  /* 0x000cd000017b7983 */ /* 0x000ee80000300800 */
[----:B------:R-:W3:Y:S04]  /*1a3b0*/  LDL.LU R121, [R1+0x180] ;  /* 0x0001800001797983 */ /* 0x000ee80000300800 */
[----:B------:R-:W3:Y:S01]  /*1a3c0*/  LDL.LU R119, [R1+0xcd4] ;  /* 0x000cd40001777983 */ /* 0x000ee20000300800 */
[----:B------:R-:W-:-:S04]  /*1a3d0*/  LOP3.LUT R33, R33, R32, RZ, 0x3c, !PT ;  /* 0x0000002021217212 */ /* 0x000fc800078e3cff */
[----:B------:R-:W-:-:S04]  /*1a3e0*/  LOP3.LUT R32, R33, R32, RZ, 0x3c, !PT ;  /* 0x0000002021207212 */ /* 0x000fc800078e3cff */
[----:B------:R-:W-:-:S05]  /*1a3f0*/  LOP3.LUT R33, R33, R32, RZ, 0x3c, !PT ;  /* 0x0000002021217212 */ /* 0x000fca00078e3cff */
[----:B------:R-:W-:Y:S01]  /*1a400*/  STL.64 [R1+0x1290], R32 ;  /* 0x0012902001007387 */ /* 0x000fe20000100a00 */
[----:B--2---:R-:W-:Y:S02]  /*1a410*/  LOP3.LUT R35, R35, R34, RZ, 0x3c, !PT ;  /* 0x0000002223237212 */ /* 0x004fe400078e3cff */
[----:B----4-:R-:W-:Y:S02]  /*1a420*/  LOP3.LUT R49, R49, R48, RZ, 0x3c, !PT ;  /* 0x0000003031317212 */ /* 0x010fe400078e3cff */
[----:B------:R-:W-:Y:S02]  /*1a430*/  LOP3.LUT R34, R35, R34, RZ, 0x3c, !PT ;  /* 0x0000002223227212 */ /* 0x000fe400078e3cff */
[----:B------:R-:W-:Y:S02]  /*1a440*/  LOP3.LUT R51, R51, R50, RZ, 0x3c, !PT ;  /* 0x0000003233337212 */ /* 0x000fe400078e3cff */
[----:B------:R-:W-:Y:S02]  /*1a450*/  LOP3.LUT R48, R49, R48, RZ, 0x3c, !PT ;  /* 0x0000003031307212 */ /* 0x000fe400078e3cff */
[----:B------:R-:W-:-:S02]  /*1a460*/  LOP3.LUT R50, R51, R50, RZ, 0x3c, !PT ;  /* 0x0000003233327212 */ /* 0x000fc400078e3cff */
[----:B------:R-:W-:Y:S02]  /*1a470*/  LOP3.LUT R35, R35, R34, RZ, 0x3c, !PT ;  /* 0x0000002223237212 */ /* 0x000fe400078e3cff */
[----:B------:R-:W-:Y:S02]  /*1a480*/  LOP3.LUT R49, R49, R48, RZ, 0x3c, !PT ;  /* 0x0000003031317212 */ /* 0x000fe400078e3cff */
[----:B------:R-:W-:Y:S01]  /*1a490*/  LOP3.LUT R51, R51, R50, RZ, 0x3c, !PT ;  /* 0x0000003233337212 */ /* 0x000fe200078e3cff */
[----:B------:R1:W-:Y:S01]  /*1a4a0*/  STL.64 [R1+0x1298], R34 ;  /* 0x0012982201007387 */ /* 0x0003e20000100a00 */
[----:B------:R-:W-:-:S03]  /*1a4b0*/  IMAD.MOV.U32 R21, RZ, RZ, R52 ;  /* 0x000000ffff157224 */ /* 0x000fc600078e0034 */
[----:B------:R-:W-:Y:S01]  /*1a4c0*/  STL.64 [R1+0x13e0], R48 ;  /* 0x0013e03001007387 */ /* 0x000fe20000100a00 */
[----:B------:R-:W-:-:S03]  /*1a4d0*/  IMAD.MOV.U32 R20, RZ, RZ, R53 ;  /* 0x000000ffff147224 */ /* 0x000fc600078e0035 */
[----:B------:R-:W-:Y:S01]  /*1a4e0*/  STL.64 [R1+0x13e8], R50 ;  /* 0x0013e83201007387 */ /* 0x000fe20000100a00 */
[----:B------:R-:W-:-:S03]  /*1a4f0*/  IMAD.MOV.U32 R23, RZ, RZ, R38 ;  /* 0x000000ffff177224 */ /* 0x000fc600078e0026 */
[----:B------:R-:W1:Y:S01]  /*1a500*/  LDL.LU R52, [R1+0x198] ;  /* 0x0001980001347983 */ /* 0x000e620000300800 */
[----:B------:R-:W-:-:S03]  /*1a510*/  IMAD.MOV.U32 R22, RZ, RZ, R39 ;  /* 0x000000ffff167224 */ /* 0x000fc600078e0027 */
[----:B------:R-:W2:Y:S01]  /*1a520*/  LDL.LU R53, [R1+0xce0] ;  /* 0x000ce00001357983 */ /* 0x000ea20000300800 */
[----:B0-----:R-:W-:-:S03]  /*1a530*/  IMAD.MOV.U32 R29, RZ, RZ, R36 ;  /* 0x000000ffff1d7224 */ /* 0x001fc600078e0024 */
[----:B------:R-:W4:Y:S01]  /*1a540*/  LDL.LU R38, [R1+0x1a8] ;  /* 0x0001a80001267983 */ /* 0x000f220000300800 */
[----:B------:R-:W-:-:S03]  /*1a550*/  IMAD.MOV.U32 R28, RZ, RZ, R37 ;  /* 0x000000ffff1c7224 */ /* 0x000fc600078e0025 */
[----:B------:R-:W4:Y:S04]  /*1a560*/  LDL.LU R39, [R1+0xcb8] ;  /* 0x000cb80001277983 */ /* 0x000f280000300800 */
[----:B------:R-:W4:Y:S04]  /*1a570*/  LDL.LU R36, [R1+0x1b0] ;  /* 0x0001b00001247983 */ /* 0x000f280000300800 */
[----:B------:R-:W4:Y:S01]  /*1a580*/  LDL.LU R37, [R1+0xcbc] ;  /* 0x000cbc0001257983 */ /* 0x000f220000300800 */
[----:B---3--:R-:W-:Y:S02]  /*1a590*/  IMAD.MOV.U32 R31, RZ, RZ, R2 ;  /* 0x000000ffff1f7224 */ /* 0x008fe400078e0002 */
[----:B------:R-:W-:Y:S01]  /*1a5a0*/  IMAD.MOV.U32 R30, RZ, RZ, R3 ;  /* 0x000000ffff1e7224 */ /* 0x000fe200078e0003 */
[----:B------:R-:W3:Y:S04]  /*1a5b0*/  LDL.LU R2, [R1+0x1d8] ;  /* 0x0001d80001027983 */ /* 0x000ee80000300800 */
[----:B------:R-:W3:Y:S04]  /*1a5c0*/  LDL.LU R3, [R1+0xca8] ;  /* 0x000ca80001037983 */ /* 0x000ee80000300800 */
[----:B------:R-:W-:Y:S04]  /*1a5d0*/  STL.64 [R1+0x28], R20 ;  /* 0x0000281401007387 */ /* 0x000fe80000100a00 */
[----:B------:R-:W-:Y:S04]  /*1a5e0*/  STL.64 [R1+0x13f0], R20 ;  /* 0x0013f01401007387 */ /* 0x000fe80000100a00 */
[----:B------:R-:W-:Y:S04]  /*1a5f0*/  STL.64 [R1+0x30], R22 ;  /* 0x0000301601007387 */ /* 0x000fe80000100a00 */
[----:B------:R-:W-:Y:S04]  /*1a600*/  STL.64 [R1+0x13f8], R22 ;  /* 0x0013f81601007387 */ /* 0x000fe80000100a00 */
[----:B------:R-:W-:Y:S04]  /*1a610*/  STL.64 [R1+0xa8], R28 ;  /* 0x0000a81c01007387 */ /* 0x000fe80000100a00 */
[----:B------:R-:W-:Y:S04]  /*1a620*/  STL.64 [R1+0x1400], R28 ;  /* 0x0014001c01007387 */ /* 0x000fe80000100a00 */
[----:B------:R-:W-:Y:S04]  /*1a630*/  STL.64 [R1+0xb0], R30 ;  /* 0x0000b01e01007387 */ /* 0x000fe80000100a00 */
[----:B------:R-:W-:Y:S01]  /*1a640*/  STL.64 [R1+0x1408], R30 ;  /* 0x0014081e01007387 */ /* 0x000fe20000100a00 */
[----:B------:R-:W-:-:S02]  /*1a650*/  IMAD.MOV.U32 R15, RZ, RZ, R68 ;  /* 0x000000ffff0f7224 */ /* 0x000fc400078e0044 */
[----:B------:R-:W-:-:S05]  /*1a660*/  IMAD.MOV.U32 R14, RZ, RZ, R69 ;  /* 0x000000ffff0e7224 */ /* 0x000fca00078e0045 */
[----:B------:R0:W-:Y:S01]  /*1a670*/  STL.64 [R1+0x158], R14 ;  /* 0x0001580e01007387 */ /* 0x0001e20000100a00 */
[----:B------:R-:W-:Y:S02]  /*1a680*/  IMAD.MOV.U32 R13, RZ, RZ, R54 ;  /* 0x000000ffff0d7224 */ /* 0x000fe400078e0036 */
[----:B------:R-:W-:Y:S01]  /*1a690*/  IMAD.MOV.U32 R12, RZ, RZ, R55 ;  /* 0x000000ffff0c7224 */ /* 0x000fe200078e0037 */
[----:B------:R-:W3:Y:S01]  /*1a6a0*/  LDL.LU R94, [R1+0x1e0] ;  /* 0x0001e000015e7983 */ /* 0x000ee20000300800 */
[----:B------:R-:W-:-:S03]  /*1a6b0*/  IMAD.MOV.U32 R55, RZ, RZ, R124 ;  /* 0x000000ffff377224 */ /* 0x000fc600078e007c */
        /* <DEDUP_REMOVED lines=8> */
[----:B------:R-:W3:Y:S04]  /*1a740*/  LDL.LU R123, [R1+0xc8c] ;  /* 0x000c8c00017b7983 */ /* 0x000ee80000300800 */
[----:B------:R-:W3:Y:S01]  /*1a750*/  LDL.LU R121, [R1+0x210] ;  /* 0x0002100001797983 */ /* 0x000ee20000300800 */
[----:B------:R-:W-:-:S03]  /*1a760*/  IMAD.MOV.U32 R16, RZ, RZ, R119 ;  /* 0x000000ffff107224 */ /* 0x000fc600078e0077 */
[----:B------:R-:W3:Y:S04]  /*1a770*/  LDL.LU R119, [R1+0xc90] ;  /* 0x000c900001777983 */ /* 0x000ee80000300800 */
[----:B------:R-:W-:Y:S04]  /*1a780*/  STL.64 [R1+0x168], R12 ;  /* 0x0001680c01007387 */ /* 0x000fe80000100a00 */
[----:B------:R-:W-:Y:S04]  /*1a790*/  STL.64 [R1+0x1410], R12 ;  /* 0x0014100c01007387 */ /* 0x000fe80000100a00 */
[----:B------:R-:W-:Y:S04]  /*1a7a0*/  STL.64 [R1+0x170], R54 ;  /* 0x0001703601007387 */ /* 0x000fe80000100a00 */
[----:B------:R0:W-:Y:S04]  /*1a7b0*/  STL.64 [R1+0x1418], R54 ;  /* 0x0014183601007387 */ /* 0x0001e80000100a00 */
[----:B------:R-:W-:Y:S04]  /*1a7c0*/  STL.64 [R1+0x178], R68 ;  /* 0x0001784401007387 */ /* 0x000fe80000100a00 */
[----:B------:R0:W-:Y:S04]  /*1a7d0*/  STL.64 [R1+0x1420], R68 ;  /* 0x0014204401007387 */ /* 0x0001e80000100a00 */
[----:B------:R-:W-:Y:S04]  /*1a7e0*/  STL.64 [R1+0x180], R16 ;  /* 0x0001801001007387 */ /* 0x000fe80000100a00 */
[----:B------:R0:W-:Y:S01]  /*1a7f0*/  STL.64 [R1+0x1428], R16 ;  /* 0x0014281001007387 */ /* 0x0001e20000100a00 */
[----:B-1----:R-:W-:-:S03]  /*1a800*/  IMAD.MOV.U32 R35, RZ, RZ, R52 ;  /* 0x000000ffff237224 */ /* 0x002fc600078e0034 */
[----:B------:R-:W3:Y:S01]  /*1a810*/  LDL.LU R52, [R1+0x218] ;  /* 0x0002180001347983 */ /* 0x000ee20000300800 */
[----:B--2---:R-:W-:-:S03]  /*1a820*/  IMAD.MOV.U32 R34, RZ, RZ, R53 ;  /* 0x000000ffff227224 */ /* 0x004fc600078e0035 */
[----:B------:R-:W2:Y:S01]  /*1a830*/  LDL.LU R53, [R1+0xc78] ;  /* 0x000c780001357983 */ /* 0x000ea20000300800 */
[----:B----4-:R-:W-:-:S03]  /*1a840*/  IMAD.MOV.U32 R71, RZ, RZ, R38 ;  /* 0x000000ffff477224 */ /* 0x010fc600078e0026 */
[----:B------:R-:W4:Y:S01]  /*1a850*/  LDL.LU R38, [R1+0x220] ;  /* 0x0002200001267983 */ /* 0x000f220000300800 */
[----:B------:R-:W-:-:S03]  /*1a860*/  IMAD.MOV.U32 R70, RZ, RZ, R39 ;  /* 0x000000ffff467224 */ /* 0x000fc600078e0027 */
[----:B------:R-:W4:Y:S01]  /*1a870*/  LDL.LU R39, [R1+0xc7c] ;  /* 0x000c7c0001277983 */ /* 0x000f220000300800 */
[----:B------:R-:W-:-:S03]  /*1a880*/  IMAD.MOV.U32 R83, RZ, RZ, R36 ;  /* 0x000000ffff537224 */ /* 0x000fc600078e0024 */
[----:B------:R-:W4:Y:S01]  /*1a890*/  LDL.LU R36, [R1+0x248] ;  /* 0x0002480001247983 */ /* 0x000f220000300800 */
[----:B------:R-:W-:-:S03]  /*1a8a0*/  IMAD.MOV.U32 R82, RZ, RZ, R37 ;  /* 0x000000ffff527224 */ /* 0x000fc600078e0025 */
[----:B------:R-:W4:Y:S01]  /*1a8b0*/  LDL.LU R37, [R1+0xc60] ;  /* 0x000c600001257983 */ /* 0x000f220000300800 */
[----:B---3--:R-:W-:-:S03]  /*1a8c0*/  IMAD.MOV.U32 R85, RZ, RZ, R2 ;  /* 0x000000ffff557224 */ /* 0x008fc600078e0002 */
[----:B------:R-:W3:Y:S01]  /*1a8d0*/  LDL.LU R2, [R1+0x258] ;  /* 0x0002580001027983 */ /* 0x000ee20000300800 */
[----:B------:R-:W-:-:S03]  /*1a8e0*/  IMAD.MOV.U32 R84, RZ, RZ, R3 ;  /* 0x000000ffff547224 */ /* 0x000fc600078e0003 */
[----:B------:R-:W3:Y:S04]  /*1a8f0*/  LDL.LU R3, [R1+0xc68] ;  /* 0x000c680001037983 */ /* 0x000ee80000300800 */
[----:B------:R-:W-:Y:S04]  /*1a900*/  STL.64 [R1+0x198], R34 ;  /* 0x0001982201007387 */ /* 0x000fe80000100a00 */
[----:B------:R1:W-:Y:S04]  /*1a910*/  STL.64 [R1+0x1430], R34 ;  /* 0x0014302201007387 */ /* 0x0003e80000100a00 */
[----:B------:R-:W-:Y:S04]  /*1a920*/  STL.64 [R1+0x1a8], R70 ;  /* 0x0001a84601007387 */ /* 0x000fe80000100a00 */
[----:B------:R-:W-:Y:S04]  /*1a930*/  STL.64 [R1+0x1438], R70 ;  /* 0x0014384601007387 */ /* 0x000fe80000100a00 */
[----:B------:R-:W-:Y:S04]  /*1a940*/  STL.64 [R1+0x1b0], R82 ;  /* 0x0001b05201007387 */ /* 0x000fe80000100a00 */
[----:B------:R-:W-:Y:S04]  /*1a950*/  STL.64 [R1+0x1440], R82 ;  /* 0x0014405201007387 */ /* 0x000fe80000100a00 */
[----:B------:R-:W-:Y:S04]  /*1a960*/  STL.64 [R1+0x1d8], R84 ;  /* 0x0001d85401007387 */ /* 0x000fe80000100a00 */
[----:B------:R-:W-:Y:S04]  /*1a970*/  STL.64 [R1+0x1448], R84 ;  /* 0x0014485401007387 */ /* 0x000fe80000100a00 */
[----:B------:R-:W3:Y:S04]  /*1a980*/  LDL.LU R40, [R1+0x260] ;  /* 0x0002600001287983 */ /* 0x000ee80000300800 */
        /* <DEDUP_REMOVED lines=13> */
[----:B------:R-:W-:-:S04]  /*1aa60*/  LOP3.LUT R95, R95, R94, RZ, 0x3c, !PT ;  /* 0x0000005e5f5f7212 */ /* 0x000fc800078e3cff */
[----:B------:R-:W-:-:S04]  /*1aa70*/  LOP3.LUT R94, R95, R94, RZ, 0x3c, !PT ;  /* 0x0000005e5f5e7212 */ /* 0x000fc800078e3cff */
[----:B------:R-:W-:-:S05]  /*1aa80*/  LOP3.LUT R95, R95, R94, RZ, 0x3c, !PT ;  /* 0x0000005e5f5f7212 */ /* 0x000fca00078e3cff */
        /* <DEDUP_REMOVED lines=8> */
[----:B0-----:R-:W3:Y:S04]  /*1ab10*/  LDL.LU R14, [R1+0x298] ;  /* 0x00029800010e7983 */ /* 0x001ee80000300800 */
[----:B------:R-:W3:Y:S01]  /*1ab20*/  LDL.LU R15, [R1+0x9d0] ;  /* 0x0009d000010f7983 */ /* 0x000ee20000300800 */
[----:B------:R-:W-:-:S03]  /*1ab30*/  IMAD.MOV.U32 R25, RZ, RZ, R52 ;  /* 0x000000ffff197224 */ /* 0x000fc600078e0034 */
        /* <DEDUP_REMOVED lines=35> */
[----:B------:R-:W-:Y:S02]  /*1ad70*/  IMAD.MOV.U32 R56, RZ, RZ, R41 ;  /* 0x000000ffff387224 */ /* 0x000fe400078e0029 */
[----:B------:R-:W-:-:S05]  /*1ad80*/  IMAD.MOV.U32 R57, RZ, RZ, R40 ;  /* 0x000000ffff397224 */ /* 0x000fca00078e0028 */
        /* <DEDUP_REMOVED lines=10> */
[----:B------:R-:W-:Y:S04]  /*1ae30*/  STL.64 [R1+0x298], R86 ;  /* 0x0002985601007387 */ /* 0x000fe80000100a00 */
[----:B------:R-:W-:Y:S01]  /*1ae40*/  STL.64 [R1+0x14c0], R86 ;  /* 0x0014c05601007387 */ /* 0x000fe20000100a00 */
[----:B------:R-:W-:Y:S02]  /*1ae50*/  IMAD.MOV.U32 R89, RZ, RZ, R52 ;  /* 0x000000ffff597224 */ /* 0x000fe400078e0034 */
[----:B--2---:R-:W-:Y:S02]  /*1ae60*/  IMAD.MOV.U32 R88, RZ, RZ, R53 ;  /* 0x000000ffff587224 */ /* 0x004fe400078e0035 */
[----:B----4-:R-:W-:-:S03]  /*1ae70*/  IMAD.MOV.U32 R41, RZ, RZ, R38 ;  /* 0x000000ffff297224 */ /* 0x010fc600078e0026 */
[----:B------:R-:W-:Y:S01]  /*1ae80*/  STL.64 [R1+0x2a0], R88 ;  /* 0x0002a05801007387 */ /* 0x000fe20000100a00 */
[----:B------:R-:W-:-:S03]  /*1ae90*/  IMAD.MOV.U32 R40, RZ, RZ, R39 ;  /* 0x000000ffff287224 */ /* 0x000fc600078e0027 */
[----:B------:R-:W-:Y:S01]  /*1aea0*/  STL.64 [R1+0x14c8], R88 ;  /* 0x0014c85801007387 */ /* 0x000fe20000100a00 */
[----:B------:R-:W-:-:S03]  /*1aeb0*/  IMAD.MOV.U32 R99, RZ, RZ, R36 ;  /* 0x000000ffff637224 */ /* 0x000fc600078e0024 */
[----:B------:R-:W-:Y:S01]  /*1aec0*/  STL.64 [R1+0x2a8], R40 ;  /* 0x0002a82801007387 */ /* 0x000fe20000100a00 */
[----:B------:R-:W-:-:S03]  /*1aed0*/  IMAD.MOV.U32 R98, RZ, RZ, R37 ;  /* 0x000000ffff627224 */ /* 0x000fc600078e0025 */
[----:B------:R-:W-:Y:S04]  /*1aee0*/  STL.64 [R1+0x14d0], R40 ;  /* 0x0014d02801007387 */ /* 0x000fe80000100a00 */
[----:B------:R-:W-:Y:S04]  /*1aef0*/  STL.64 [R1+0x2b0], R98 ;  /* 0x0002b06201007387 */ /* 0x000fe80000100a00 */
[----:B------:R-:W-:Y:S04]  /*1af00*/  STL.64 [R1+0x14d8], R98 ;  /* 0x0014d86201007387 */ /* 0x000fe80000100a00 */
[----:B------:R-:W2:Y:S04]  /*1af10*/  LDL.LU R60, [R1+0x2f0] ;  /* 0x0002f000013c7983 */ /* 0x000ea80000300800 */
[----:B------:R-:W2:Y:S04]  /*1af20*/  LDL.LU R61, [R1+0x99c] ;  /* 0x00099c00013d7983 */ /* 0x000ea80000300800 */
        /* <DEDUP_REMOVED lines=12> */
[----:B---3--:R-:W-:-:S03]  /*1aff0*/  IMAD.MOV.U32 R111, RZ, RZ, R2 ;  /* 0x000000ffff6f7224 */ /* 0x008fc600078e0002 */
[----:B------:R-:W3:Y:S01]  /*1b000*/  LDL.LU R36, [R1+0x358] ;  /* 0x0003580001247983 */ /* 0x000ee20000300800 */
[----:B------:R-:W-:-:S03]  /*1b010*/  IMAD.MOV.U32 R110, RZ, RZ, R3 ;  /* 0x000000ffff6e7224 */ /* 0x000fc600078e0003 */
[----:B------:R-:W3:Y:S04]  /*1b020*/  LDL.LU R37, [R1+0x6f4] ;  /* 0x0006f40001257983 */ /* 0x000ee80000300800 */
        /* <DEDUP_REMOVED lines=22> */
[----:B--2---:R-:W-:-:S04]  /*1b190*/  LOP3.LUT R61, R61, R60, RZ, 0x3c, !PT ;  /* 0x0000003c3d3d7212 */ /* 0x004fc800078e3cff */
[----:B------:R-:W-:Y:S02]  /*1b1a0*/  LOP3.LUT R60, R61, R60, RZ, 0x3c, !PT ;  /* 0x0000003c3d3c7212 */ /* 0x000fe400078e3cff */
[----:B----4-:R-:W-:Y:S02]  /*1b1b0*/  LOP3.LUT R63, R63, R62, RZ, 0x3c, !PT ;  /* 0x0000003e3f3f7212 */ /* 0x010fe400078e3cff */
[----:B------:R-:W-:Y:S02]  /*1b1c0*/  LOP3.LUT R61, R61, R60, RZ, 0x3c, !PT ;  /* 0x0000003c3d3d7212 */ /* 0x000fe400078e3cff */
[----:B------:R-:W-:Y:S02]  /*1b1d0*/  LOP3.LUT R62, R63, R62, RZ, 0x3c, !PT ;  /* 0x0000003e3f3e7212 */ /* 0x000fe400078e3cff */
[----:B------:R-:W-:Y:S02]  /*1b1e0*/  LOP3.LUT R77, R77, R76, RZ, 0x3c, !PT ;  /* 0x0000004c4d4d7212 */ /* 0x000fe400078e3cff */
[----:B------:R-:W-:-:S02]  /*1b1f0*/  LOP3.LUT R63, R63, R62, RZ, 0x3c, !PT ;  /* 0x0000003e3f3f7212 */ /* 0x000fc400078e3cff */
[C---:B------:R-:W-:Y:S01]  /*1b200*/  LOP3.LUT R76, R77.reuse, R76, RZ, 0x3c, !PT ;  /* 0x0000004c4d4c7212 */ /* 0x040fe200078e3cff */
[----:B------:R-:W-:Y:S01]  /*1b210*/  STL.64 [R1+0x2f0], R60 ;  /* 0x0002f03c01007387 */ /* 0x000fe20000100a00 */
[----:B------:R-:W-:Y:S02]  /*1b220*/  IMAD.MOV.U32 R79, RZ, RZ, R100 ;  /* 0x000000ffff4f7224 */ /* 0x000fe400078e0064 */
[----:B------:R-:W-:Y:S01]  /*1b230*/  LOP3.LUT R77, R77, R76, RZ, 0x3c, !PT ;  /* 0x0000004c4d4d7212 */ /* 0x000fe200078e3cff */
[----:B------:R-:W-:Y:S01]  /*1b240*/  IMAD.MOV.U32 R78, RZ, RZ, R101 ;  /* 0x000000ffff4e7224 */ /* 0x000fe200078e0065 */
[----:B------:R-:W-:Y:S01]  /*1b250*/  STL.64 [R1+0x1508], R60 ;  /* 0x0015083c01007387 */ /* 0x000fe20000100a00 */
[----:B------:R-:W-:-:S03]  /*1b260*/  IMAD.MOV.U32 R91, RZ, RZ, R14 ;  /* 0x000000ffff5b7224 */ /* 0x000fc600078e000e */
        /* <DEDUP_REMOVED lines=11> */
[----:B---3--:R-:W-:-:S03]  /*1b320*/  IMAD.MOV.U32 R101, RZ, RZ, R36 ;  /* 0x000000ffff657224 */ /* 0x008fc600078e0024 */
[----:B------:R-:W-:Y:S01]  /*1b330*/  STL.64 [R1+0x328], R90 ;  /* 0x0003285a01007387 */ /* 0x000fe20000100a00 */
[----:B------:R-:W-:-:S03]  /*1b340*/  IMAD.MOV.U32 R100, RZ, RZ, R37 ;  /* 0x000000ffff647224 */ /* 0x000fc600078e0025 */
        /* <DEDUP_REMOVED lines=8> */
[----:B------:R-:W2:Y:S01]  /*1b3d0*/  LDL.LU R125, [R1+0x394] ;  /* 0x00039400017d7983 */ /* 0x000ea20000300800 */
[----:B------:R-:W-:-:S03]  /*1b3e0*/  IMAD.MOV.U32 R117, RZ, RZ, R122 ;  /* 0x000000ffff757224 */ /* 0x000fc600078e007a */
[----:B------:R-:W3:Y:S01]  /*1b3f0*/  LDL.LU R122, [R1+0x398] ;  /* 0x00039800017a7983 */ /* 0x000ee20000300800 */
[----:B------:R-:W-:-:S03]  /*1b400*/  IMAD.MOV.U32 R116, RZ, RZ, R123 ;  /* 0x000000ffff747224 */ /* 0x000fc600078e007b */
[----:B------:R-:W4:Y:S01]  /*1b410*/  LDL.LU R123, [R1+0x3a0] ;  /* 0x0003a000017b7983 */ /* 0x000f220000300800 */
[----:B------:R-:W-:-:S03]  /*1b420*/  IMAD.MOV.U32 R49, RZ, RZ, R121 ;  /* 0x000000ffff317224 */ /* 0x000fc600078e0079 */
        /* <DEDUP_REMOVED lines=13> */
[----:B------:R-:W1:Y:S04]  /*1b500*/  LDL.LU R52, [R1+0x304] ;  /* 0x0003040001347983 */ /* 0x000e680000300800 */
[----:B------:R-:W4:Y:S04]  /*1b510*/  LDL.LU R53, [R1+0x350] ;  /* 0x0003500001357983 */ /* 0x000f280000300800 */
[----:B------:R-:W4:Y:S04]  /*1b520*/  LDL.LU R38, [R1+0x284] ;  /* 0x0002840001267983 */ /* 0x000f280000300800 */
[----:B------:R-:W4:Y:S01]  /*1b530*/  LDL.LU R39, [R1+0x37c] ;  /* 0x00037c0001277983 */ /* 0x000f220000300800 */
[----:B------:R-:W-:-:S03]  /*1b540*/  IMAD.MOV.U32 R105, RZ, RZ, R2 ;  /* 0x000000ffff697224 */ /* 0x000fc600078e0002 */
[----:B------:R-:W4:Y:S01]  /*1b550*/  LDL.LU R36, [R1+0x23c] ;  /* 0x00023c0001247983 */ /* 0x000f220000300800 */
[----:B------:R-:W-:-:S03]  /*1b560*/  IMAD.MOV.U32 R104, RZ, RZ, R3 ;  /* 0x000000ffff687224 */ /* 0x000fc600078e0003 */
[----:B------:R-:W4:Y:S01]  /*1b570*/  LDL.LU R37, [R1+0x2d0] ;  /* 0x0002d00001257983 */ /* 0x000f220000300800 */
[----:B------:R-:W-:-:S03]  /*1b580*/  IMAD.MOV.U32 R115, RZ, RZ, R124 ;  /* 0x000000ffff737224 */ /* 0x000fc600078e007c */
[----:B------:R-:W4:Y:S01]  /*1b590*/  LDL.LU R2, [R1+0x240] ;  /* 0x0002400001027983 */ /* 0x000f220000300800 */
[----:B------:R-:W-:-:S03]  /*1b5a0*/  IMAD.MOV.U32 R48, RZ, RZ, R119 ;  /* 0x000000ffff307224 */ /* 0x000fc600078e0077 */
[----:B------:R-:W4:Y:S04]  /*1b5b0*/  LDL.LU R3, [R1+0x2d4] ;  /* 0x0002d40001037983 */ /* 0x000f280000300800 */
[----:B------:R-:W4:Y:S04]  /*1b5c0*/  LDL.LU R124, [R1+0x244] ;  /* 0x00024400017c7983 */ /* 0x000f280000300800 */
[----:B------:R-:W4:Y:S04]  /*1b5d0*/  LDL.LU R119, [R1+0x294] ;  /* 0x0002940001777983 */ /* 0x000f280000300800 */
        /* <DEDUP_REMOVED lines=8> */
[----:B--2---:R-:W-:-:S03]  /*1b660*/  IMAD.MOV.U32 R51, RZ, RZ, R125 ;  /* 0x000000ffff337224 */ /* 0x004fc600078e007d */
[----:B------:R-:W2:Y:S01]  /*1b670*/  LDL.LU R125, [R1+0x250] ;  /* 0x00025000017d7983 */ /* 0x000ea20000300800 */
[----:B---3--:R-:W-:-:S03]  /*1b680*/  IMAD.MOV.U32 R50, RZ, RZ, R122 ;  /* 0x000000ffff327224 */ /* 0x008fc600078e007a */
[----:B------:R-:W3:Y:S01]  /*1b690*/  LDL.LU R122, [R1+0x2b8] ;  /* 0x0002b800017a7983 */ /* 0x000ee20000300800 */
[----:B----4-:R-:W-:-:S03]  /*1b6a0*/  IMAD.MOV.U32 R21, RZ, RZ, R123 ;  /* 0x000000ffff157224 */ /* 0x010fc600078e007b */
[----:B------:R-:W4:Y:S01]  /*1b6b0*/  LDL.LU R123, [R1+0x1f4] ;  /* 0x0001f400017b7983 */ /* 0x000f220000300800 */
[----:B------:R-:W-:-:S03]  /*1b6c0*/  IMAD.MOV.U32 R20, RZ, RZ, R121 ;  /* 0x000000ffff147224 */ /* 0x000fc600078e0079 */
[----:B------:R-:W3:Y:S01]  /*1b6d0*/  LDL.LU R121, [R1+0x27c] ;  /* 0x00027c0001797983 */ /* 0x000ee20000300800 */
[----:B------:R-:W-:-:S04]  /*1b6e0*/  LOP3.LUT R23, R23, R22, RZ, 0x3c, !PT ;  /* 0x0000001617177212 */ /* 0x000fc800078e3cff */
[----:B------:R-:W-:Y:S02]  /*1b6f0*/  LOP3.LUT R22, R23, R22, RZ, 0x3c, !PT ;  /* 0x0000001617167212 */ /* 0x000fe400078e3cff */
[----:B------:R-:W-:-:S04]  /*1b700*/  LOP3.LUT R29, R29, R28, RZ, 0x3c, !PT ;  /* 0x0000001c1d1d7212 */ /* 0x000fc800078e3cff */
[----:B------:R-:W-:Y:S02]  /*1b710*/  LOP3.LUT R28, R29, R28, RZ, 0x3c, !PT ;  /* 0x0000001c1d1c7212 */ /* 0x000fe400078e3cff */
[----:B------:R-:W-:Y:S01]  /*1b720*/  LOP3.LUT R55, R55, R54, RZ, 0x3c, !PT ;  /* 0x0000003637377212 */ /* 0x000fe200078e3cff */
[----:B------:R-:W-:Y:S01]  /*1b730*/  STL.64 [R1+0x398], R50 ;  /* 0x0003983201007387 */ /* 0x000fe20000100a00 */
[----:B------:R-:W-:Y:S02]  /*1b740*/  LOP3.LUT R23, R23, R22, RZ, 0x3c, !PT ;  /* 0x0000001617177212 */ /* 0x000fe400078e3cff */
[----:B------:R-:W-:Y:S02]  /*1b750*/  LOP3.LUT R13, R13, R12, RZ, 0x3c, !PT ;  /* 0x0000000c0d0d7212 */ /* 0x000fe400078e3cff */
[----:B------:R-:W-:Y:S02]  /*1b760*/  LOP3.LUT R54, R55, R54, RZ, 0x3c, !PT ;  /* 0x0000003637367212 */ /* 0x000fe400078e3cff */
[----:B------:R-:W-:Y:S01]  /*1b770*/  LOP3.LUT R12, R13, R12, RZ, 0x3c, !PT ;  /* 0x0000000c0d0c7212 */ /* 0x000fe200078e3cff */
[----:B------:R-:W-:Y:S01]  /*1b780*/  STL.64 [R1+0x1570], R50 ;  /* 0x0015703201007387 */ /* 0x000fe20000100a00 */
[----:B------:R-:W-:-:S02]  /*1b790*/  LOP3.LUT R29, R29, R28, RZ, 0x3c, !PT ;  /* 0x0000001c1d1d7212 */ /* 0x000fc400078e3cff */
[----:B------:R-:W-:Y:S01]  /*1b7a0*/  LOP3.LUT R13, R13, R12, RZ, 0x3c, !PT ;  /* 0x0000000c0d0d7212 */ /* 0x000fe200078e3cff */
[----:B------:R-:W-:Y:S01]  /*1b7b0*/  STL.64 [R1+0x3a0], R20 ;  /* 0x0003a01401007387 */ /* 0x000fe20000100a00 */
[----:B------:R-:W-:Y:S01]  /*1b7c0*/  LOP3.LUT R55, R55, R54, RZ, 0x3c, !PT ;  /* 0x0000003637377212 */ /* 0x000fe200078e3cff */
[----:B------:R-:W-:Y:S02]  /*1b7d0*/  IMAD.MOV.U32 R68, RZ, RZ, R31 ;  /* 0x000000ffff447224 */ /* 0x000fe400078e001f */
[----:B------:R-:W-:Y:S01]  /*1b7e0*/  STL.64 [R1+0x1578], R20 ;  /* 0x0015781401007387 */ /* 0x000fe20000100a00 */
[----:B------:R-:W-:Y:S02]  /*1b7f0*/  IMAD.MOV.U32 R69, RZ, RZ, R30 ;  /* 0x000000ffff457224 */ /* 0x000fe400078e001e */
[----:B------:R-:W-:Y:S01]  /*1b800*/  IMAD.MOV.U32 R16, RZ, RZ, R15 ;  /* 0x000000ffff107224 */ /* 0x000fe200078e000f */
[----:B------:R-:W-:Y:S01]  /*1b810*/  STL.64 [R1+0x3a8], R22 ;  /* 0x0003a81601007387 */ /* 0x000fe20000100a00 */
[----:B------:R-:W-:-:S02]  /*1b820*/  IMAD.MOV.U32 R17, RZ, RZ, R14 ;  /* 0x000000ffff117224 */ /* 0x000fc400078e000e */
[----:B-1----:R-:W-:Y:S01]  /*1b830*/  IMAD.MOV.U32 R35, RZ, RZ, R52 ;  /* 0x000000ffff237224 */ /* 0x002fe200078e0034 */
[----:B------:R-:W-:Y:S01]  /*1b840*/  STL.64 [R1+0x3b0], R28 ;  /* 0x0003b01c01007387 */ /* 0x000fe20000100a00 */
[----:B------:R-:W-:-:S03]  /*1b850*/  IMAD.MOV.U32 R34, RZ, RZ, R53 ;  /* 0x000000ffff227224 */ /* 0x000fc600078e0035 */
[----:B------:R0:W-:Y:S04]  /*1b860*/  STL.64 [R1+0x3d8], R12 ;  /* 0x0003d80c01007387 */ /* 0x0001e80000100a00 */
[----:B------:R-:W-:Y:S04]  /*1b870*/  STL.64 [R1+0x3c8], R54 ;  /* 0x0003c83601007387 */ /* 0x000fe80000100a00 */
[----:B------:R-:W-:Y:S01]  /*1b880*/  STL.64 [R1+0x3e0], R68 ;  /* 0x0003e04401007387 */ /* 0x000fe20000100a00 */
[----:B0-----:R-:W-:Y:S02]  /*1b890*/  IMAD.MOV.U32 R12, RZ, RZ, R39 ;  /* 0x000000ffff0c7224 */ /* 0x001fe400078e0027 */
[----:B------:R-:W-:Y:S01]  /*1b8a0*/  IMAD.MOV.U32 R13, RZ, RZ, R38 ;  /* 0x000000ffff0d7224 */ /* 0x000fe200078e0026 */
[----:B------:R-:W-:Y:S01]  /*1b8b0*/  STL.64 [R1+0x3e8], R16 ;  /* 0x0003e81001007387 */ /* 0x000fe20000100a00 */
[----:B------:R-:W-:-:S03]  /*1b8c0*/  IMAD.MOV.U32 R71, RZ, RZ, R36 ;  /* 0x000000ffff477224 */ /* 0x000fc600078e0024 */
[----:B------:R-:W-:Y:S01]  /*1b8d0*/  STL.64 [R1+0x3f0], R34 ;  /* 0x0003f02201007387 */ /* 0x000fe20000100a00 */
[----:B------:R-:W-:-:S03]  /*1b8e0*/  IMAD.MOV.U32 R70, RZ, RZ, R37 ;  /* 0x000000ffff467224 */ /* 0x000fc600078e0025 */
[----:B------:R-:W-:Y:S04]  /*1b8f0*/  STL.64 [R1+0x408], R12 ;  /* 0x0004080c01007387 */ /* 0x000fe80000100a00 */
[----:B------:R-:W4:Y:S04]  /*1b900*/  LDL.LU R39, [R1+0x1cc] ;  /* 0x0001cc0001277983 */ /* 0x000f280000300800 */
[----:B------:R-:W4:Y:S01]  /*1b910*/  LDL.LU R36, [R1+0x204] ;  /* 0x0002040001247983 */ /* 0x000f220000300800 */
[----:B------:R-:W-:-:S03]  /*1b920*/  IMAD.MOV.U32 R84, RZ, RZ, R119 ;  /* 0x000000ffff547224 */ /* 0x000fc600078e0077 */
[----:B------:R-:W4:Y:S04]  /*1b930*/  LDL.LU R37, [R1+0x1d0] ;  /* 0x0001d00001257983 */ /* 0x000f280000300800 */
[----:B------:R-:W4:Y:S01]  /*1b940*/  LDL.LU R119, [R1+0x228] ;  /* 0x0002280001777983 */ /* 0x000f220000300800 */
[----:B------:R-:W-:Y:S02]  /*1b950*/  IMAD.MOV.U32 R82, RZ, RZ, R3 ;  /* 0x000000ffff527224 */ /* 0x000fe400078e0003 */
[----:B------:R-:W-:Y:S02]  /*1b960*/  IMAD.MOV.U32 R83, RZ, RZ, R2 ;  /* 0x000000ffff537224 */ /* 0x000fe400078e0002 */
[----:B------:R-:W-:Y:S01]  /*1b970*/  IMAD.MOV.U32 R85, RZ, RZ, R124 ;  /* 0x000000ffff557224 */ /* 0x000fe200078e007c */
[----:B------:R-:W-:Y:S04]  /*1b980*/  STL.64 [R1+0x418], R70 ;  /* 0x0004184601007387 */ /* 0x000fe80000100a00 */
[----:B------:R-:W-:Y:S04]  /*1b990*/  STL.64 [R1+0x420], R82 ;  /* 0x0004205201007387 */ /* 0x000fe80000100a00 */
[----:B------:R-:W-:Y:S04]  /*1b9a0*/  STL.64 [R1+0x428], R84 ;  /* 0x0004285401007387 */ /* 0x000fe80000100a00 */
        /* <DEDUP_REMOVED lines=17> */
[----:B--2---:R-:W-:-:S03]  /*1bac0*/  IMAD.MOV.U32 R95, RZ, RZ, R125 ;  /* 0x000000ffff5f7224 */ /* 0x004fc600078e007d */
[----:B------:R-:W2:Y:S04]  /*1bad0*/  LDL.LU R125, [R1+0x140] ;  /* 0x00014000017d7983 */ /* 0x000ea80000300800 */
[----:B------:R-:W2:Y:S04]  /*1bae0*/  LDL.LU R2, [R1+0x108] ;  /* 0x0001080001027983 */ /* 0x000ea80000300800 */
[----:B------:R-:W2:Y:S01]  /*1baf0*/  LDL.LU R3, [R1+0x144] ;  /* 0x0001440001037983 */ /* 0x000ea20000300800 */
[----:B---3--:R-:W-:Y:S02]  /*1bb00*/  IMAD.MOV.U32 R94, RZ, RZ, R122 ;  /* 0x000000ffff5e7224 */ /* 0x008fe400078e007a */
[----:B----4-:R-:W-:Y:S01]  /*1bb10*/  IMAD.MOV.U32 R97, RZ, RZ, R123 ;  /* 0x000000ffff617224 */ /* 0x010fe200078e007b */
[----:B------:R-:W3:Y:S01]  /*1bb20*/  LDL.LU R38, [R1+0x10c] ;  /* 0x00010c0001267983 */ /* 0x000ee20000300800 */
[----:B------:R-:W-:-:S03]  /*1bb30*/  IMAD.MOV.U32 R96, RZ, RZ, R121 ;  /* 0x000000ffff607224 */ /* 0x000fc600078e0079 */
[----:B------:R-:W4:Y:S04]  /*1bb40*/  LDL.LU R122, [R1+0x12c] ;  /* 0x00012c00017a7983 */ /* 0x000f280000300800 */
[----:B------:R-:W3:Y:S04]  /*1bb50*/  LDL.LU R123, [R1+0x110] ;  /* 0x00011000017b7983 */ /* 0x000ee80000300800 */
[----:B------:R-:W3:Y:S04]  /*1bb60*/  LDL.LU R121, [R1+0x130] ;  /* 0x0001300001797983 */ /* 0x000ee80000300800 */
        /* <DEDUP_REMOVED lines=10> */
[----:B------:R-:W-:Y:S01]  /*1bc10*/  STL.64 [R1+0x458], R106 ;  /* 0x0004586a01007387 */ /* 0x000fe20000100a00 */
[----:B------:R-:W-:-:S04]  /*1bc20*/  LOP3.LUT R15, R15, R14, RZ, 0x3c, !PT ;  /* 0x0000000e0f0f7212 */ /* 0x000fc800078e3cff */
        /* <DEDUP_REMOVED lines=12> */
[----:B------:R-:W-:Y:S01]  /*1bcf0*/  LOP3.LUT R31, R31, R30, RZ, 0x3c, !PT ;  /* 0x0000001e1f1f7212 */ /* 0x000fe200078e3cff */
[----:B------:R-:W-:Y:S01]  /*1bd00*/  STL.64 [R1+0x460], R18 ;  /* 0x0004601201007387 */ /* 0x000fe20000100a00 */
[----:B------:R-:W-:-:S02]  /*1bd10*/  LOP3.LUT R33, R33, R32, RZ, 0x3c, !PT ;  /* 0x0000002021217212 */ /* 0x000fc400078e3cff */
[----:B------:R-:W-:Y:S02]  /*1bd20*/  LOP3.LUT R30, R31, R30, RZ, 0x3c, !PT ;  /* 0x0000001e1f1e7212 */ /* 0x000fe400078e3cff */
[----:B------:R-:W-:Y:S01]  /*1bd30*/  LOP3.LUT R57, R57, R56, RZ, 0x3c, !PT ;  /* 0x0000003839397212 */ /* 0x000fe200078e3cff */
[----:B------:R-:W-:Y:S01]  /*1bd40*/  STL.64 [R1+0x468], R14 ;  /* 0x0004680e01007387 */ /* 0x000fe20000100a00 */
[----:B------:R-:W-:Y:S02]  /*1bd50*/  LOP3.LUT R43, R43, R42, RZ, 0x3c, !PT ;  /* 0x0000002a2b2b7212 */ /* 0x000fe400078e3cff */
[----:B------:R-:W-:Y:S01]  /*1bd60*/  LOP3.LUT R56, R57, R56, RZ, 0x3c, !PT ;  /* 0x0000003839387212 */ /* 0x000fe200078e3cff */
[----:B------:R-:W-:Y:S01]  /*1bd70*/  STL.64 [R1+0x470], R24 ;  /* 0x0004701801007387 */ /* 0x000fe20000100a00 */
[----:B------:R-:W-:Y:S01]  /*1bd80*/  LOP3.LUT R31, R31, R30, RZ, 0x3c, !PT ;  /* 0x0000001e1f1f7212 */ /* 0x000fe200078e3cff */
[----:B------:R-:W-:Y:S01]  /*1bd90*/  IMAD.MOV.U32 R59, RZ, RZ, R52 ;  /* 0x000000ffff3b7224 */ /* 0x000fe200078e0034 */
[----:B------:R-:W-:Y:S01]  /*1bda0*/  LOP3.LUT R57, R57, R56, RZ, 0x3c, !PT ;  /* 0x0000003839397212 */ /* 0x000fe200078e3cff */
[----:B------:R-:W-:Y:S01]  /*1bdb0*/  STL.64 [R1+0x488], R108 ;  /* 0x0004886c01007387 */ /* 0x000fe20000100a00 */
[----:B------:R-:W-:-:S03]  /*1bdc0*/  IMAD.MOV.U32 R58, RZ, RZ, R53 ;  /* 0x000000ffff3a7224 */ /* 0x000fc600078e0035 */
[----:B------:R-:W-:Y:S04]  /*1bdd0*/  STL.64 [R1+0x498], R32 ;  /* 0x0004982001007387 */ /* 0x000fe80000100a00 */
[----:B------:R-:W-:Y:S04]  /*1bde0*/  STL.64 [R1+0x4a0], R42 ;  /* 0x0004a02a01007387 */ /* 0x000fe80000100a00 */
[----:B------:R-:W-:Y:S04]  /*1bdf0*/  STL.64 [R1+0x4a8], R30 ;  /* 0x0004a81e01007387 */ /* 0x000fe80000100a00 */
[----:B------:R-:W-:Y:S04]  /*1be00*/  STL.64 [R1+0x4b0], R56 ;  /* 0x0004b03801007387 */ /* 0x000fe80000100a00 */
[----:B------:R-:W-:Y:S01]  /*1be10*/  STL.64 [R1+0x4c8], R58 ;  /* 0x0004c83a01007387 */ /* 0x000fe20000100a00 */
[----:B--2---:R-:W-:-:S04]  /*1be20*/  LOP3.LUT R125, R125, R124, RZ, 0x3c, !PT ;  /* 0x0000007c7d7d7212 */ /* 0x004fc800078e3cff */
[----:B------:R-:W-:-:S04]  /*1be30*/  LOP3.LUT R124, R125, R124, RZ, 0x3c, !PT ;  /* 0x0000007c7d7c7212 */ /* 0x000fc800078e3cff */
[----:B------:R-:W-:Y:S02]  /*1be40*/  LOP3.LUT R125, R125, R124, RZ, 0x3c, !PT ;  /* 0x0000007c7d7d7212 */ /* 0x000fe400078e3cff */
[----:B------:R-:W-:-:S03]  /*1be50*/  LOP3.LUT R3, R3, R2, RZ, 0x3c, !PT ;  /* 0x0000000203037212 */ /* 0x000fc600078e3cff */
[----:B------:R-:W-:Y:S01]  /*1be60*/  STL.64 [R1+0x4d8], R124 ;  /* 0x0004d87c01007387 */ /* 0x000fe20000100a00 */
[C---:B------:R-:W-:Y:S01]  /*1be70*/  LOP3.LUT R2, R3.reuse, R2, RZ, 0x3c, !PT ;  /* 0x0000000203027212 */ /* 0x040fe200078e3cff */
[----:B----4-:R-:W-:Y:S02]  /*1be80*/  IMAD.MOV.U32 R74, RZ, RZ, R122 ;  /* 0x000000ffff4a7224 */ /* 0x010fe400078e007a */
[----:B------:R-:W2:Y:S01]  /*1be90*/  LDL.LU R99, [R1+0xd0] ;  /* 0x0000d00001637983 */ /* 0x000ea20000300800 */
[----:B------:R-:W-:Y:S01]  /*1bea0*/  LOP3.LUT R3, R3, R2, RZ, 0x3c, !PT ;  /* 0x0000000203037212 */ /* 0x000fe200078e3cff */
[----:B---3--:R-:W-:Y:S02]  /*1beb0*/  IMAD.MOV.U32 R87, RZ, RZ, R123 ;  /* 0x000000ffff577224 */ /* 0x008fe400078e007b */
[----:B------:R-:W3:Y:S01]  /*1bec0*/  LDL.LU R122, [R1+0xf0] ;  /* 0x0000f000017a7983 */ /* 0x000ee20000300800 */
[----:B------:R-:W-:Y:S02]  /*1bed0*/  IMAD.MOV.U32 R75, RZ, RZ, R38 ;  /* 0x000000ffff4b7224 */ /* 0x000fe400078e0026 */
[----:B------:R-:W-:Y:S01]  /*1bee0*/  IMAD.MOV.U32 R86, RZ, RZ, R121 ;  /* 0x000000ffff567224 */ /* 0x000fe200078e0079 */
[----:B------:R-:W4:Y:S04]  /*1bef0*/  LDL.LU R123, [R1+0xd4] ;  /* 0x0000d400017b7983 */ /* 0x000f280000300800 */
[----:B------:R-:W2:Y:S04]  /*1bf00*/  LDL.LU R121, [R1+0xf4] ;  /* 0x0000f40001797983 */ /* 0x000ea80000300800 */
[----:B------:R-:W-:Y:S04]  /*1bf10*/  STL.64 [R1+0x4e0], R2 ;  /* 0x0004e00201007387 */ /* 0x000fe80000100a00 */
[----:B------:R-:W-:Y:S04]  /*1bf20*/  STL.64 [R1+0x4e8], R74 ;  /* 0x0004e84a01007387 */ /* 0x000fe80000100a00 */
[----:B------:R-:W-:Y:S04]  /*1bf30*/  STL.64 [R1+0x4f0], R86 ;  /* 0x0004f05601007387 */ /* 0x000fe80000100a00 */
[----:B------:R-:W2:Y:S01]  /*1bf40*/  LDL.LU R113, [R1+0xd8] ;  /* 0x0000d80001717983 */ /* 0x000ea20000300800 */
[----:B------:R-:W-:-:S03]  /*1bf50*/  IMAD.MOV.U32 R40, RZ, RZ, R119 ;  /* 0x000000ffff287224 */ /* 0x000fc600078e0077 */
[----:B------:R-:W2:Y:S04]  /*1bf60*/  LDL.LU R119, [R1+0xf8] ;  /* 0x0000f80001777983 */ /* 0x000ea80000300800 */
[----:B------:R-:W2:Y:S04]  /*1bf70*/  LDL.LU R46, [R1+0x90] ;  /* 0x00009000012e7983 */ /* 0x000ea80000300800 */
[----:B------:R-:W2:Y:S04]  /*1bf80*/  LDL.LU R47, [R1+0xc0] ;  /* 0x0000c000012f7983 */ /* 0x000ea80000300800 */
[----:B------:R-:W2:Y:S04]  /*1bf90*/  LDL.LU R52, [R1+0x78] ;  /* 0x0000780001347983 */ /* 0x000ea80000300800 */
[----:B------:R-:W2:Y:S04]  /*1bfa0*/  LDL.LU R53, [R1+0xc8] ;  /* 0x0000c80001357983 */ /* 0x000ea80000300800 */
[----:B------:R-:W2:Y:S01]  /*1bfb0*/  LDL.LU R60, [R1+0x7c] ;  /* 0x00007c00013c7983 */ /* 0x000ea20000300800 */
[----:B------:R-:W-:-:S03]  /*1bfc0*/  IMAD.MOV.U32 R89, RZ, RZ, R39 ;  /* 0x000000ffff597224 */ /* 0x000fc600078e0027 */
        /* <DEDUP_REMOVED lines=19> */
[----:B------:R-:W-:Y:S01]  /*1c100*/  STL.64 [R1+0x508], R88 ;  /* 0x0005085801007387 */ /* 0x000fe20000100a00 */
[----:B---3--:R-:W-:-:S03]  /*1c110*/  IMAD.MOV.U32 R98, RZ, RZ, R122 ;  /* 0x000000ffff627224 */ /* 0x008fc600078e007a */
[----:B------:R-:W3:Y:S01]  /*1c120*/  LDL.LU R122, [R1+0xc] ;  /* 0x00000c00017a7983 */ /* 0x000ee20000300800 */
[----:B----4-:R-:W-:-:S03]  /*1c130*/  IMAD.MOV.U32 R111, RZ, RZ, R123 ;  /* 0x000000ffff6f7224 */ /* 0x010fc600078e007b */
[----:B------:R-:W4:Y:S01]  /*1c140*/  LDL.LU R123, [R1+0x10] ;  /* 0x00001000017b7983 */ /* 0x000f220000300800 */
[----:B--2---:R-:W-:-:S03]  /*1c150*/  IMAD.MOV.U32 R110, RZ, RZ, R121 ;  /* 0x000000ffff6e7224 */ /* 0x004fc600078e0079 */
[----:B------:R-:W2:Y:S04]  /*1c160*/  LDL.LU R121, [R1+0x14] ;  /* 0x0000140001797983 */ /* 0x000ea80000300800 */
[----:B------:R-:W-:Y:S04]  /*1c170*/  STL.64 [R1+0x518], R40 ;  /* 0x0005182801007387 */ /* 0x000fe80000100a00 */
[----:B------:R-:W-:Y:S01]  /*1c180*/  STL.64 [R1+0x520], R98 ;  /* 0x0005206201007387 */ /* 0x000fe20000100a00 */
[----:B------:R-:W-:-:S03]  /*1c190*/  IMAD.MOV.U32 R112, RZ, RZ, R119 ;  /* 0x000000ffff707224 */ /* 0x000fc600078e0077 */
[----:B------:R-:W4:Y:S01]  /*1c1a0*/  LDL.LU R119, [R1+0x18] ;  /* 0x0000180001777983 */ /* 0x000f220000300800 */
[----:B------:R-:W-:Y:S02]  /*1c1b0*/  ISETP.GT.AND P0, PT, R4, RZ, PT ;  /* 0x000000ff0400720c */ /* 0x000fe40003f04270 */
[-C--:B------:R-:W-:Y:S02]  /*1c1c0*/  LOP3.LUT R47, R47, R46.reuse, RZ, 0x3c, !PT ;  /* 0x0000002e2f2f7212 */ /* 0x080fe400078e3cff */
[----:B------:R-:W-:Y:S02]  /*1c1d0*/  PRMT R8, RZ, 0x7610, R8 ;  /* 0x00007610ff087816 */ /* 0x000fe40000000008 */
        /* <DEDUP_REMOVED lines=23> */
[----:B------:R-:W-:-:S02]  /*1c350*/  PRMT R27, RZ, 0x7610, R27 ;  /* 0x00007610ff1b7816 */ /* 0x000fc4000000001b */
[----:B------:R-:W-:Y:S01]  /*1c360*/  LOP3.LUT R90, R91, R90, RZ, 0x3c, !PT ;  /* 0x0000005a5b5a7212 */ /* 0x000fe200078e3cff */
[----:B------:R-:W-:Y:S01]  /*1c370*/  IMAD.MOV.U32 R103, RZ, RZ, R72 ;  /* 0x000000ffff677224 */ /* 0x000fe200078e0048 */
[----:B------:R-:W-:Y:S01]  /*1c380*/  LOP3.LUT R77, R77, R76, RZ, 0x3c, !PT ;  /* 0x0000004c4d4d7212 */ /* 0x000fe200078e3cff */
[----:B------:R-:W-:Y:S01]  /*1c390*/  STL.64 [R1+0x560], R60 ;  /* 0x0005603c01007387 */ /* 0x000fe20000100a00 */
[----:B------:R-:W-:Y:S01]  /*1c3a0*/  LOP3.LUT R79, R79, R78, RZ, 0x3c, !PT ;  /* 0x0000004e4f4f7212 */ /* 0x000fe200078e3cff */
[----:B------:R-:W-:Y:S01]  /*1c3b0*/  IMAD.MOV.U32 R92, RZ, RZ, R45 ;  /* 0x000000ffff5c7224 */ /* 0x000fe200078e002d */
[----:B------:R-:W-:Y:S01]  /*1c3c0*/  LOP3.LUT R91, R91, R90, RZ, 0x3c, !PT ;  /* 0x0000005a5b5b7212 */ /* 0x000fe200078e3cff */
[----:B------:R-:W-:Y:S01]  /*1c3d0*/  STL.64 [R1+0x568], R62 ;  /* 0x0005683e01007387 */ /* 0x000fe20000100a00 */
[----:B------:R-:W-:Y:S01]  /*1c3e0*/  IMAD.MOV.U32 R93, RZ, RZ, R44 ;  /* 0x000000ffff5d7224 */ /* 0x000fe200078e002c */
[----:B------:R-:W-:Y:S01]  /*1c3f0*/  ISETP.GT.AND P4, PT, R4, 0x1, PT ;  /* 0x000000010400780c */ /* 0x000fe20003f84270 */
[----:B------:R-:W-:Y:S01]  /*1c400*/  IMAD.MOV.U32 R102, RZ, RZ, R73 ;  /* 0x000000ffff667224 */ /* 0x000fe200078e0049 */
[----:B------:R-:W-:Y:S01]  /*1c410*/  STL.64 [R1+0x570], R38 ;  /* 0x0005702601007387 */ /* 0x000fe20000100a00 */
[----:B------:R-:W-:-:S02]  /*1c420*/  IMAD.MOV.U32 R105, RZ, RZ, R36 ;  /* 0x000000ffff697224 */ /* 0x000fc400078e0024 */
[----:B------:R-:W-:Y:S01]  /*1c430*/  IMAD.MOV.U32 R104, RZ, RZ, R37 ;  /* 0x000000ffff687224 */ /* 0x000fe200078e0025 */
[----:B------:R-:W-:Y:S01]  /*1c440*/  STL.64 [R1+0x588], R76 ;  /* 0x0005884c01007387 */ /* 0x000fe20000100a00 */
[----:B------:R-:W-:Y:S02]  /*1c450*/  IMAD.MOV.U32 R115, RZ, RZ, R65 ;  /* 0x000000ffff737224 */ /* 0x000fe400078e0041 */
[----:B------:R-:W-:Y:S01]  /*1c460*/  IMAD.MOV.U32 R117, RZ, RZ, R66 ;  /* 0x000000ffff757224 */ /* 0x000fe200078e0042 */
[----:B------:R-:W-:Y:S01]  /*1c470*/  STL.64 [R1+0x598], R78 ;  /* 0x0005984e01007387 */ /* 0x000fe20000100a00 */
[----:B------:R-:W-:-:S03]  /*1c480*/  PRMT R81, RZ, 0x7610, R81 ;  /* 0x00007610ff517816 */ /* 0x000fc60000000051 */
[----:B------:R-:W-:Y:S01]  /*1c490*/  STL.64 [R1+0x5a0], R90 ;  /* 0x0005a05a01007387 */ /* 0x000fe20000100a00 */
[----:B------:R-:W-:-:S03]  /*1c4a0*/  IMAD.MOV.U32 R50, RZ, RZ, R64 ;  /* 0x000000ffff327224 */ /* 0x000fc600078e0040 */
[----:B------:R-:W-:Y:S01]  /*1c4b0*/  STL.64 [R1+0x5a8], R92 ;  /* 0x0005a85c01007387 */ /* 0x000fe20000100a00 */
[----:B------:R-:W-:-:S03]  /*1c4c0*/  IMAD.MOV.U32 R51, RZ, RZ, R5 ;  /* 0x000000ffff337224 */ /* 0x000fc600078e0005 */
[----:B------:R-:W-:Y:S04]  /*1c4d0*/  STL.64 [R1+0x5b0], R102 ;  /* 0x0005b06601007387 */ /* 0x000fe80000100a00 */
[----:B------:R-:W-:Y:S04]  /*1c4e0*/  STL.64 [R1+0x5c8], R104 ;  /* 0x0005c86801007387 */ /* 0x000fe80000100a00 */
[----:B------:R-:W4:Y:S01]  /*1c4f0*/  @P4 LDG.E.U16 R81, desc[UR8][R50.64] ;  /* 0x0000000832514981 */ /* 0x000f22000c1e1500 */
[----:B--2---:R-:W-:Y:S02]  /*1c500*/  IMAD.MOV.U32 R72, RZ, RZ, R121 ;  /* 0x000000ffff487224 */ /* 0x004fe400078e0079 */
[----:B------:R-:W-:-:S02]  /*1c510*/  IMAD.MOV.U32 R121, RZ, RZ, R120 ;  /* 0x000000ffff797224 */ /* 0x000fc400078e0078 */
[----:B------:R-:W-:-:S05]  /*1c520*/  IMAD.MOV.U32 R120, RZ, RZ, R11 ;  /* 0x000000ffff787224 */ /* 0x000fca00078e000b */
[----:B------:R-:W2:Y:S01]  /*1c530*/  @P0 LDG.E.U16 R8, desc[UR8][R120.64] ;  /* 0x0000000878080981 */ /* 0x000ea2000c1e1500 */
[----:B---3--:R-:W-:Y:S02]  /*1c540*/  IMAD.MOV.U32 R114, RZ, RZ, R122 ;  /* 0x000000ffff727224 */ /* 0x008fe400078e007a */
[----:B----4-:R-:W-:-:S03]  /*1c550*/  IMAD.MOV.U32 R116, RZ, RZ, R123 ;  /* 0x000000ffff747224 */ /* 0x010fc600078e007b */
[----:B------:R-:W-:Y:S04]  /*1c560*/  STL.64 [R1+0x5d8], R114 ;  /* 0x0005d87201007387 */ /* 0x000fe80000100a00 */
[----:B------:R-:W-:Y:S04]  /*1c570*/  STL.64 [R1+0x5e0], R116 ;  /* 0x0005e07401007387 */ /* 0x000fe80000100a00 */
[----:B------:R-:W3:Y:S01]  /*1c580*/  LDL R37, [R1+0x940] ;  /* 0x0009400001257983 */ /* 0x000ee20000100800 */
[----:B------:R-:W-:Y:S02]  /*1c590*/  IMAD.MOV.U32 R100, RZ, RZ, R119 ;  /* 0x000000ffff647224 */ /* 0x000fe400078e0077 */
[----:B------:R-:W-:-:S02]  /*1c5a0*/  IMAD.MOV.U32 R119, RZ, RZ, R118 ;  /* 0x000000ffff777224 */ /* 0x000fc400078e0076 */
[----:B------:R-:W-:-:S05]  /*1c5b0*/  IMAD.MOV.U32 R118, RZ, RZ, R10 ;  /* 0x000000ffff767224 */ /* 0x000fca00078e000a */
[----:B------:R-:W4:Y:S01]  /*1c5c0*/  @P0 LDG.E.U16 R27, desc[UR8][R118.64] ;  /* 0x00000008761b0981 */ /* 0x000f22000c1e1500 */
[----:B------:R-:W-:Y:S02]  /*1c5d0*/  IMAD.MOV.U32 R73, RZ, RZ, R67 ;  /* 0x000000ffff497224 */ /* 0x000fe400078e0043 */
[----:B------:R-:W-:Y:S02]  /*1c5e0*/  IMAD.MOV.U32 R101, RZ, RZ, R80 ;  /* 0x000000ffff657224 */ /* 0x000fe400078e0050 */
[----:B------:R-:W4:Y:S01]  /*1c5f0*/  LDL.LU R80, [R1] ;  /* 0x0000000001507983 */ /* 0x000f220000300800 */
[----:B------:R-:W-:-:S03]  /*1c600*/  IMAD.MOV.U32 R48, RZ, RZ, R26 ;  /* 0x000000ffff307224 */ /* 0x000fc600078e001a */
[----:B------:R-:W4:Y:S01]  /*1c610*/  LDL.LU R67, [R1+0x20] ;  /* 0x0000200001437983 */ /* 0x000f220000300800 */
[----:B------:R-:W-:-:S03]  /*1c620*/  IMAD.MOV.U32 R49, RZ, RZ, R7 ;  /* 0x000000ffff317224 */ /* 0x000fc600078e0007 */
[----:B------:R-:W4:Y:S04]  /*1c630*/  LDL R66, [R1+0x930] ;  /* 0x0009300001427983 */ /* 0x000f280000100800 */
[----:B------:R-:W4:Y:S04]  /*1c640*/  LDL R65, [R1+0x92c] ;  /* 0x00092c0001417983 */ /* 0x000f280000100800 */
[----:B------:R-:W4:Y:S01]  /*1c650*/  LDL R44, [R1+0x928] ;  /* 0x00092800012c7983 */ /* 0x000f220000100800 */
[----:B------:R-:W-:-:S03]  /*1c660*/  IMAD.MOV.U32 R20, RZ, RZ, R9 ;  /* 0x000000ffff147224 */ /* 0x000fc600078e0009 */
[----:B------:R-:W-:Y:S01]  /*1c670*/  STL.64 [R1+0x5e8], R72 ;  /* 0x0005e84801007387 */ /* 0x000fe20000100a00 */
[----:B------:R-:W-:-:S03]  /*1c680*/  IMAD.MOV.U32 R21, RZ, RZ, R6 ;  /* 0x000000ffff157224 */ /* 0x000fc600078e0006 */
[----:B------:R-:W4:Y:S04]  /*1c690*/  LDL R36, [R1+0x924] ;  /* 0x0009240001247983 */ /* 0x000f280000100800 */
[----:B------:R-:W-:Y:S04]  /*1c6a0*/  STL.64 [R1+0x5f0], R100 ;  /* 0x0005f06401007387 */ /* 0x000fe80000100a00 */
[----:B------:R-:W4:Y:S04]  /*1c6b0*/  LDL R26, [R1+0x934] ;  /* 0x00093400011a7983 */ /* 0x000f280000100800 */
[----:B------:R-:W4:Y:S04]  /*1c6c0*/  LDL.LU R7, [R1+0x1c] ;  /* 0x00001c0001077983 */ /* 0x000f280000300800 */
[----:B------:R-:W-:Y:S04]  /*1c6d0*/  STL.64 [R1+0x608], R48 ;  /* 0x0006083001007387 */ /* 0x000fe80000100a00 */
[----:B------:R-:W4:Y:S04]  /*1c6e0*/  LDL R64, [R1+0x938] ;  /* 0x0009380001407983 */ /* 0x000f280000100800 */
[----:B------:R-:W-:Y:S04]  /*1c6f0*/  STL.64 [R1+0x618], R50 ;  /* 0x0006183201007387 */ /* 0x000fe80000100a00 */
[----:B------:R-:W-:Y:S04]  /*1c700*/  STL.64 [R1+0x620], R20 ;  /* 0x0006201401007387 */ /* 0x000fe80000100a00 */
[----:B--2---:R0:W-:Y:S04]  /*1c710*/  STL [R1+0x948], R8 ;  /* 0x0009480801007387 */ /* 0x0041e80000100800 */
[----:B0-----:R-:W2:Y:S04]  /*1c720*/  LDL.LU R8, [R1+0x1584] ;  /* 0x0015840001087983 */ /* 0x001ea80000300800 */
[----:B------:R-:W2:Y:S04]  /*1c730*/  LDL R122, [R1+0x920] ;  /* 0x00092000017a7983 */ /* 0x000ea80000100800 */
[----:B------:R-:W-:Y:S04]  /*1c740*/  STL [R1+0xfb0], R120 ;  /* 0x000fb07801007387 */ /* 0x000fe80000100800 */
[----:B------:R-:W-:Y:S04]  /*1c750*/  STL [R1+0x1170], R120 ;  /* 0x0011707801007387 */ /* 0x000fe80000100800 */
[----:B------:R-:W-:Y:S04]  /*1c760*/  STL [R1+0xfac], R121 ;  /* 0x000fac7901007387 */ /* 0x000fe80000100800 */
[----:B------:R0:W-:Y:S04]  /*1c770*/  STL [R1+0x1174], R121 ;  /* 0x0011747901007387 */ /* 0x0001e80000100800 */
[----:B---3--:R-:W3:Y:S04]  /*1c780*/  @P4 LDG.E.U16 R37, desc[UR8][R20.64] ;  /* 0x0000000814254981 */ /* 0x008ee8000c1e1500 */
[----:B0-----:R-:W3:Y:S04]  /*1c790*/  LDL.LU R121, [R1+0x914] ;  /* 0x0009140001797983 */ /* 0x001ee80000300800 */
[----:B----4-:R0:W-:Y:S04]  /*1c7a0*/  STL [R1+0x944], R27 ;  /* 0x0009441b01007387 */ /* 0x0101e80000100800 */
[----:B0-----:R-:W4:Y:S04]  /*1c7b0*/  LDL.LU R27, [R1+0x1580] ;  /* 0x00158000011b7983 */ /* 0x001f280000300800 */
[----:B------:R-:W4:Y:S04]  /*1c7c0*/  LDL R123, [R1+0x91c] ;  /* 0x00091c00017b7983 */ /* 0x000f280000100800 */
[----:B------:R-:W-:Y:S04]  /*1c7d0*/  STL [R1+0xfb8], R118 ;  /* 0x000fb87601007387 */ /* 0x000fe80000100800 */
[----:B------:R0:W-:Y:S04]  /*1c7e0*/  STL [R1+0x1178], R118 ;  /* 0x0011787601007387 */ /* 0x0001e80000100800 */
[----:B0-----:R-:W4:Y:S04]  /*1c7f0*/  LDL.LU R118, [R1+0x918] ;  /* 0x0009180001767983 */ /* 0x001f280000300800 */
[----:B------:R-:W-:Y:S04]  /*1c800*/  STL [R1+0xfb4], R119 ;  /* 0x000fb47701007387 */ /* 0x000fe80000100800 */
[----:B------:R-:W-:Y:S04]  /*1c810*/  STL [R1+0x117c], R119 ;  /* 0x00117c7701007387 */ /* 0x000fe80000100800 */
[----:B------:R-:W4:Y:S04]  /*1c820*/  LDL.LU.64 R20, [R1+0x1578] ;  /* 0x0015780001147983 */ /* 0x000f280000300a00 */
[----:B------:R-:W4:Y:S04]  /*1c830*/  LDL.LU.64 R50, [R1+0x1570] ;  /* 0x0015700001327983 */ /* 0x000f280000300a00 */
[----:B------:R0:W-:Y:S04]  /*1c840*/  STL [R1+0x93c], R81 ;  /* 0x00093c5101007387 */ /* 0x0001e80000100800 */
[----:B0-----:R-:W4:Y:S01]  /*1c850*/  LDL.LU R81, [R1+0x1568] ;  /* 0x0015680001517983 */ /* 0x001f220000300800 */
[----:B------:R-:W-:-:S02]  /*1c860*/  ISETP.GT.AND P5, PT, R4, 0x2, PT ;  /* 0x000000020400780c */ /* 0x000fc40003fa4270 */
[C---:B------:R-:W-:Y:S01]  /*1c870*/  ISETP.GT.AND P6, PT, R4.reuse, 0x3, PT ;  /* 0x000000030400780c */ /* 0x040fe20003fc4270 */
[----:B------:R-:W4:Y:S01]  /*1c880*/  LDL.LU R45, [R1+0x8] ;  /* 0x00000800012d7983 */ /* 0x000f220000300800 */
[----:B------:R-:W-:Y:S01]  /*1c890*/  ISETP.GT.AND P0, PT, R4, 0x4, PT ;  /* 0x000000040400780c */ /* 0x000fe20003f04270 */
[----:B------:R-:W-:-:S08]  /*1c8a0*/  IMAD.MOV.U32 R6, RZ, RZ, R7 ;  /* 0x000000ffff067224 */ /* 0x000fd000078e0007 */
[----:B------:R-:W4:Y:S04]  /*1c8b0*/  @P5 LDG.E.U16 R26, desc[UR8][R48.64] ;  /* 0x00000008301a5981 */ /* 0x000f28000c1e1500 */
[----:B------:R-:W4:Y:S04]  /*1c8c0*/  @P0 LDG.E.U16 R36, desc[UR8][R72.64] ;  /* 0x0000000848240981 */ /* 0x000f28000c1e1500 */
[----:B------:R-:W4:Y:S01]  /*1c8d0*/  @P0 LDG.E.U16 R44, desc[UR8][R100.64] ;  /* 0x00000008642c0981 */ /* 0x000f22000c1e1500 */
[----:B--2---:R-:W-:-:S03]  /*1c8e0*/  IMAD.MOV.U32 R9, RZ, RZ, R8 ;  /* 0x000000ffff097224 */ /* 0x004fc600078e0008 */
[----:B---3--:R0:W-:Y:S04]  /*1c8f0*/  @P4 STL [R1+0x940], R37 ;  /* 0x0009402501004387 */ /* 0x0081e80000100800 */
[----:B0-----:R-:W2:Y:S01]  /*1c900*/  LDL.LU R37, [R1+0x50] ;  /* 0x0000500001257983 */ /* 0x001ea20000300800 */
[----:B----4-:R-:W-:-:S05]  /*1c910*/  IMAD.MOV.U32 R8, RZ, RZ, R27 ;  /* 0x000000ffff087224 */ /* 0x010fca00078e001b */
[----:B------:R0:W-:Y:S04]  /*1c920*/  STL.64 [R1+0x610], R8 ;  /* 0x0006100801007387 */ /* 0x0001e80000100a00 */
[----:B------:R0:W3:Y:S01]  /*1c930*/  @P5 LDG.E.U16 R64, desc[UR8][R8.64] ;  /* 0x0000000808405981 */ /* 0x0000e2000c1e1500 */
[----:B------:R-:W-:Y:S01]  /*1c940*/  IMAD.MOV.U32 R7, RZ, RZ, R81 ;  /* 0x000000ffff077224 */ /* 0x000fe200078e0051 */
[----:B------:R-:W-:Y:S01]  /*1c950*/  ISETP.GT.AND P4, PT, R4, 0x5, PT ;  /* 0x000000050400780c */ /* 0x000fe20003f84270 */
[----:B0-----:R-:W-:Y:S01]  /*1c960*/  IMAD.MOV.U32 R8, RZ, RZ, R67 ;  /* 0x000000ffff087224 */ /* 0x001fe200078e0043 */
[----:B------:R-:W4:Y:S01]  /*1c970*/  LDL.LU.64 R48, [R1+0x1560] ;  /* 0x0015600001307983 */ /* 0x000f220000300a00 */
[----:B------:R-:W-:-:S03]  /*1c980*/  IMAD.MOV.U32 R9, RZ, RZ, R80 ;  /* 0x000000ffff097224 */ /* 0x000fc600078e0050 */
[----:B------:R-:W2:Y:S04]  /*1c990*/  @P6 LDG.E.U16 R65, desc[UR8][R6.64] ;  /* 0x0000000806416981 */ /* 0x000ea8000c1e1500 */
[----:B------:R-:W4:Y:S04]  /*1c9a0*/  @P6 LDG.E.U16 R66, desc[UR8][R8.64] ;  /* 0x0000000808426981 */ /* 0x000f28000c1e1500 */
[----:B------:R-:W-:Y:S04]  /*1c9b0*/  @P5 STL [R1+0x934], R26 ;  /* 0x0009341a01005387 */ /* 0x000fe80000100800 */
[----:B------:R-:W4:Y:S04]  /*1c9c0*/  @P4 LDG.E.U16 R122, desc[UR8][R116.64] ;  /* 0x00000008747a4981 */ /* 0x000f28000c1e1500 */
[----:B------:R0:W4:Y:S04]  /*1c9d0*/  @P4 LDG.E.U16 R123, desc[UR8][R114.64] ;  /* 0x00000008727b4981 */ /* 0x000128000c1e1500 */
[----:B---3--:R-:W-:Y:S04]  /*1c9e0*/  @P5 STL [R1+0x938], R64 ;  /* 0x0009384001005387 */ /* 0x008fe80000100800 */
[----:B------:R-:W-:Y:S04]  /*1c9f0*/  STL.64 [R1+0x600], R8 ;  /* 0x0006000801007387 */ /* 0x000fe80000100a00 */
[----:B------:R-:W-:Y:S04]  /*1ca00*/  STL.64 [R1+0x5f8], R6 ;  /* 0x0005f80601007387 */ /* 0x000fe80000100a00 */
[----:B--2---:R-:W-:Y:S04]  /*1ca10*/  @P6 STL [R1+0x92c], R65 ;  /* 0x00092c4101006387 */ /* 0x004fe80000100800 */
[----:B----4-:R-:W-:Y:S04]  /*1ca20*/  @P6 STL [R1+0x930], R66 ;  /* 0x0009304201006387 */ /* 0x010fe80000100800 */
[----:B------:R-:W2:Y:S04]  /*1ca30*/  LDL.LU R101, [R1+0x44] ;  /* 0x0000440001657983 */ /* 0x000ea80000300800 */
[----:B------:R-:W3:Y:S04]  /*1ca40*/  LDL.LU R72, [R1+0x64] ;  /* 0x0000640001487983 */ /* 0x000ee80000300800 */
[----:B------:R-:W4:Y:S04]  /*1ca50*/  LDL.LU R73, [R1+0x48] ;  /* 0x0000480001497983 */ /* 0x000f280000300800 */
[----:B------:R1:W-:Y:S04]  /*1ca60*/  @P0 STL [R1+0x924], R36 ;  /* 0x0009242401000387 */ /* 0x0003e80000100800 */
[----:B-1----:R-:W2:Y:S04]  /*1ca70*/  LDL.LU R36, [R1+0x68] ;  /* 0x0000680001247983 */ /* 0x002ea80000300800 */
[----:B------:R-:W-:Y:S04]  /*1ca80*/  @P0 STL [R1+0x928], R44 ;  /* 0x0009282c01000387 */ /* 0x000fe80000100800 */
[----:B------:R-:W2:Y:S04]  /*1ca90*/  LDL.LU.64 R116, [R1+0x1558] ;  /* 0x0015580001747983 */ /* 0x000ea80000300a00 */
[----:B------:R-:W2:Y:S04]  /*1caa0*/  LDL R27, [R1+0xc38] ;  /* 0x000c3800011b7983 */ /* 0x000ea80000100800 */
[----:B------:R-:W2:Y:S04]  /*1cab0*/  LDL R81, [R1+0xc3c] ;  /* 0x000c3c0001517983 */ /* 0x000ea80000100800 */
[----:B------:R-:W2:Y:S04]  /*1cac0*/  LDL R9, [R1+0x90c] ;  /* 0x00090c0001097983 */ /* 0x000ea80000100800 */
[----:B------:R-:W2:Y:S04]  /*1cad0*/  LDL R8, [R1+0x910] ;  /* 0x0009100001087983 */ /* 0x000ea80000100800 */
[----:B------:R-:W2:Y:S04]  /*1cae0*/  LDL R64, [R1+0x904] ;  /* 0x0009040001407983 */ /* 0x000ea80000100800 */
[----:B------:R-:W2:Y:S01]  /*1caf0*/  LDL R6, [R1+0x908] ;  /* 0x0009080001067983 */ /* 0x000ea20000100800 */
[C---:B------:R-:W-:Y:S01]  /*1cb00*/  ISETP.GT.AND P5, PT, R4.reuse, 0x6, PT ;  /* 0x000000060400780c */ /* 0x040fe20003fa4270 */
[----:B0-----:R-:W-:Y:S01]  /*1cb10*/  IMAD.MOV.U32 R114, RZ, RZ, R37 ;  /* 0x000000ffff727224 */ /* 0x001fe200078e0025 */
[C---:B------:R-:W-:Y:S01]  /*1cb20*/  ISETP.GT.AND P6, PT, R4.reuse, 0x7, PT ;  /* 0x000000070400780c */ /* 0x040fe20003fc4270 */
[----:B------:R-:W-:Y:S01]  /*1cb30*/  IMAD.MOV.U32 R115, RZ, RZ, R45 ;  /* 0x000000ffff737224 */ /* 0x000fe200078e002d */
[----:B------:R-:W2:Y:S01]  /*1cb40*/  LDL.LU R26, [R1+0x58] ;  /* 0x00005800011a7983 */ /* 0x000ea20000300800 */
[----:B------:R-:W-:-:S03]  /*1cb50*/  ISETP.GT.AND P0, PT, R4, 0x8, PT ;  /* 0x000000080400780c */ /* 0x000fc60003f04270 */
[----:B------:R-:W2:Y:S04]  /*1cb60*/  LDL.LU R7, [R1+0x6c] ;  /* 0x00006c0001077983 */ /* 0x000ea80000300800 */
[----:B------:R-:W2:Y:S04]  /*1cb70*/  LDL R80, [R1+0x900] ;  /* 0x0009000001507983 */ /* 0x000ea80000100800 */
[----:B------:R-:W2:Y:S04]  /*1cb80*/  LDL R67, [R1+0x8fc] ;  /* 0x0008fc0001437983 */ /* 0x000ea80000100800 */
[----:B------:R0:W-:Y:S04]  /*1cb90*/  @P4 STL [R1+0x920], R122 ;  /* 0x0009207a01004387 */ /* 0x0001e80000100800 */
[----:B------:R-:W2:Y:S04]  /*1cba0*/  @P5 LDG.E.U16 R118, desc[UR8][R114.64] ;  /* 0x0000000872765981 */ /* 0x000ea8000c1e1500 */
[----:B------:R4:W2:Y:S04]  /*1cbb0*/  @P5 LDG.E.U16 R121, desc[UR8][R104.64] ;  /* 0x0000000868795981 */ /* 0x0008a8000c1e1500 */
[----:B0-----:R-:W2:Y:S04]  /*1cbc0*/  LDL.LU R122, [R1+0x88] ;  /* 0x00008800017a7983 */ /* 0x001ea80000300800 */
[----:B------:R0:W-:Y:S01]  /*1cbd0*/  @P4 STL [R1+0x91c], R123 ;  /* 0x00091c7b01004387 */ /* 0x0001e20000100800 */
[----:B------:R-:W-:-:S03]  /*1cbe0*/  ISETP.GT.AND P4, PT, R4, 0x9, PT ;  /* 0x000000090400780c */ /* 0x000fc60003f84270 */
[----:B0-----:R-:W2:Y:S04]  /*1cbf0*/  LDL.LU R123, [R1+0xa4] ;  /* 0x0000a400017b7983 */ /* 0x001ea80000300800 */
[----:B------:R-:W2:Y:S04]  /*1cc00*/  LDL.LU R66, [R1+0x8c] ;  /* 0x00008c0001427983 */ /* 0x000ea80000300800 */
[----:B------:R-:W2:Y:S04]  /*1cc10*/  LDL.LU R65, [R1+0xb8] ;  /* 0x0000b80001417983 */ /* 0x000ea80000300800 */
[----:B------:R-:W2:Y:S01]  /*1cc20*/  LDL R44, [R1+0x8f8] ;  /* 0x0008f800012c7983 */ /* 0x000ea20000100800 */
[----:B---3--:R-:W-:-:S02]  /*1cc30*/  IMAD.MOV.U32 R100, RZ, RZ, R72 ;  /* 0x000000ffff647224 */ /* 0x008fc400078e0048 */
[----:B----4-:R-:W-:Y:S02]  /*1cc40*/  IMAD.MOV.U32 R105, RZ, RZ, R73 ;  /* 0x000000ffff697224 */ /* 0x010fe400078e0049 */
[----:B--2---:R-:W-:Y:S01]  /*1cc50*/  IMAD.MOV.U32 R104, RZ, RZ, R36 ;  /* 0x000000ffff687224 */ /* 0x004fe200078e0024 */
[----:B------:R-:W2:Y:S04]  /*1cc60*/  @P6 LDG.E.U16 R27, desc[UR8][R100.64] ;  /* 0x00000008641b6981 */ /* 0x000ea8000c1e1500 */
[----:B------:R-:W3:Y:S04]  /*1cc70*/  @P6 LDG.E.U16 R81, desc[UR8][R104.64] ;  /* 0x0000000868516981 */ /* 0x000ee8000c1e1500 */
[----:B------:R-:W4:Y:S04]  /*1cc80*/  @P0 LDG.E.U16 R9, desc[UR8][R92.64] ;  /* 0x000000085c090981 */ /* 0x000f28000c1e1500 */
[----:B------:R-:W4:Y:S04]  /*1cc90*/  @P0 LDG.E.U16 R8, desc[UR8][R102.64] ;  /* 0x0000000866080981 */ /* 0x000f28000c1e1500 */
[----:B------:R-:W4:Y:S04]  /*1cca0*/  @P4 LDG.E.U16 R64, desc[UR8][R78.64] ;  /* 0x000000084e404981 */ /* 0x000f28000c1e1500 */
[----:B------:R-:W4:Y:S04]  /*1ccb0*/  @P4 LDG.E.U16 R6, desc[UR8][R90.64] ;  /* 0x000000085a064981 */ /* 0x000f28000c1e1500 */
[----:B------:R0:W-:Y:S04]  /*1ccc0*/  STL.64 [R1+0x5d0], R114 ;  /* 0x0005d07201007387 */ /* 0x0001e80000100a00 */
[----:B------:R-:W4:Y:S04]  /*1ccd0*/  LDL R45, [R1+0x8f4] ;  /* 0x0008f400012d7983 */ /* 0x000f280000100800 */
[----:B------:R-:W4:Y:S04]  /*1cce0*/  LDL R37, [R1+0x8f0] ;  /* 0x0008f00001257983 */ /* 0x000f280000100800 */
[----:B------:R-:W4:Y:S04]  /*1ccf0*/  LDL.LU R120, [R1+0x8e0] ;  /* 0x0008e00001787983 */ /* 0x000f280000300800 */
[----:B0-----:R-:W4:Y:S04]  /*1cd00*/  LDL.LU.64 R114, [R1+0x1550] ;  /* 0x0015500001727983 */ /* 0x001f280000300a00 */
[----:B------:R-:W-:Y:S04]  /*1cd10*/  STL [R1+0x1184], R118 ;  /* 0x0011847601007387 */ /* 0x000fe80000100800 */
[----:B------:R-:W-:Y:S04]  /*1cd20*/  STL [R1+0x1180], R121 ;  /* 0x0011807901007387 */ /* 0x000fe80000100800 */
[----:B------:R-:W4:Y:S04]  /*1cd30*/  LDL R72, [R1+0x8ec] ;  /* 0x0008ec0001487983 */ /* 0x000f280000100800 */
[----:B------:R-:W4:Y:S04]  /*1cd40*/  LDL R73, [R1+0x8e8] ;  /* 0x0008e80001497983 */ /* 0x000f280000100800 */
[----:B------:R-:W-:Y:S04]  /*1cd50*/  STL.64 [R1+0x5b8], R100 ;  /* 0x0005b86401007387 */ /* 0x000fe80000100a00 */
[----:B------:R-:W4:Y:S04]  /*1cd60*/  LDL R36, [R1+0x8e4] ;  /* 0x0008e40001247983 */ /* 0x000f280000100800 */
[----:B------:R0:W-:Y:S01]  /*1cd70*/  STL.64 [R1+0x5c0], R104 ;  /* 0x0005c06801007387 */ /* 0x0001e20000100a00 */
[----:B------:R-:W-:-:S03]  /*1cd80*/  ISETP.GT.AND P5, PT, R4, 0xa, PT ;  /* 0x0000000a0400780c */ /* 0x000fc60003fa4270 */
[----:B0-----:R-:W4:Y:S04]  /*1cd90*/  LDL.LU.64 R104, [R1+0x1548] ;  /* 0x0015480001687983 */ /* 0x001f280000300a00 */
[----:B------:R-:W4:Y:S06]  /*1cda0*/  LDL.LU.64 R100, [R1+0x1540] ;  /* 0x0015400001647983 */ /* 0x000f2c0000300a00 */
[----:B------:R-:W4:Y:S04]  /*1cdb0*/  @P5 LDG.E.U16 R67, desc[UR8][R76.64] ;  /* 0x000000084c435981 */ /* 0x000f28000c1e1500 */
[----:B--2---:R-:W-:Y:S04]  /*1cdc0*/  @P6 STL [R1+0xc38], R27 ;  /* 0x000c381b01006387 */ /* 0x004fe80000100800 */
[----:B---3--:R-:W-:Y:S04]  /*1cdd0*/  @P6 STL [R1+0xc3c], R81 ;  /* 0x000c3c5101006387 */ /* 0x008fe80000100800 */
[----:B------:R-:W2:Y:S04]  /*1cde0*/  LDL.LU.64 R102, [R1+0x1538] ;  /* 0x0015380001667983 */ /* 0x000ea80000300a00 */
[----:B------:R-:W3:Y:S04]  /*1cdf0*/  LDL.LU.64 R92, [R1+0x1530] ;  /* 0x00153000015c7983 */ /* 0x000ee80000300a00 */
[----:B----4-:R-:W-:Y:S04]  /*1ce00*/  @P0 STL [R1+0x90c], R9 ;  /* 0x00090c0901000387 */ /* 0x010fe80000100800 */
[----:B------:R-:W-:Y:S04]  /*1ce10*/  @P0 STL [R1+0x910], R8 ;  /* 0x0009100801000387 */ /* 0x000fe80000100800 */
[----:B------:R-:W4:Y:S04]  /*1ce20*/  LDL.LU.64 R90, [R1+0x1528] ;  /* 0x00152800015a7983 */ /* 0x000f280000300a00 */
[----:B------:R-:W2:Y:S04]  /*1ce30*/  LDL.LU.64 R78, [R1+0x1520] ;  /* 0x00152000014e7983 */ /* 0x000ea80000300a00 */
[----:B------:R-:W-:Y:S04]  /*1ce40*/  @P4 STL [R1+0x904], R64 ;  /* 0x0009044001004387 */ /* 0x000fe80000100800 */
[----:B------:R0:W-:Y:S02]  /*1ce50*/  @P4 STL [R1+0x908], R6 ;  /* 0x0009080601004387 */ /* 0x0001e40000100800 */
[----:B0-----:R-:W-:-:S02]  /*1ce60*/  IMAD.MOV.U32 R6, RZ, RZ, R7 ;  /* 0x000000ffff067224 */ /* 0x001fc400078e0007 */
[----:B------:R-:W-:-:S05]  /*1ce70*/  IMAD.MOV.U32 R7, RZ, RZ, R26 ;  /* 0x000000ffff077224 */ /* 0x000fca00078e001a */
[----:B------:R0:W2:Y:S01]  /*1ce80*/  @P5 LDG.E.U16 R80, desc[UR8][R6.64] ;  /* 0x0000000806505981 */ /* 0x0000a2000c1e1500 */
[C---:B------:R-:W-:Y:S02]  /*1ce90*/  ISETP.GT.AND P6, PT, R4.reuse, 0xb, PT ;  /* 0x0000000b0400780c */ /* 0x040fe40003fc4270 */
[----:B------:R-:W-:Y:S01]  /*1cea0*/  ISETP.GT.AND P0, PT, R4, 0xc, PT ;  /* 0x0000000c0400780c */ /* 0x000fe20003f04270 */
[----:B------:R0:W-:Y:S01]  /*1ceb0*/  STL.64 [R1+0x590], R6 ;  /* 0x0005900601007387 */ /* 0x0001e20000100a00 */
[----:B------:R-:W-:Y:S02]  /*1cec0*/  IMAD.MOV.U32 R8, RZ, RZ, R65 ;  /* 0x000000ffff087224 */ /* 0x000fe400078e0041 */
[----:B------:R-:W-:Y:S01]  /*1ced0*/  IMAD.MOV.U32 R9, RZ, RZ, R66 ;  /* 0x000000ffff097224 */ /* 0x000fe200078e0042 */
[----:B------:R-:W3:Y:S06]  /*1cee0*/  LDL.LU.64 R76, [R1+0x1518] ;  /* 0x00151800014c7983 */ /* 0x000eec0000300a00 */
[----:B------:R-:W3:Y:S01]  /*1cef0*/  @P6 LDG.E.U16 R44, desc[UR8][R8.64] ;  /* 0x00000008082c6981 */ /* 0x000ee2000c1e1500 */
[----:B0-----:R-:W-:-:S02]  /*1cf00*/  IMAD.MOV.U32 R6, RZ, RZ, R123 ;  /* 0x000000ffff067224 */ /* 0x001fc400078e007b */
[----:B------:R-:W-:Y:S01]  /*1cf10*/  IMAD.MOV.U32 R7, RZ, RZ, R122 ;  /* 0x000000ffff077224 */ /* 0x000fe200078e007a */
[----:B------:R-:W3:Y:S04]  /*1cf20*/  @P0 LDG.E.U16 R37, desc[UR8][R38.64] ;  /* 0x0000000826250981 */ /* 0x000ee8000c1e1500 */
[----:B------:R-:W3:Y:S01]  /*1cf30*/  @P6 LDG.E.U16 R45, desc[UR8][R6.64] ;  /* 0x00000008062d6981 */ /* 0x000ee2000c1e1500 */
[----:B------:R-:W-:-:S03]  /*1cf40*/  ISETP.GT.AND P4, PT, R4, 0xd, PT ;  /* 0x0000000d0400780c */ /* 0x000fc60003f84270 */
[----:B------:R-:W4:Y:S04]  /*1cf50*/  @P0 LDG.E.U16 R72, desc[UR8][R62.64] ;  /* 0x000000083e480981 */ /* 0x000f28000c1e1500 */
[----:B------:R-:W-:Y:S06]  /*1cf60*/  @P5 STL [R1+0x8fc], R67 ;  /* 0x0008fc4301005387 */ /* 0x000fec0000100800 */
[----:B------:R-:W4:Y:S04]  /*1cf70*/  @P4 LDG.E.U16 R36, desc[UR8][R52.64] ;  /* 0x0000000834244981 */ /* 0x000f28000c1e1500 */
[----:B------:R-:W4:Y:S04]  /*1cf80*/  @P4 LDG.E.U16 R73, desc[UR8][R60.64] ;  /* 0x000000083c494981 */ /* 0x000f28000c1e1500 */
[----:B--2---:R-:W-:Y:S04]  /*1cf90*/  @P5 STL [R1+0x900], R80 ;  /* 0x0009005001005387 */ /* 0x004fe80000100800 */
[----:B------:R-:W2:Y:S04]  /*1cfa0*/  LDL.LU R122, [R1+0x94] ;  /* 0x00009400017a7983 */ /* 0x000ea80000300800 */
[----:B------:R-:W2:Y:S04]  /*1cfb0*/  LDL.LU R123, [R1+0xc4] ;  /* 0x0000c400017b7983 */ /* 0x000ea80000300800 */
[----:B------:R-:W-:Y:S04]  /*1cfc0*/  STL.64 [R1+0x578], R6 ;  /* 0x0005780601007387 */ /* 0x000fe80000100a00 */
[----:B------:R-:W-:Y:S04]  /*1cfd0*/  STL.64 [R1+0x580], R8 ;  /* 0x0005800801007387 */ /* 0x000fe80000100a00 */
[----:B---3--:R-:W-:Y:S04]  /*1cfe0*/  @P6 STL [R1+0x8f4], R45 ;  /* 0x0008f42d01006387 */ /* 0x008fe80000100800 */
[----:B------:R0:W-:Y:S04]  /*1cff0*/  @P6 STL [R1+0x8f8], R44 ;  /* 0x0008f82c01006387 */ /* 0x0001e80000100800 */
[----:B------:R-:W3:Y:S04]  /*1d000*/  LDL.LU R38, [R1+0xdc] ;  /* 0x0000dc0001267983 */ /* 0x000ee80000300800 */
[----:B------:R-:W3:Y:S04]  /*1d010*/  LDL.LU R39, [R1+0xfc] ;  /* 0x0000fc0001277983 */ /* 0x000ee80000300800 */
[----:B0-----:R-:W3:Y:S04]  /*1d020*/  LDL.LU R44, [R1+0xe0] ;  /* 0x0000e000012c7983 */ /* 0x001ee80000300800 */
[----:B------:R-:W3:Y:S04]  /*1d030*/  LDL.LU R45, [R1+0x100] ;  /* 0x00010000012d7983 */ /* 0x000ee80000300800 */
[----:B------:R-:W3:Y:S04]  /*1d040*/  LDL R65, [R1+0xc34] ;  /* 0x000c340001417983 */ /* 0x000ee80000100800 */
[----:B------:R0:W-:Y:S01]  /*1d050*/  @P0 STL [R1+0x8f0], R37 ;  /* 0x0008f02501000387 */ /* 0x0001e20000100800 */
[----:B------:R-:W-:-:S03]  /*1d060*/  ISETP.GT.AND P5, PT, R4, 0xe, PT ;  /* 0x0000000e0400780c */ /* 0x000fc60003fa4270 */
[----:B0-----:R-:W3:Y:S04]  /*1d070*/  LDL R37, [R1+0xc30] ;  /* 0x000c300001257983 */ /* 0x001ee80000100800 */
[----:B------:R-:W3:Y:S04]  /*1d080*/  LDL.LU.64 R62, [R1+0x1510] ;  /* 0x00151000013e7983 */ /* 0x000ee80000300a00 */
[----:B----4-:R0:W-:Y:S04]  /*1d090*/  @P0 STL [R1+0x8ec], R72 ;  /* 0x0008ec4801000387 */ /* 0x0101e80000100800 */
[----:B------:R-:W4:Y:S04]  /*1d0a0*/  LDL.LU.64 R60, [R1+0x1508] ;  /* 0x00150800013c7983 */ /* 0x000f280000300a00 */
[----:B------:R-:W4:Y:S04]  /*1d0b0*/  LDL R81, [R1+0x8d8] ;  /* 0x0008d80001517983 */ /* 0x000f280000100800 */
[----:B------:R-:W4:Y:S04]  /*1d0c0*/  LDL R27, [R1+0x8d4] ;  /* 0x0008d400011b7983 */ /* 0x000f280000100800 */
[----:B------:R-:W4:Y:S04]  /*1d0d0*/  LDL R8, [R1+0x8d0] ;  /* 0x0008d00001087983 */ /* 0x000f280000100800 */
[----:B------:R-:W4:Y:S04]  /*1d0e0*/  LDL R9, [R1+0x8cc] ;  /* 0x0008cc0001097983 */ /* 0x000f280000100800 */
[----:B------:R-:W4:Y:S04]  /*1d0f0*/  LDL.LU R6, [R1+0xe8] ;  /* 0x0000e80001067983 */ /* 0x000f280000300800 */
[----:B------:R-:W4:Y:S04]  /*1d100*/  LDL.LU R64, [R1+0x120] ;  /* 0x0001200001407983 */ /* 0x000f280000300800 */
[----:B------:R-:W4:Y:S04]  /*1d110*/  LDL R26, [R1+0x8c8] ;  /* 0x0008c800011a7983 */ /* 0x000f280000100800 */
[----:B------:R-:W4:Y:S04]  /*1d120*/  LDL R7, [R1+0x8c4] ;  /* 0x0008c40001077983 */ /* 0x000f280000100800 */
[----:B------:R-:W4:Y:S04]  /*1d130*/  LDL.LU R80, [R1+0x114] ;  /* 0x0001140001507983 */ /* 0x000f280000300800 */
[----:B------:R-:W4:Y:S04]  /*1d140*/  LDL.LU R67, [R1+0x134] ;  /* 0x0001340001437983 */ /* 0x000f280000300800 */
[----:B------:R-:W4:Y:S04]  /*1d150*/  LDL.LU R66, [R1+0x118] ;  /* 0x0001180001427983 */ /* 0x000f280000300800 */
[----:B0-----:R-:W4:Y:S04]  /*1d160*/  LDL.LU R72, [R1+0x138] ;  /* 0x0001380001487983 */ /* 0x001f280000300800 */
[----:B------:R-:W4:Y:S04]  /*1d170*/  LDL R52, [R1+0x8c0] ;  /* 0x0008c00001347983 */ /* 0x000f280000100800 */
[----:B------:R0:W-:Y:S04]  /*1d180*/  @P4 STL [R1+0x8e4], R36 ;  /* 0x0008e42401004387 */ /* 0x0001e80000100800 */
[----:B0-----:R-:W4:Y:S04]  /*1d190*/  LDL R36, [R1+0x8bc] ;  /* 0x0008bc0001247983 */ /* 0x001f280000100800 */
[----:B------:R-:W-:Y:S01]  /*1d1a0*/  @P4 STL [R1+0x8e8], R73 ;  /* 0x0008e84901004387 */ /* 0x000fe20000100800 */
[----:B--2---:R-:W-:-:S04]  /*1d1b0*/  LOP3.LUT R123, R123, R122, RZ, 0x3c, !PT ;  /* 0x0000007a7b7b7212 */ /* 0x004fc800078e3cff */
[----:B------:R-:W-:-:S04]  /*1d1c0*/  LOP3.LUT R122, R123, R122, RZ, 0x3c, !PT ;  /* 0x0000007a7b7a7212 */ /* 0x000fc800078e3cff */
[----:B------:R-:W-:-:S05]  /*1d1d0*/  LOP3.LUT R123, R123, R122, RZ, 0x3c, !PT ;  /* 0x0000007a7b7b7212 */ /* 0x000fca00078e3cff */
[----:B------:R0:W-:Y:S04]  /*1d1e0*/  STL.64 [R1+0x550], R122 ;  /* 0x0005507a01007387 */ /* 0x0001e80000100a00 */
[----:B------:R-:W2:Y:S04]  /*1d1f0*/  @P5 LDG.E.U16 R120, desc[UR8][R122.64] ;  /* 0x000000087a785981 */ /* 0x000ea8000c1e1500 */
[----:B0-----:R-:W2:Y:S01]  /*1d200*/  LDL.LU.64 R122, [R1+0x1500] ;  /* 0x00150000017a7983 */ /* 0x001ea20000300a00 */
[----:B------:R-:W-:Y:S02]  /*1d210*/  ISETP.GT.AND P6, PT, R4, 0xf, PT ;  /* 0x0000000f0400780c */ /* 0x000fe40003fc4270 */
[----:B---3--:R-:W-:Y:S01]  /*1d220*/  LOP3.LUT R39, R39, R38, RZ, 0x3c, !PT ;  /* 0x0000002627277212 */ /* 0x008fe200078e3cff */
[----:B------:R-:W3:Y:S01]  /*1d230*/  LDL R73, [R1+0x8b8] ;  /* 0x0008b80001497983 */ /* 0x000ee20000100800 */
[----:B------:R-:W-:-:S04]  /*1d240*/  LOP3.LUT R45, R45, R44, RZ, 0x3c, !PT ;  /* 0x0000002c2d2d7212 */ /* 0x000fc800078e3cff */
[----:B------:R-:W-:Y:S02]  /*1d250*/  LOP3.LUT R44, R45, R44, RZ, 0x3c, !PT ;  /* 0x0000002c2d2c7212 */ /* 0x000fe400078e3cff */
[C---:B------:R-:W-:Y:S02]  /*1d260*/  ISETP.GT.AND P0, PT, R4.reuse, 0x10, PT ;  /* 0x000000100400780c */ /* 0x040fe40003f04270 */
[----:B------:R-:W-:Y:S02]  /*1d270*/  LOP3.LUT R38, R39, R38, RZ, 0x3c, !PT ;  /* 0x0000002627267212 */ /* 0x000fe400078e3cff */
[----:B------:R-:W-:Y:S02]  /*1d280*/  LOP3.LUT R45, R45, R44, RZ, 0x3c, !PT ;  /* 0x0000002c2d2d7212 */ /* 0x000fe400078e3cff */
[C---:B------:R-:W-:Y:S02]  /*1d290*/  ISETP.GT.AND P4, PT, R4.reuse, 0x11, PT ;  /* 0x000000110400780c */ /* 0x040fe40003f84270 */
[----:B------:R-:W-:Y:S01]  /*1d2a0*/  LOP3.LUT R39, R39, R38, RZ, 0x3c, !PT ;  /* 0x0000002627277212 */ /* 0x000fe200078e3cff */
[----:B------:R-:W3:Y:S04]  /*1d2b0*/  @P6 LDG.E.U16 R65, desc[UR8][R44.64] ;  /* 0x000000082c416981 */ /* 0x000ee8000c1e1500 */
[----:B------:R-:W3:Y:S04]  /*1d2c0*/  @P6 LDG.E.U16 R37, desc[UR8][R38.64] ;  /* 0x0000000826256981 */ /* 0x000ee8000c1e1500 */
[----:B----4-:R-:W4:Y:S04]  /*1d2d0*/  @P0 LDG.E.U16 R81, desc[UR8][R112.64] ;  /* 0x0000000870510981 */ /* 0x010f28000c1e1500 */
[----:B------:R-:W3:Y:S04]  /*1d2e0*/  @P0 LDG.E.U16 R27, desc[UR8][R110.64] ;  /* 0x000000086e1b0981 */ /* 0x000ee8000c1e1500 */
[----:B------:R-:W3:Y:S04]  /*1d2f0*/  @P4 LDG.E.U16 R8, desc[UR8][R98.64] ;  /* 0x0000000862084981 */ /* 0x000ee8000c1e1500 */
[----:B------:R-:W3:Y:S04]  /*1d300*/  @P4 LDG.E.U16 R9, desc[UR8][R40.64] ;  /* 0x0000000828094981 */ /* 0x000ee8000c1e1500 */
[----:B--2---:R-:W2:Y:S01]  /*1d310*/  @P5 LDG.E.U16 R123, desc[UR8][R46.64] ;  /* 0x000000082e7b5981 */ /* 0x004ea2000c1e1500 */
[----:B------:R-:W-:-:S13]  /*1d320*/  ISETP.GT.AND P5, PT, R4, 0x12, PT ;  /* 0x000000120400780c */ /* 0x000fda0003fa4270 */
[----:B------:R-:W3:Y:S04]  /*1d330*/  @P5 LDG.E.U16 R7, desc[UR8][R88.64] ;  /* 0x0000000858075981 */ /* 0x000ee8000c1e1500 */
[----:B------:R-:W-:Y:S04]  /*1d340*/  STL [R1+0x1188], R120 ;  /* 0x0011887801007387 */ /* 0x000fe80000100800 */
[----:B------:R-:W3:Y:S04]  /*1d350*/  LDL.LU.64 R46, [R1+0x14f8] ;  /* 0x0014f800012e7983 */ /* 0x000ee80000300a00 */
[----:B--2---:R-:W-:Y:S04]  /*1d360*/  STL [R1+0x118c], R123 ;  /* 0x00118c7b01007387 */ /* 0x004fe80000100800 */
[----:B------:R-:W2:Y:S04]  /*1d370*/  LDL R53, [R1+0x8b4] ;  /* 0x0008b40001357983 */ /* 0x000ea80000100800 */
[----:B------:R0:W-:Y:S04]  /*1d380*/  STL.64 [R1+0x540], R44 ;  /* 0x0005402c01007387 */ /* 0x0001e80000100a00 */
[----:B0-----:R-:W2:Y:S04]  /*1d390*/  LDL.LU.64 R44, [R1+0x14f0] ;  /* 0x0014f000012c7983 */ /* 0x001ea80000300a00 */
[----:B------:R0:W-:Y:S04]  /*1d3a0*/  STL.64 [R1+0x538], R38 ;  /* 0x0005382601007387 */ /* 0x0001e80000100a00 */
[----:B---3--:R1:W-:Y:S04]  /*1d3b0*/  @P6 STL [R1+0xc34], R65 ;  /* 0x000c344101006387 */ /* 0x0083e80000100800 */
[----:B0-----:R-:W3:Y:S04]  /*1d3c0*/  LDL R38, [R1+0x8ac] ;  /* 0x0008ac0001267983 */ /* 0x001ee80000100800 */
[----:B-1----:R-:W3:Y:S04]  /*1d3d0*/  LDL R65, [R1+0x8b0] ;  /* 0x0008b00001417983 */ /* 0x002ee80000100800 */
[----:B------:R-:W3:Y:S04]  /*1d3e0*/  LDL.LU R39, [R1+0x128] ;  /* 0x0001280001277983 */ /* 0x000ee80000300800 */
[----:B------:R0:W-:Y:S01]  /*1d3f0*/  @P6 STL [R1+0xc30], R37 ;  /* 0x000c302501006387 */ /* 0x0001e20000100800 */
[----:B------:R-:W-:-:S03]  /*1d400*/  ISETP.GT.AND P6, PT, R4, 0x13, PT ;  /* 0x000000130400780c */ /* 0x000fc60003fc4270 */
[----:B0-----:R-:W3:Y:S04]  /*1d410*/  LDL.LU R37, [R1+0x13c] ;  /* 0x00013c0001257983 */ /* 0x001ee80000300800 */
[----:B------:R-:W3:Y:S04]  /*1d420*/  LDL.LU.64 R112, [R1+0x14e8] ;  /* 0x0014e80001707983 */ /* 0x000ee80000300a00 */
[----:B------:R-:W3:Y:S04]  /*1d430*/  LDL.LU.64 R110, [R1+0x14e0] ;  /* 0x0014e000016e7983 */ /* 0x000ee80000300a00 */
[----:B------:R-:W-:Y:S04]  /*1d440*/  @P0 STL [R1+0x8d4], R27 ;  /* 0x0008d41b01000387 */ /* 0x000fe80000100800 */
[----:B----4-:R-:W-:Y:S04]  /*1d450*/  @P0 STL [R1+0x8d8], R81 ;  /* 0x0008d85101000387 */ /* 0x010fe80000100800 */
[----:B------:R-:W4:Y:S04]  /*1d460*/  LDL.LU.64 R98, [R1+0x14d8] ;  /* 0x0014d80001627983 */ /* 0x000f280000300a00 */
[----:B------:R-:W4:Y:S04]  /*1d470*/  LDL.LU.64 R40, [R1+0x14d0] ;  /* 0x0014d00001287983 */ /* 0x000f280000300a00 */
[----:B------:R0:W-:Y:S04]  /*1d480*/  @P4 STL [R1+0x8cc], R9 ;  /* 0x0008cc0901004387 */ /* 0x0001e80000100800 */
[----:B------:R1:W-:Y:S01]  /*1d490*/  @P4 STL [R1+0x8d0], R8 ;  /* 0x0008d00801004387 */ /* 0x0003e20000100800 */
[----:B------:R-:W-:Y:S01]  /*1d4a0*/  ISETP.GT.AND P0, PT, R4, 0x14, PT ;  /* 0x000000140400780c */ /* 0x000fe20003f04270 */
[----:B0-----:R-:W-:-:S02]  /*1d4b0*/  IMAD.MOV.U32 R9, RZ, RZ, R6 ;  /* 0x000000ffff097224 */ /* 0x001fc400078e0006 */
[----:B-1----:R-:W-:Y:S02]  /*1d4c0*/  IMAD.MOV.U32 R8, RZ, RZ, R64 ;  /* 0x000000ffff087224 */ /* 0x002fe400078e0040 */
[----:B------:R-:W-:-:S08]  /*1d4d0*/  IMAD.MOV.U32 R6, RZ, RZ, R67 ;  /* 0x000000ffff067224 */ /* 0x000fd000078e0043 */
[----:B------:R-:W4:Y:S04]  /*1d4e0*/  @P0 LDG.E.U16 R73, desc[UR8][R86.64] ;  /* 0x0000000856490981 */ /* 0x000f28000c1e1500 */
[----:B------:R0:W-:Y:S04]  /*1d4f0*/  STL.64 [R1+0x510], R8 ;  /* 0x0005100801007387 */ /* 0x0001e80000100a00 */
[----:B------:R0:W4:Y:S04]  /*1d500*/  @P5 LDG.E.U16 R26, desc[UR8][R8.64] ;  /* 0x00000008081a5981 */ /* 0x000128000c1e1500 */
[----:B------:R-:W4:Y:S04]  /*1d510*/  LDL.LU.64 R88, [R1+0x14c8] ;  /* 0x0014c80001587983 */ /* 0x000f280000300a00 */
[----:B------:R1:W-:Y:S01]  /*1d520*/  @P5 STL [R1+0x8c4], R7 ;  /* 0x0008c40701005387 */ /* 0x0003e20000100800 */
[----:B0-----:R-:W-:-:S02]  /*1d530*/  IMAD.MOV.U32 R8, RZ, RZ, R72 ;  /* 0x000000ffff087224 */ /* 0x001fc400078e0048 */
[----:B------:R-:W-:-:S05]  /*1d540*/  IMAD.MOV.U32 R9, RZ, RZ, R66 ;  /* 0x000000ffff097224 */ /* 0x000fca00078e0042 */
[----:B------:R-:W4:Y:S01]  /*1d550*/  @P6 LDG.E.U16 R52, desc[UR8][R8.64] ;  /* 0x0000000808346981 */ /* 0x000f22000c1e1500 */
[----:B-1----:R-:W-:-:S05]  /*1d560*/  IMAD.MOV.U32 R7, RZ, RZ, R80 ;  /* 0x000000ffff077224 */ /* 0x002fca00078e0050 */
[----:B------:R-:W4:Y:S04]  /*1d570*/  @P6 LDG.E.U16 R36, desc[UR8][R6.64] ;  /* 0x0000000806246981 */ /* 0x000f28000c1e1500 */
[----:B--2---:R-:W2:Y:S01]  /*1d580*/  @P0 LDG.E.U16 R53, desc[UR8][R74.64] ;  /* 0x000000084a350981 */ /* 0x004ea2000c1e1500 */
[----:B------:R-:W-:-:S13]  /*1d590*/  ISETP.GT.AND P4, PT, R4, 0x15, PT ;  /* 0x000000150400780c */ /* 0x000fda0003f84270 */
[----:B---3--:R-:W3:Y:S04]  /*1d5a0*/  @P4 LDG.E.U16 R38, desc[UR8][R124.64] ;  /* 0x000000087c264981 */ /* 0x008ee8000c1e1500 */
[----:B------:R-:W3:Y:S04]  /*1d5b0*/  @P4 LDG.E.U16 R65, desc[UR8][R2.64] ;  /* 0x0000000802414981 */ /* 0x000ee8000c1e1500 */
[----:B----4-:R-:W-:Y:S04]  /*1d5c0*/  @P5 STL [R1+0x8c8], R26 ;  /* 0x0008c81a01005387 */ /* 0x010fe80000100800 */
[----:B------:R-:W-:Y:S04]  /*1d5d0*/  STL.64 [R1+0x500], R8 ;  /* 0x0005000801007387 */ /* 0x000fe80000100a00 */
[----:B------:R-:W-:Y:S04]  /*1d5e0*/  STL.64 [R1+0x4f8], R6 ;  /* 0x0004f80601007387 */ /* 0x000fe80000100a00 */
[----:B------:R0:W-:Y:S04]  /*1d5f0*/  @P6 STL [R1+0x8c0], R52 ;  /* 0x0008c03401006387 */ /* 0x0001e80000100800 */
[----:B0-----:R-:W4:Y:S04]  /*1d600*/  LDL.LU R52, [R1+0x160] ;  /* 0x0001600001347983 */ /* 0x001f280000300800 */
[----:B------:R0:W-:Y:S04]  /*1d610*/  @P6 STL [R1+0x8bc], R36 ;  /* 0x0008bc2401006387 */ /* 0x0001e80000100800 */
[----:B0-----:R-:W4:Y:S04]  /*1d620*/  LDL.LU R36, [R1+0x1a4] ;  /* 0x0001a40001247983 */ /* 0x001f280000300800 */
[----:B------:R-:W4:Y:S04]  /*1d630*/  LDL.LU.64 R86, [R1+0x14c0] ;  /* 0x0014c00001567983 */ /* 0x000f280000300a00 */
[----:B------:R-:W4:Y:S04]  /*1d640*/  LDL.LU R72, [R1+0x164] ;  /* 0x0001640001487983 */ /* 0x000f280000300800 */
[----:B------:R0:W-:Y:S04]  /*1d650*/  @P0 STL [R1+0x8b8], R73 ;  /* 0x0008b84901000387 */ /* 0x0001e80000100800 */
[----:B0-----:R-:W4:Y:S04]  /*1d660*/  LDL.LU R73, [R1+0x1b8] ;  /* 0x0001b80001497983 */ /* 0x001f280000300800 */
[----:B------:R-:W4:Y:S04]  /*1d670*/  LDL R81, [R1+0xc2c] ;  /* 0x000c2c0001517983 */ /* 0x000f280000100800 */
[----:B------:R-:W4:Y:S04]  /*1d680*/  LDL R27, [R1+0xc28] ;  /* 0x000c2800011b7983 */ /* 0x000f280000100800 */
[----:B------:R-:W4:Y:S04]  /*1d690*/  LDL.LU.64 R74, [R1+0x14b8] ;  /* 0x0014b800014a7983 */ /* 0x000f280000300a00 */
[----:B------:R-:W4:Y:S04]  /*1d6a0*/  LDL R26, [R1+0x8a0] ;  /* 0x0008a000011a7983 */ /* 0x000f280000100800 */
[----:B--2---:R0:W-:Y:S04]  /*1d6b0*/  @P0 STL [R1+0x8b4], R53 ;  /* 0x0008b43501000387 */ /* 0x0041e80000100800 */
[----:B0-----:R-:W2:Y:S04]  /*1d6c0*/  LDL R53, [R1+0x89c] ;  /* 0x00089c0001357983 */ /* 0x001ea80000100800 */
[----:B------:R-:W2:Y:S04]  /*1d6d0*/  LDL.LU.64 R2, [R1+0x14b0] ;  /* 0x0014b00001027983 */ /* 0x000ea80000300a00 */
[----:B------:R-:W2:Y:S01]  /*1d6e0*/  LDL.LU.64 R124, [R1+0x14a8] ;  /* 0x0014a800017c7983 */ /* 0x000ea20000300a00 */
[----:B------:R-:W-:Y:S01]  /*1d6f0*/  ISETP.GT.AND P5, PT, R4, 0x16, PT ;  /* 0x000000160400780c */ /* 0x000fe20003fa4270 */
[----:B------:R-:W-:-:S02]  /*1d700*/  IMAD.MOV.U32 R6, RZ, RZ, R37 ;  /* 0x000000ffff067224 */ /* 0x000fc400078e0025 */
[----:B------:R-:W-:Y:S01]  /*1d710*/  IMAD.MOV.U32 R7, RZ, RZ, R39 ;  /* 0x000000ffff077224 */ /* 0x000fe200078e0027 */
[----:B---3--:R-:W-:Y:S04]  /*1d720*/  @P4 STL [R1+0x8ac], R38 ;  /* 0x0008ac2601004387 */ /* 0x008fe80000100800 */
[----:B------:R0:W-:Y:S04]  /*1d730*/  @P4 STL [R1+0x8b0], R65 ;  /* 0x0008b04101004387 */ /* 0x0001e80000100800 */
[----:B------:R-:W3:Y:S04]  /*1d740*/  LDL R9, [R1+0x894] ;  /* 0x0008940001097983 */ /* 0x000ee80000100800 */
[----:B------:R-:W3:Y:S01]  /*1d750*/  LDL R8, [R1+0x898] ;  /* 0x0008980001087983 */ /* 0x000ee20000100800 */
[----:B------:R-:W-:-:S02]  /*1d760*/  ISETP.GT.AND P6, PT, R4, 0x17, PT ;  /* 0x000000170400780c */ /* 0x000fc40003fc4270 */
[----:B------:R-:W-:Y:S01]  /*1d770*/  ISETP.GT.AND P0, PT, R4, 0x18, PT ;  /* 0x000000180400780c */ /* 0x000fe20003f04270 */
[----:B------:R-:W3:Y:S01]  /*1d780*/  LDL.LU R80, [R1+0x18c] ;  /* 0x00018c0001507983 */ /* 0x000ee20000300800 */
[----:B----4-:R-:W-:-:S04]  /*1d790*/  LOP3.LUT R73, R73, R72, RZ, 0x3c, !PT ;  /* 0x0000004849497212 */ /* 0x010fc800078e3cff */
[----:B------:R-:W-:-:S04]  /*1d7a0*/  LOP3.LUT R72, R73, R72, RZ, 0x3c, !PT ;  /* 0x0000004849487212 */ /* 0x000fc800078e3cff */
[----:B------:R-:W-:-:S05]  /*1d7b0*/  LOP3.LUT R73, R73, R72, RZ, 0x3c, !PT ;  /* 0x0000004849497212 */ /* 0x000fca00078e3cff */
[----:B------:R-:W4:Y:S04]  /*1d7c0*/  @P6 LDG.E.U16 R81, desc[UR8][R72.64] ;  /* 0x0000000848516981 */ /* 0x000f28000c1e1500 */
[----:B------:R-:W4:Y:S04]  /*1d7d0*/  @P0 LDG.E.U16 R26, desc[UR8][R56.64] ;  /* 0x00000008381a0981 */ /* 0x000f28000c1e1500 */
[----:B--2---:R1:W2:Y:S04]  /*1d7e0*/  @P5 LDG.E.U16 R3, desc[UR8][R58.64] ;  /* 0x000000083a035981 */ /* 0x0042a8000c1e1500 */
[----:B------:R-:W2:Y:S01]  /*1d7f0*/  @P5 LDG.E.U16 R125, desc[UR8][R6.64] ;  /* 0x00000008067d5981 */ /* 0x000ea2000c1e1500 */
[----:B------:R-:W-:-:S03]  /*1d800*/  ISETP.GT.AND P4, PT, R4, 0x19, PT ;  /* 0x000000190400780c */ /* 0x000fc60003f84270 */
[----:B------:R-:W4:Y:S01]  /*1d810*/  @P0 LDG.E.U16 R53, desc[UR8][R30.64] ;  /* 0x000000081e350981 */ /* 0x000f22000c1e1500 */
[----:B-1----:R-:W-:Y:S02]  /*1d820*/  IMAD.MOV.U32 R58, RZ, RZ, R36 ;  /* 0x000000ffff3a7224 */ /* 0x002fe400078e0024 */
[----:B------:R-:W-:-:S05]  /*1d830*/  IMAD.MOV.U32 R59, RZ, RZ, R52 ;  /* 0x000000ffff3b7224 */ /* 0x000fca00078e0034 */
[----:B------:R-:W4:Y:S04]  /*1d840*/  @P6 LDG.E.U16 R27, desc[UR8][R58.64] ;  /* 0x000000083a1b6981 */ /* 0x000f28000c1e1500 */
[----:B------:R1:W-:Y:S04]  /*1d850*/  STL.64 [R1+0x4d0], R6 ;  /* 0x0004d00601007387 */ /* 0x0003e80000100a00 */
[----:B------:R-:W4:Y:S04]  /*1d860*/  LDL.LU R67, [R1+0x1c4] ;  /* 0x0001c40001437983 */ /* 0x000f280000300800 */
[----:B0-----:R-:W4:Y:S04]  /*1d870*/  LDL R65, [R1+0x890] ;  /* 0x0008900001417983 */ /* 0x001f280000100800 */
[----:B------:R-:W4:Y:S04]  /*1d880*/  LDL R38, [R1+0x88c] ;  /* 0x00088c0001267983 */ /* 0x000f280000100800 */
[----:B---3--:R-:W3:Y:S04]  /*1d890*/  @P4 LDG.E.U16 R9, desc[UR8][R32.64] ;  /* 0x0000000820094981 */ /* 0x008ee8000c1e1500 */
[----:B------:R-:W3:Y:S04]  /*1d8a0*/  @P4 LDG.E.U16 R8, desc[UR8][R42.64] ;  /* 0x000000082a084981 */ /* 0x000ee8000c1e1500 */
[----:B--2---:R-:W-:Y:S04]  /*1d8b0*/  STL [R1+0x1190], R125 ;  /* 0x0011907d01007387 */ /* 0x004fe80000100800 */
[----:B-1----:R-:W2:Y:S04]  /*1d8c0*/  LDL.LU R6, [R1+0x1ec] ;  /* 0x0001ec0001067983 */ /* 0x002ea80000300800 */
[----:B------:R-:W2:Y:S04]  /*1d8d0*/  LDL.LU R7, [R1+0x234] ;  /* 0x0002340001077983 */ /* 0x000ea80000300800 */
[----:B------:R-:W2:Y:S04]  /*1d8e0*/  LDL.LU R64, [R1+0x1f0] ;  /* 0x0001f00001407983 */ /* 0x000ea80000300800 */
[----:B------:R-:W2:Y:S04]  /*1d8f0*/  LDL.LU R66, [R1+0x238] ;  /* 0x0002380001427983 */ /* 0x000ea80000300800 */
[----:B------:R-:W2:Y:S04]  /*1d900*/  LDL R39, [R1+0x888] ;  /* 0x0008880001277983 */ /* 0x000ea80000100800 */
[----:B------:R-:W2:Y:S04]  /*1d910*/  LDL R37, [R1+0x884] ;  /* 0x0008840001257983 */ /* 0x000ea80000100800 */
[----:B------:R-:W-:Y:S04]  /*1d920*/  STL [R1+0x1194], R3 ;  /* 0x0011940301007387 */ /* 0x000fe80000100800 */
[----:B------:R-:W2:Y:S04]  /*1d930*/  LDL R52, [R1+0x880] ;  /* 0x0008800001347983 */ /* 0x000ea80000100800 */
[----:B------:R-:W2:Y:S04]  /*1d940*/  LDL R36, [R1+0x87c] ;  /* 0x00087c0001247983 */ /* 0x000ea80000100800 */
[----:B------:R-:W-:Y:S04]  /*1d950*/  STL.64 [R1+0x4b8], R58 ;  /* 0x0004b83a01007387 */ /* 0x000fe80000100a00 */
[----:B------:R0:W-:Y:S04]  /*1d960*/  STL.64 [R1+0x4c0], R72 ;  /* 0x0004c04801007387 */ /* 0x0001e80000100a00 */
[----:B0-----:R-:W2:Y:S04]  /*1d970*/  LDL.LU.64 R72, [R1+0x14a0] ;  /* 0x0014a00001487983 */ /* 0x001ea80000300a00 */
[----:B------:R-:W2:Y:S04]  /*1d980*/  LDL.LU.64 R58, [R1+0x1498] ;  /* 0x00149800013a7983 */ /* 0x000ea80000300a00 */
[----:B----4-:R-:W-:Y:S04]  /*1d990*/  @P6 STL [R1+0xc28], R27 ;  /* 0x000c281b01006387 */ /* 0x010fe80000100800 */
[----:B------:R-:W-:Y:S04]  /*1d9a0*/  @P6 STL [R1+0xc2c], R81 ;  /* 0x000c2c5101006387 */ /* 0x000fe80000100800 */
[----:B------:R-:W4:Y:S04]  /*1d9b0*/  LDL.LU.64 R56, [R1+0x1490] ;  /* 0x0014900001387983 */ /* 0x000f280000300a00 */
[----:B------:R0:W-:Y:S04]  /*1d9c0*/  @P0 STL [R1+0x8a0], R26 ;  /* 0x0008a01a01000387 */ /* 0x0001e80000100800 */
[----:B------:R-:W4:Y:S04]  /*1d9d0*/  LDL R30, [R1+0x874] ;  /* 0x00087400011e7983 */ /* 0x000f280000100800 */
[----:B0-----:R-:W4:Y:S01]  /*1d9e0*/  LDL R26, [R1+0x878] ;  /* 0x00087800011a7983 */ /* 0x001f220000100800 */
[----:B------:R-:W-:-:S03]  /*1d9f0*/  ISETP.GT.AND P5, PT, R4, 0x1a, PT ;  /* 0x0000001a0400780c */ /* 0x000fc60003fa4270 */
[----:B------:R-:W4:Y:S04]  /*1da00*/  LDL.LU R31, [R1+0x200] ;  /* 0x00020000011f7983 */ /* 0x000f280000300800 */
[----:B------:R0:W-:Y:S01]  /*1da10*/  @P0 STL [R1+0x89c], R53 ;  /* 0x00089c3501000387 */ /* 0x0001e20000100800 */
[----:B------:R-:W-:-:S05]  /*1da20*/  ISETP.GT.AND P6, PT, R4, 0x1b, PT ;  /* 0x0000001b0400780c */ /* 0x000fca0003fc4270 */
[----:B------:R-:W4:Y:S04]  /*1da30*/  @P5 LDG.E.U16 R38, desc[UR8][R108.64] ;  /* 0x000000086c265981 */ /* 0x000f28000c1e1500 */
[----:B0-----:R-:W4:Y:S04]  /*1da40*/  LDL.LU R53, [R1+0x280] ;  /* 0x0002800001357983 */ /* 0x001f280000300800 */
[----:B------:R-:W4:Y:S04]  /*1da50*/  LDL.LU.64 R42, [R1+0x1488] ;  /* 0x00148800012a7983 */ /* 0x000f280000300a00 */
[----:B------:R-:W4:Y:S04]  /*1da60*/  LDL.LU.64 R32, [R1+0x1480] ;  /* 0x0014800001207983 */ /* 0x000f280000300a00 */
[----:B---3--:R0:W-:Y:S04]  /*1da70*/  @P4 STL [R1+0x894], R9 ;  /* 0x0008940901004387 */ /* 0x0081e80000100800 */
[----:B------:R1:W-:Y:S01]  /*1da80*/  @P4 STL [R1+0x898], R8 ;  /* 0x0008980801004387 */ /* 0x0003e20000100800 */
[----:B0-----:R-:W-:-:S02]  /*1da90*/  IMAD.MOV.U32 R9, RZ, RZ, R80 ;  /* 0x000000ffff097224 */ /* 0x001fc400078e0050 */
[----:B-1----:R-:W-:-:S05]  /*1daa0*/  IMAD.MOV.U32 R8, RZ, RZ, R67 ;  /* 0x000000ffff087224 */ /* 0x002fca00078e0043 */
[----:B------:R0:W-:Y:S04]  /*1dab0*/  STL.64 [R1+0x490], R8 ;  /* 0x0004900801007387 */ /* 0x0001e80000100a00 */
[----:B------:R0:W3:Y:S01]  /*1dac0*/  @P5 LDG.E.U16 R65, desc[UR8][R8.64] ;  /* 0x0000000808415981 */ /* 0x0000e2000c1e1500 */
[C---:B------:R-:W-:Y:S02]  /*1dad0*/  ISETP.GT.AND P0, PT, R4.reuse, 0x1c, PT ;  /* 0x0000001c0400780c */ /* 0x040fe40003f04270 */
[----:B------:R-:W-:Y:S01]  /*1dae0*/  ISETP.GT.AND P4, PT, R4, 0x1d, PT ;  /* 0x0000001d0400780c */ /* 0x000fe20003f84270 */
[----:B------:R-:W3:Y:S04]  /*1daf0*/  LDL.LU.64 R108, [R1+0x1478] ;  /* 0x00147800016c7983 */ /* 0x000ee80000300a00 */
[----:B------:R-:W3:Y:S04]  /*1db00*/  LDL.LU R80, [R1+0x254] ;  /* 0x0002540001507983 */ /* 0x000ee80000300800 */
[----:B------:R-:W3:Y:S01]  /*1db10*/  LDL.LU R67, [R1+0x2bc] ;  /* 0x0002bc0001437983 */ /* 0x000ee20000300800 */
[----:B--2---:R-:W-:-:S04]  /*1db20*/  LOP3.LUT R7, R7, R6, RZ, 0x3c, !PT ;  /* 0x0000000607077212 */ /* 0x004fc800078e3cff */
[C---:B------:R-:W-:Y:S01]  /*1db30*/  LOP3.LUT R6, R7.reuse, R6, RZ, 0x3c, !PT ;  /* 0x0000000607067212 */ /* 0x040fe200078e3cff */
[----:B0-----:R-:W-:Y:S02]  /*1db40*/  IMAD.MOV.U32 R9, RZ, RZ, R64 ;  /* 0x000000ffff097224 */ /* 0x001fe400078e0040 */
[----:B------:R-:W-:Y:S01]  /*1db50*/  IMAD.MOV.U32 R8, RZ, RZ, R66 ;  /* 0x000000ffff087224 */ /* 0x000fe200078e0042 */
[----:B------:R-:W-:-:S04]  /*1db60*/  LOP3.LUT R7, R7, R6, RZ, 0x3c, !PT ;  /* 0x0000000607077212 */ /* 0x000fc800078e3cff */
[----:B------:R0:W2:Y:S04]  /*1db70*/  @P6 LDG.E.U16 R39, desc[UR8][R8.64] ;  /* 0x0000000808276981 */ /* 0x0000a8000c1e1500 */
[----:B------:R-:W2:Y:S04]  /*1db80*/  @P6 LDG.E.U16 R37, desc[UR8][R6.64] ;  /* 0x0000000806256981 */ /* 0x000ea8000c1e1500 */
[----:B------:R-:W2:Y:S04]  /*1db90*/  @P0 LDG.E.U16 R52, desc[UR8][R24.64] ;  /* 0x0000000818340981 */ /* 0x000ea8000c1e1500 */
[----:B------:R-:W2:Y:S04]  /*1dba0*/  @P0 LDG.E.U16 R36, desc[UR8][R14.64] ;  /* 0x000000080e240981 */ /* 0x000ea8000c1e1500 */
[----:B----4-:R-:W4:Y:S04]  /*1dbb0*/  @P4 LDG.E.U16 R30, desc[UR8][R106.64] ;  /* 0x000000086a1e4981 */ /* 0x010f28000c1e1500 */
[----:B------:R-:W4:Y:S04]  /*1dbc0*/  @P4 LDG.E.U16 R26, desc[UR8][R18.64] ;  /* 0x00000008121a4981 */ /* 0x000f28000c1e1500 */
[----:B---3--:R1:W-:Y:S04]  /*1dbd0*/  @P5 STL [R1+0x890], R65 ;  /* 0x0008904101005387 */ /* 0x0083e80000100800 */
[----:B-1----:R-:W3:Y:S04]  /*1dbe0*/  LDL.LU R65, [R1+0x278] ;  /* 0x0002780001417983 */ /* 0x002ee80000300800 */
[----:B------:R1:W-:Y:S01]  /*1dbf0*/  @P5 STL [R1+0x88c], R38 ;  /* 0x00088c2601005387 */ /* 0x0003e20000100800 */
[----:B------:R-:W-:-:S03]  /*1dc00*/  ISETP.GT.AND P5, PT, R4, 0x1e, PT ;  /* 0x0000001e0400780c */ /* 0x000fc60003fa4270 */
[----:B-1----:R-:W3:Y:S04]  /*1dc10*/  LDL.LU R38, [R1+0x2c0] ;  /* 0x0002c00001267983 */ /* 0x002ee80000300800 */
[----:B------:R0:W-:Y:S06]  /*1dc20*/  STL.64 [R1+0x480], R8 ;  /* 0x0004800801007387 */ /* 0x0001ec0000100a00 */
[----:B------:R-:W3:Y:S01]  /*1dc30*/  @P5 LDG.E.U16 R124, desc[UR8][R96.64] ;  /* 0x00000008607c5981 */ /* 0x000ee2000c1e1500 */
[----:B0-----:R-:W-:-:S02]  /*1dc40*/  IMAD.MOV.U32 R8, RZ, RZ, R53 ;  /* 0x000000ffff087224 */ /* 0x001fc400078e0035 */
[----:B------:R-:W-:-:S05]  /*1dc50*/  IMAD.MOV.U32 R9, RZ, RZ, R31 ;  /* 0x000000ffff097224 */ /* 0x000fca00078e001f */
[----:B------:R0:W3:Y:S04]  /*1dc60*/  @P5 LDG.E.U16 R122, desc[UR8][R8.64] ;  /* 0x00000008087a5981 */ /* 0x0000e8000c1e1500 */
[----:B--2---:R1:W-:Y:S04]  /*1dc70*/  @P6 STL [R1+0x888], R39 ;  /* 0x0008882701006387 */ /* 0x0043e80000100800 */
[----:B-1----:R-:W2:Y:S04]  /*1dc80*/  LDL R39, [R1+0xc24] ;  /* 0x000c240001277983 */ /* 0x002ea80000100800 */
[----:B------:R-:W-:Y:S04]  /*1dc90*/  STL.64 [R1+0x478], R6 ;  /* 0x0004780601007387 */ /* 0x000fe80000100a00 */
[----:B------:R1:W-:Y:S04]  /*1dca0*/  @P6 STL [R1+0x884], R37 ;  /* 0x0008842501006387 */ /* 0x0003e80000100800 */
[----:B-1----:R-:W2:Y:S04]  /*1dcb0*/  LDL R37, [R1+0xc20] ;  /* 0x000c200001257983 */ /* 0x002ea80000100800 */
[----:B------:R-:W2:Y:S04]  /*1dcc0*/  LDL.LU.64 R24, [R1+0x1470] ;  /* 0x0014700001187983 */ /* 0x000ea80000300a00 */
[----:B------:R-:W2:Y:S04]  /*1dcd0*/  LDL R66, [R1+0x86c] ;  /* 0x00086c0001427983 */ /* 0x000ea80000100800 */
[----:B------:R-:W2:Y:S04]  /*1dce0*/  LDL R7, [R1+0x870] ;  /* 0x0008700001077983 */ /* 0x000ea80000100800 */
[----:B------:R-:W2:Y:S04]  /*1dcf0*/  LDL R15, [R1+0x864] ;  /* 0x00086400010f7983 */ /* 0x000ea80000100800 */
[----:B------:R-:W2:Y:S04]  /*1dd00*/  LDL R14, [R1+0x868] ;  /* 0x00086800010e7983 */ /* 0x000ea80000100800 */
[----:B------:R1:W-:Y:S04]  /*1dd10*/  @P0 STL [R1+0x880], R52 ;  /* 0x0008803401000387 */ /* 0x0003e80000100800 */
[----:B-1----:R-:W2:Y:S04]  /*1dd20*/  LDL.LU R52, [R1+0x290] ;  /* 0x0002900001347983 */ /* 0x002ea80000300800 */
[----:B------:R1:W-:Y:S04]  /*1dd30*/  @P0 STL [R1+0x87c], R36 ;  /* 0x00087c2401000387 */ /* 0x0003e80000100800 */
[----:B-1----:R-:W2:Y:S04]  /*1dd40*/  LDL.LU R36, [R1+0x2c4] ;  /* 0x0002c40001247983 */ /* 0x002ea80000300800 */
[----:B------:R-:W2:Y:S04]  /*1dd50*/  LDL.LU.64 R18, [R1+0x1468] ;  /* 0x0014680001127983 */ /* 0x000ea80000300a00 */
[----:B------:R-:W2:Y:S04]  /*1dd60*/  LDL.LU.64 R106, [R1+0x1460] ;  /* 0x00146000016a7983 */ /* 0x000ea80000300a00 */
[----:B----4-:R1:W-:Y:S04]  /*1dd70*/  @P4 STL [R1+0x874], R30 ;  /* 0x0008741e01004387 */ /* 0x0103e80000100800 */
[----:B------:R4:W-:Y:S04]  /*1dd80*/  @P4 STL [R1+0x878], R26 ;  /* 0x0008781a01004387 */ /* 0x0009e80000100800 */
[----:B------:R0:W-:Y:S04]  /*1dd90*/  STL.64 [R1+0x450], R8 ;  /* 0x0004500801007387 */ /* 0x0001e80000100a00 */
[----:B-1----:R-:W2:Y:S04]  /*1dda0*/  LDL R30, [R1+0x85c] ;  /* 0x00085c00011e7983 */ /* 0x002ea80000100800 */
[----:B----4-:R-:W4:Y:S01]  /*1ddb0*/  LDL R26, [R1+0x860] ;  /* 0x00086000011a7983 */ /* 0x010f220000100800 */
[----:B------:R-:W-:-:S02]  /*1ddc0*/  ISETP.GT.AND P6, PT, R4, 0x1f, PT ;  /* 0x0000001f0400780c */ /* 0x000fc40003fc4270 */
[C---:B------:R-:W-:Y:S01]  /*1ddd0*/  ISETP.GT.AND P0, PT, R4.reuse, 0x20, PT ;  /* 0x000000200400780c */ /* 0x040fe20003f04270 */
[----:B0-----:R-:W-:Y:S01]  /*1dde0*/  IMAD.MOV.U32 R9, RZ, RZ, R80 ;  /* 0x000000ffff097224 */ /* 0x001fe200078e0050 */
[C---:B------:R-:W-:Y:S01]  /*1ddf0*/  ISETP.GT.AND P4, PT, R4.reuse, 0x21, PT ;  /* 0x000000210400780c */ /* 0x040fe20003f84270 */
[----:B------:R-:W-:Y:S01]  /*1de00*/  IMAD.MOV.U32 R8, RZ, RZ, R67 ;  /* 0x000000ffff087224 */ /* 0x000fe200078e0043 */
[----:B------:R-:W-:Y:S01]  /*1de10*/  ISETP.GT.AND P5, PT, R4, 0x22, PT ;  /* 0x000000220400780c */ /* 0x000fe20003fa4270 */
[----:B------:R-:W4:Y:S04]  /*1de20*/  LDL.LU R31, [R1+0x310] ;  /* 0x00031000011f7983 */ /* 0x000f280000300800 */
[----:B------:R-:W4:Y:S01]  /*1de30*/  LDL.LU R53, [R1+0x354] ;  /* 0x0003540001357983 */ /* 0x000f220000300800 */
[----:B---3--:R-:W-:-:S02]  /*1de40*/  IMAD.MOV.U32 R81, RZ, RZ, R65 ;  /* 0x000000ffff517224 */ /* 0x008fc400078e0041 */
[----:B------:R-:W-:Y:S01]  /*1de50*/  IMAD.MOV.U32 R80, RZ, RZ, R38 ;  /* 0x000000ffff507224 */ /* 0x000fe200078e0026 */
[----:B------:R-:W-:Y:S04]  /*1de60*/  STL [R1+0x1198], R122 ;  /* 0x0011987a01007387 */ /* 0x000fe80000100800 */
[----:B------:R-:W3:Y:S04]  /*1de70*/  LDL.LU.64 R96, [R1+0x1458] ;  /* 0x0014580001607983 */ /* 0x000ee80000300a00 */
[----:B------:R-:W-:Y:S04]  /*1de80*/  STL [R1+0x119c], R124 ;  /* 0x00119c7c01007387 */ /* 0x000fe80000100800 */
[----:B------:R-:W3:Y:S04]  /*1de90*/  LDL.LU R65, [R1+0x314] ;  /* 0x0003140001417983 */ /* 0x000ee80000300800 */
[----:B------:R-:W3:Y:S04]  /*1dea0*/  LDL.LU R38, [R1+0x378] ;  /* 0x0003780001267983 */ /* 0x000ee80000300800 */
[----:B------:R-:W-:Y:S04]  /*1deb0*/  STL.64 [R1+0x438], R8 ;  /* 0x0004380801007387 */ /* 0x000fe80000100a00 */
[----:B------:R0:W-:Y:S04]  /*1dec0*/  STL.64 [R1+0x440], R80 ;  /* 0x0004405001007387 */ /* 0x0001e80000100a00 */
[----:B------:R-:W3:Y:S04]  /*1ded0*/  LDL R67, [R1+0x854] ;  /* 0x0008540001437983 */ /* 0x000ee80000100800 */
[----:B--2---:R-:W2:Y:S04]  /*1dee0*/  @P6 LDG.E.U16 R39, desc[UR8][R80.64] ;  /* 0x0000000850276981 */ /* 0x004ea8000c1e1500 */
[----:B0-----:R-:W2:Y:S04]  /*1def0*/  LDL R80, [R1+0x858] ;  /* 0x0008580001507983 */ /* 0x001ea80000100800 */
[----:B------:R0:W2:Y:S04]  /*1df00*/  @P6 LDG.E.U16 R37, desc[UR8][R8.64] ;  /* 0x0000000808256981 */ /* 0x0000a8000c1e1500 */
[----:B------:R-:W2:Y:S04]  /*1df10*/  @P0 LDG.E.U16 R66, desc[UR8][R84.64] ;  /* 0x0000000854420981 */ /* 0x000ea8000c1e1500 */
[----:B------:R-:W2:Y:S04]  /*1df20*/  @P0 LDG.E.U16 R7, desc[UR8][R94.64] ;  /* 0x000000085e070981 */ /* 0x000ea8000c1e1500 */
[----:B------:R-:W2:Y:S04]  /*1df30*/  @P4 LDG.E.U16 R15, desc[UR8][R70.64] ;  /* 0x00000008460f4981 */ /* 0x000ea8000c1e1500 */
[----:B------:R-:W2:Y:S01]  /*1df40*/  @P4 LDG.E.U16 R14, desc[UR8][R82.64] ;  /* 0x00000008520e4981 */ /* 0x000ea2000c1e1500 */
[----:B0-----:R-:W-:-:S02]  /*1df50*/  IMAD.MOV.U32 R9, RZ, RZ, R52 ;  /* 0x000000ffff097224 */ /* 0x001fc400078e0034 */
[----:B------:R-:W-:Y:S01]  /*1df60*/  IMAD.MOV.U32 R8, RZ, RZ, R36 ;  /* 0x000000ffff087224 */ /* 0x000fe200078e0024 */
[----:B------:R-:W2:Y:S04]  /*1df70*/  @P5 LDG.E.U16 R30, desc[UR8][R12.64] ;  /* 0x000000080c1e5981 */ /* 0x000ea8000c1e1500 */
[----:B----4-:R-:W4:Y:S01]  /*1df80*/  @P5 LDG.E.U16 R26, desc[UR8][R8.64] ;  /* 0x00000008081a5981 */ /* 0x010f22000c1e1500 */
[----:B---3--:R-:W-:-:S03]  /*1df90*/  IMAD.MOV.U32 R27, RZ, RZ, R65 ;  /* 0x000000ffff1b7224 */ /* 0x008fc600078e0041 */
[----:B--2---:R0:W-:Y:S04]  /*1dfa0*/  @P6 STL [R1+0xc24], R39 ;  /* 0x000c242701006387 */ /* 0x0041e80000100800 */
[----:B0-----:R-:W2:Y:S04]  /*1dfb0*/  LDL R39, [R1+0x850] ;  /* 0x0008500001277983 */ /* 0x001ea80000100800 */
[----:B------:R0:W-:Y:S04]  /*1dfc0*/  @P6 STL [R1+0xc20], R37 ;  /* 0x000c202501006387 */ /* 0x0001e80000100800 */
[----:B0-----:R-:W3:Y:S04]  /*1dfd0*/  LDL R37, [R1+0x84c] ;  /* 0x00084c0001257983 */ /* 0x001ee80000100800 */
[----:B------:R-:W3:Y:S04]  /*1dfe0*/  LDL.LU.64 R94, [R1+0x1450] ;  /* 0x00145000015e7983 */ /* 0x000ee80000300a00 */
[----:B------:R-:W3:Y:S04]  /*1dff0*/  LDL.LU.64 R84, [R1+0x1448] ;  /* 0x0014480001547983 */ /* 0x000ee80000300a00 */
[----:B------:R0:W-:Y:S04]  /*1e000*/  @P0 STL [R1+0x86c], R66 ;  /* 0x00086c4201000387 */ /* 0x0001e80000100800 */
[----:B------:R1:W-:Y:S04]  /*1e010*/  @P0 STL [R1+0x870], R7 ;  /* 0x0008700701000387 */ /* 0x0003e80000100800 */
[----:B------:R-:W3:Y:S04]  /*1e020*/  LDL.LU.64 R82, [R1+0x1440] ;  /* 0x0014400001527983 */ /* 0x000ee80000300a00 */
[----:B------:R-:W3:Y:S04]  /*1e030*/  LDL.LU.64 R70, [R1+0x1438] ;  /* 0x0014380001467983 */ /* 0x000ee80000300a00 */
[----:B------:R-:W-:Y:S04]  /*1e040*/  @P4 STL [R1+0x864], R15 ;  /* 0x0008640f01004387 */ /* 0x000fe80000100800 */
[----:B------:R1:W-:Y:S04]  /*1e050*/  @P4 STL [R1+0x868], R14 ;  /* 0x0008680e01004387 */ /* 0x0003e80000100800 */
[----:B0-----:R-:W3:Y:S04]  /*1e060*/  LDL R66, [R1+0x848] ;  /* 0x0008480001427983 */ /* 0x001ee80000100800 */
[----:B-1----:R-:W3:Y:S04]  /*1e070*/  LDL.64 R6, [R1+0x3d8] ;  /* 0x0003d80001067983 */ /* 0x002ee80000100a00 */
[----:B------:R-:W3:Y:S04]  /*1e080*/  LDL R14, [R1+0x844] ;  /* 0x00084400010e7983 */ /* 0x000ee80000100800 */
[----:B------:R0:W-:Y:S04]  /*1e090*/  STL.64 [R1+0x410], R8 ;  /* 0x0004100801007387 */ /* 0x0001e80000100a00 */
[----:B------:R-:W3:Y:S01]  /*1e0a0*/  LDL.LU R15, [R1+0x33c] ;  /* 0x00033c00010f7983 */ /* 0x000ee20000300800 */
[----:B------:R-:W-:-:S03]  /*1e0b0*/  ISETP.GT.AND P6, PT, R4, 0x23, PT ;  /* 0x000000230400780c */ /* 0x000fc60003fc4270 */
[----:B------:R-:W3:Y:S04]  /*1e0c0*/  LDL.LU R52, [R1+0x384] ;  /* 0x0003840001347983 */ /* 0x000ee80000300800 */
[----:B------:R-:W3:Y:S04]  /*1e0d0*/  LDL R36, [R1+0xc1c] ;  /* 0x000c1c0001247983 */ /* 0x000ee80000100800 */
[----:B------:R-:W-:Y:S04]  /*1e0e0*/  @P5 STL [R1+0x85c], R30 ;  /* 0x00085c1e01005387 */ /* 0x000fe80000100800 */
[----:B----4-:R1:W-:Y:S01]  /*1e0f0*/  @P5 STL [R1+0x860], R26 ;  /* 0x0008601a01005387 */ /* 0x0103e20000100800 */
[----:B0-----:R-:W-:-:S03]  /*1e100*/  IMAD.MOV.U32 R8, RZ, RZ, R53 ;  /* 0x000000ffff087224 */ /* 0x001fc600078e0035 */
[----:B------:R-:W4:Y:S01]  /*1e110*/  LDL R12, [R1+0xc18] ;  /* 0x000c1800010c7983 */ /* 0x000f220000100800 */
[----:B------:R-:W-:Y:S02]  /*1e120*/  IMAD.MOV.U32 R9, RZ, RZ, R31 ;  /* 0x000000ffff097224 */ /* 0x000fe400078e001f */
[----:B-1----:R-:W-:-:S03]  /*1e130*/  IMAD.MOV.U32 R26, RZ, RZ, R38 ;  /* 0x000000ffff1a7224 */ /* 0x002fc600078e0026 */
[----:B------:R-:W4:Y:S04]  /*1e140*/  @P6 LDG.E.U16 R67, desc[UR8][R8.64] ;  /* 0x0000000808436981 */ /* 0x000f28000c1e1500 */
[----:B------:R-:W4:Y:S01]  /*1e150*/  @P6 LDG.E.U16 R80, desc[UR8][R26.64] ;  /* 0x000000081a506981 */ /* 0x000f22000c1e1500 */
[C---:B------:R-:W-:Y:S02]  /*1e160*/  ISETP.GT.AND P0, PT, R4.reuse, 0x24, PT ;  /* 0x000000240400780c */ /* 0x040fe40003f04270 */
[C---:B------:R-:W-:Y:S01]  /*1e170*/  ISETP.GT.AND P4, PT, R4.reuse, 0x25, PT ;  /* 0x000000250400780c */ /* 0x040fe20003f84270 */
[----:B------:R-:W4:Y:S01]  /*1e180*/  LDL.LU R30, [R1+0x3b8] ;  /* 0x0003b800011e7983 */ /* 0x000f220000300800 */
[----:B------:R-:W-:-:S03]  /*1e190*/  ISETP.GT.AND P5, PT, R4, 0x26, PT ;  /* 0x000000260400780c */ /* 0x000fc60003fa4270 */
[----:B------:R-:W4:Y:S04]  /*1e1a0*/  LDL.LU R31, [R1+0x664] ;  /* 0x00066400011f7983 */ /* 0x000f280000300800 */
[----:B------:R0:W-:Y:S04]  /*1e1b0*/  STL.64 [R1+0x3f8], R8 ;  /* 0x0003f80801007387 */ /* 0x0001e80000100a00 */
[----:B------:R-:W4:Y:S04]  /*1e1c0*/  LDL.LU R13, [R1+0x3c0] ;  /* 0x0003c000010d7983 */ /* 0x000f280000300800 */
[----:B------:R-:W4:Y:S04]  /*1e1d0*/  LDL.LU R53, [R1+0x668] ;  /* 0x0006680001357983 */ /* 0x000f280000300800 */
[----:B------:R-:W4:Y:S04]  /*1e1e0*/  LDL R65, [R1+0xc14] ;  /* 0x000c140001417983 */ /* 0x000f280000100800 */
[----:B------:R-:W4:Y:S04]  /*1e1f0*/  LDL R38, [R1+0xc10] ;  /* 0x000c100001267983 */ /* 0x000f280000100800 */
[----:B------:R1:W-:Y:S04]  /*1e200*/  STL.64 [R1+0x400], R26 ;  /* 0x0004001a01007387 */ /* 0x0003e80000100a00 */
[----:B--2---:R-:W2:Y:S04]  /*1e210*/  @P0 LDG.E.U16 R39, desc[UR8][R34.64] ;  /* 0x0000000822270981 */ /* 0x004ea8000c1e1500 */
[----:B---3--:R-:W3:Y:S04]  /*1e220*/  @P0 LDG.E.U16 R37, desc[UR8][R16.64] ;  /* 0x0000000810250981 */ /* 0x008ee8000c1e1500 */
[----:B------:R-:W3:Y:S04]  /*1e230*/  @P4 LDG.E.U16 R66, desc[UR8][R68.64] ;  /* 0x0000000844424981 */ /* 0x000ee8000c1e1500 */
[----:B------:R0:W3:Y:S02]  /*1e240*/  @P4 LDG.E.U16 R14, desc[UR8][R6.64] ;  /* 0x00000008060e4981 */ /* 0x0000e4000c1e1500 */
[----:B0-----:R-:W-:-:S02]  /*1e250*/  IMAD.MOV.U32 R7, RZ, RZ, R15 ;  /* 0x000000ffff077224 */ /* 0x001fc400078e000f */
[----:B------:R-:W-:-:S05]  /*1e260*/  IMAD.MOV.U32 R6, RZ, RZ, R52 ;  /* 0x000000ffff067224 */ /* 0x000fca00078e0034 */
[----:B------:R-:W3:Y:S04]  /*1e270*/  @P5 LDG.E.U16 R36, desc[UR8][R6.64] ;  /* 0x0000000806245981 */ /* 0x000ee8000c1e1500 */
[----:B----4-:R-:W4:Y:S04]  /*1e280*/  @P5 LDG.E.U16 R12, desc[UR8][R54.64] ;  /* 0x00000008360c5981 */ /* 0x010f28000c1e1500 */
[----:B------:R-:W-:Y:S04]  /*1e290*/  @P6 STL [R1+0x854], R67 ;  /* 0x0008544301006387 */ /* 0x000fe80000100800 */
[----:B------:R0:W-:Y:S04]  /*1e2a0*/  @P6 STL [R1+0x858], R80 ;  /* 0x0008585001006387 */ /* 0x0001e80000100800 */
[----:B------:R-:W4:Y:S04]  /*1e2b0*/  LDL.LU.64 R34, [R1+0x1430] ;  /* 0x0014300001227983 */ /* 0x000f280000300a00 */
[----:B------:R-:W4:Y:S04]  /*1e2c0*/  LDL.LU.64 R16, [R1+0x1428] ;  /* 0x0014280001107983 */ /* 0x000f280000300a00 */
[----:B------:R-:W4:Y:S04]  /*1e2d0*/  LDL R9, [R1+0x83c] ;  /* 0x00083c0001097983 */ /* 0x000f280000100800 */
[----:B------:R-:W4:Y:S04]  /*1e2e0*/  LDL R8, [R1+0x840] ;  /* 0x0008400001087983 */ /* 0x000f280000100800 */
[----:B-1----:R-:W4:Y:S04]  /*1e2f0*/  LDL R26, [R1+0x834] ;  /* 0x00083400011a7983 */ /* 0x002f280000100800 */
[----:B------:R-:W4:Y:S04]  /*1e300*/  LDL R64, [R1+0x838] ;  /* 0x0008380001407983 */ /* 0x000f280000100800 */
[----:B0-----:R-:W4:Y:S04]  /*1e310*/  LDL.LU R80, [R1+0x628] ;  /* 0x0006280001507983 */ /* 0x001f280000300800 */
[----:B------:R-:W4:Y:S01]  /*1e320*/  LDL.LU R67, [R1+0x698] ;  /* 0x0006980001437983 */ /* 0x000f220000300800 */
[----:B------:R-:W-:-:S02]  /*1e330*/  ISETP.GT.AND P6, PT, R4, 0x27, PT ;  /* 0x000000270400780c */ /* 0x000fc40003fc4270 */
[----:B------:R-:W-:-:S04]  /*1e340*/  LOP3.LUT R31, R31, R30, RZ, 0x3c, !PT ;  /* 0x0000001e1f1f7212 */ /* 0x000fc800078e3cff */
[----:B------:R-:W-:-:S04]  /*1e350*/  LOP3.LUT R30, R31, R30, RZ, 0x3c, !PT ;  /* 0x0000001e1f1e7212 */ /* 0x000fc800078e3cff */
[----:B------:R-:W-:-:S05]  /*1e360*/  LOP3.LUT R31, R31, R30, RZ, 0x3c, !PT ;  /* 0x0000001e1f1f7212 */ /* 0x000fca00078e3cff */
[----:B------:R-:W4:Y:S04]  /*1e370*/  @P6 LDG.E.U16 R38, desc[UR8][R30.64] ;  /* 0x000000081e266981 */ /* 0x000f28000c1e1500 */
[----:B--2---:R0:W-:Y:S04]  /*1e380*/  @P0 STL [R1+0x850], R39 ;  /* 0x0008502701000387 */ /* 0x0041e80000100800 */
[----:B0-----:R-:W2:Y:S04]  /*1e390*/  LDL R39, [R1+0x830] ;  /* 0x0008300001277983 */ /* 0x001ea80000100800 */
[----:B---3--:R0:W-:Y:S04]  /*1e3a0*/  @P0 STL [R1+0x84c], R37 ;  /* 0x00084c2501000387 */ /* 0x0081e80000100800 */
[----:B0-----:R-:W3:Y:S04]  /*1e3b0*/  LDL R37, [R1+0x82c] ;  /* 0x00082c0001257983 */ /* 0x001ee80000100800 */
[----:B------:R-:W2:Y:S01]  /*1e3c0*/  LDL.LU.64 R68, [R1+0x1420] ;  /* 0x0014200001447983 */ /* 0x000ea20000300a00 */
[----:B------:R-:W-:-:S03]  /*1e3d0*/  ISETP.GT.AND P0, PT, R4, 0x28, PT ;  /* 0x000000280400780c */ /* 0x000fc60003f04270 */
[----:B------:R-:W-:Y:S04]  /*1e3e0*/  @P4 STL [R1+0x844], R14 ;  /* 0x0008440e01004387 */ /* 0x000fe80000100800 */
[----:B------:R-:W-:Y:S04]  /*1e3f0*/  @P4 STL [R1+0x848], R66 ;  /* 0x0008484201004387 */ /* 0x000fe80000100800 */
[----:B------:R0:W-:Y:S04]  /*1e400*/  STL.64 [R1+0x3d0], R6 ;  /* 0x0003d00601007387 */ /* 0x0001e80000100a00 */
[----:B0-----:R-:W2:Y:S04]  /*1e410*/  LDL.LU R6, [R1+0x66c] ;  /* 0x00066c0001067983 */ /* 0x001ea80000300800 */
[----:B------:R-:W2:Y:S04]  /*1e420*/  LDL.LU R14, [R1+0x6c8] ;  /* 0x0006c800010e7983 */ /* 0x000ea80000300800 */
[----:B------:R-:W2:Y:S04]  /*1e430*/  LDL.LU R15, [R1+0x670] ;  /* 0x00067000010f7983 */ /* 0x000ea80000300800 */
[----:B------:R-:W2:Y:S04]  /*1e440*/  LDL.LU R52, [R1+0x6cc] ;  /* 0x0006cc0001347983 */ /* 0x000ea80000300800 */
[----:B------:R0:W-:Y:S04]  /*1e450*/  @P5 STL [R1+0xc1c], R36 ;  /* 0x000c1c2401005387 */ /* 0x0001e80000100800 */
[----:B0-----:R-:W2:Y:S04]  /*1e460*/  LDL R36, [R1+0x828] ;  /* 0x0008280001247983 */ /* 0x001ea80000100800 */
[----:B------:R-:W2:Y:S04]  /*1e470*/  LDL.LU.64 R54, [R1+0x1418] ;  /* 0x0014180001367983 */ /* 0x000ea80000300a00 */
[----:B----4-:R0:W-:Y:S04]  /*1e480*/  @P5 STL [R1+0xc18], R12 ;  /* 0x000c180c01005387 */ /* 0x0101e80000100800 */
[----:B------:R-:W4:Y:S04]  /*1e490*/  @P0 LDG.E.U16 R9, desc[UR8][R22.64] ;  /* 0x0000000816090981 */ /* 0x000f28000c1e1500 */
[----:B------:R-:W2:Y:S01]  /*1e4a0*/  @P0 LDG.E.U16 R8, desc[UR8][R28.64] ;  /* 0x000000081c080981 */ /* 0x000ea2000c1e1500 */
[----:B0-----:R-:W-:Y:S01]  /*1e4b0*/  IMAD.MOV.U32 R12, RZ, RZ, R53 ;  /* 0x000000ffff0c7224 */ /* 0x001fe200078e0035 */
[----:B------:R-:W-:-:S02]  /*1e4c0*/  ISETP.GT.AND P4, PT, R4, 0x29, PT ;  /* 0x000000290400780c */ /* 0x000fc40003f84270 */
[----:B------:R-:W2:Y:S04]  /*1e4d0*/  LDL R53, [R1+0x824] ;  /* 0x0008240001357983 */ /* 0x000ea80000100800 */
[----:B------:R-:W2:Y:S07]  /*1e4e0*/  @P6 LDG.E.U16 R65, desc[UR8][R12.64] ;  /* 0x000000080c416981 */ /* 0x000eae000c1e1500 */
[----:B------:R-:W4:Y:S04]  /*1e4f0*/  @P4 LDG.E.U16 R26, desc[UR8][R50.64] ;  /* 0x00000008321a4981 */ /* 0x000f28000c1e1500 */
[----:B------:R-:W4:Y:S04]  /*1e500*/  @P4 LDG.E.U16 R64, desc[UR8][R20.64] ;  /* 0x0000000814404981 */ /* 0x000f28000c1e1500 */
[----:B------:R0:W-:Y:S04]  /*1e510*/  STL.64 [R1+0x3c0], R12 ;  /* 0x0003c00c01007387 */ /* 0x0001e80000100a00 */
[----:B0-----:R-:W4:Y:S04]  /*1e520*/  LDL.LU.64 R12, [R1+0x1410] ;  /* 0x00141000010c7983 */ /* 0x001f280000300a00 */
[----:B------:R0:W-:Y:S04]  /*1e530*/  STL.64 [R1+0x3b8], R30 ;  /* 0x0003b81e01007387 */ /* 0x0001e80000100a00 */
[----:B0-----:R-:W4:Y:S04]  /*1e540*/  LDL.LU.64 R30, [R1+0x1408] ;  /* 0x00140800011e7983 */ /* 0x001f280000300a00 */
[----:B------:R-:W4:Y:S04]  /*1e550*/  LDL R66, [R1+0x81c] ;  /* 0x00081c0001427983 */ /* 0x000f280000100800 */
[----:B------:R-:W4:Y:S01]  /*1e560*/  LDL R7, [R1+0x820] ;  /* 0x0008200001077983 */ /* 0x000f220000100800 */
[----:B------:R-:W-:-:S13]  /*1e570*/  ISETP.GT.AND P5, PT, R4, 0x2a, PT ;  /* 0x0000002a0400780c */ /* 0x000fda0003fa4270 */
[----:B---3--:R-:W3:Y:S04]  /*1e580*/  @P5 LDG.E.U16 R37, desc[UR8][R48.64] ;  /* 0x0000000830255981 */ /* 0x008ee8000c1e1500 */
[----:B--2---:R0:W-:Y:S04]  /*1e590*/  @P6 STL [R1+0xc14], R65 ;  /* 0x000c144101006387 */ /* 0x0041e80000100800 */
[----:B0-----:R-:W2:Y:S04]  /*1e5a0*/  LDL R65, [R1+0x818] ;  /* 0x0008180001417983 */ /* 0x001ea80000100800 */
[----:B------:R0:W-:Y:S04]  /*1e5b0*/  @P6 STL [R1+0xc10], R38 ;  /* 0x000c102601006387 */ /* 0x0001e80000100800 */
[----:B0-----:R-:W3:Y:S04]  /*1e5c0*/  LDL R38, [R1+0x814] ;  /* 0x0008140001267983 */ /* 0x001ee80000100800 */
[----:B------:R-:W3:Y:S04]  /*1e5d0*/  LDL.LU.64 R28, [R1+0x1400] ;  /* 0x00140000011c7983 */ /* 0x000ee80000300a00 */
[----:B------:R-:W3:Y:S04]  /*1e5e0*/  LDL.LU.64 R22, [R1+0x13f8] ;  /* 0x0013f80001167983 */ /* 0x000ee80000300a00 */
[----:B----4-:R0:W-:Y:S04]  /*1e5f0*/  @P0 STL [R1+0x83c], R9 ;  /* 0x00083c0901000387 */ /* 0x0101e80000100800 */
[----:B------:R1:W-:Y:S01]  /*1e600*/  @P0 STL [R1+0x840], R8 ;  /* 0x0008400801000387 */ /* 0x0003e20000100800 */
[----:B------:R-:W-:-:S03]  /*1e610*/  ISETP.GT.AND P6, PT, R4, 0x2b, PT ;  /* 0x0000002b0400780c */ /* 0x000fc60003fc4270 */
[----:B------:R-:W4:Y:S01]  /*1e620*/  LDL.LU.64 R20, [R1+0x13f0] ;  /* 0x0013f00001147983 */ /* 0x000f220000300a00 */
[----:B0-----:R-:W-:-:S03]  /*1e630*/  IMAD.MOV.U32 R9, RZ, RZ, R80 ;  /* 0x000000ffff097224 */ /* 0x001fc600078e0050 */
[----:B------:R-:W4:Y:S01]  /*1e640*/  LDL.LU.64 R50, [R1+0x13e8] ;  /* 0x0013e80001327983 */ /* 0x000f220000300a00 */
[----:B-1----:R-:W-:-:S05]  /*1e650*/  IMAD.MOV.U32 R8, RZ, RZ, R67 ;  /* 0x000000ffff087224 */ /* 0x002fca00078e0043 */
[----:B------:R0:W4:Y:S04]  /*1e660*/  @P5 LDG.E.U16 R39, desc[UR8][R8.64] ;  /* 0x0000000808275981 */ /* 0x000128000c1e1500 */
[----:B------:R-:W-:Y:S04]  /*1e670*/  @P4 STL [R1+0x834], R26 ;  /* 0x0008341a01004387 */ /* 0x000fe80000100800 */
[----:B------:R1:W-:Y:S04]  /*1e680*/  @P4 STL [R1+0x838], R64 ;  /* 0x0008384001004387 */ /* 0x0003e80000100800 */
[----:B------:R0:W-:Y:S04]  /*1e690*/  STL.64 [R1+0x390], R8 ;  /* 0x0003900801007387 */ /* 0x0001e80000100a00 */
[----:B------:R-:W4:Y:S04]  /*1e6a0*/  LDL.LU.64 R48, [R1+0x13e0] ;  /* 0x0013e00001307983 */ /* 0x000f280000300a00 */
[----:B-1----:R-:W4:Y:S01]  /*1e6b0*/  LDL.LU R64, [R1+0x69c] ;  /* 0x00069c0001407983 */ /* 0x002f220000300800 */
[----:B------:R-:W-:-:S03]  /*1e6c0*/  ISETP.GT.AND P0, PT, R4, 0x2c, PT ;  /* 0x0000002c0400780c */ /* 0x000fc60003f04270 */
[----:B------:R-:W4:Y:S01]  /*1e6d0*/  LDL.LU R26, [R1+0x6d0] ;  /* 0x0006d000011a7983 */ /* 0x000f220000300800 */
[----:B0-----:R-:W-:Y:S02]  /*1e6e0*/  IMAD.MOV.U32 R8, RZ, RZ, R14 ;  /* 0x000000ffff087224 */ /* 0x001fe400078e000e */
[----:B------:R-:W-:Y:S01]  /*1e6f0*/  IMAD.MOV.U32 R14, RZ, RZ, R52 ;  /* 0x000000ffff0e7224 */ /* 0x000fe200078e0034 */
[----:B------:R-:W4:Y:S04]  /*1e700*/  LDL R67, [R1+0xc08] ;  /* 0x000c080001437983 */ /* 0x000f280000100800 */
[----:B------:R-:W4:Y:S01]  /*1e710*/  LDL R80, [R1+0xc0c] ;  /* 0x000c0c0001507983 */ /* 0x000f220000100800 */
[----:B------:R-:W-:-:S03]  /*1e720*/  IMAD.MOV.U32 R9, RZ, RZ, R6 ;  /* 0x000000ffff097224 */ /* 0x000fc600078e0006 */
[----:B------:R-:W4:Y:S04]  /*1e730*/  @P6 LDG.E.U16 R36, desc[UR8][R14.64] ;  /* 0x000000080e246981 */ /* 0x000f28000c1e1500 */
[----:B------:R-:W4:Y:S04]  /*1e740*/  @P6 LDG.E.U16 R53, desc[UR8][R8.64] ;  /* 0x0000000808356981 */ /* 0x000f28000c1e1500 */
[----:B------:R-:W4:Y:S04]  /*1e750*/  @P0 LDG.E.U16 R66, desc[UR8][R114.64] ;  /* 0x0000000872420981 */ /* 0x000f28000c1e1500 */
[----:B------:R-:W4:Y:S01]  /*1e760*/  @P0 LDG.E.U16 R7, desc[UR8][R116.64] ;  /* 0x0000000874070981 */ /* 0x000f22000c1e1500 */
[----:B------:R-:W-:-:S13]  /*1e770*/  ISETP.GT.AND P4, PT, R4, 0x2d, PT ;  /* 0x0000002d0400780c */ /* 0x000fda0003f84270 */
[----:B--2---:R-:W2:Y:S04]  /*1e780*/  @P4 LDG.E.U16 R65, desc[UR8][R104.64] ;  /* 0x0000000868414981 */ /* 0x004ea8000c1e1500 */
[----:B---3--:R-:W3:Y:S04]  /*1e790*/  @P4 LDG.E.U16 R38, desc[UR8][R100.64] ;  /* 0x0000000864264981 */ /* 0x008ee8000c1e1500 */
[----:B----4-:R0:W-:Y:S04]  /*1e7a0*/  @P5 STL [R1+0x830], R39 ;  /* 0x0008302701005387 */ /* 0x0101e80000100800 */
[----:B0-----:R-:W4:Y:S04]  /*1e7b0*/  LDL.LU R39, [R1+0x954] ;  /* 0x0009540001277983 */ /* 0x001f280000300800 */
[----:B------:R0:W-:Y:S01]  /*1e7c0*/  @P5 STL [R1+0x82c], R37 ;  /* 0x00082c2501005387 */ /* 0x0001e20000100800 */
[----:B------:R-:W-:Y:S01]  /*1e7d0*/  ISETP.GT.AND P5, PT, R4, 0x2e, PT ;  /* 0x0000002e0400780c */ /* 0x000fe20003fa4270 */
[----:B------:R-:W-:-:S02]  /*1e7e0*/  IMAD.MOV.U32 R27, RZ, RZ, R64 ;  /* 0x000000ffff1b7224 */ /* 0x000fc400078e0040 */
[----:B0-----:R-:W4:Y:S04]  /*1e7f0*/  LDL.LU R37, [R1+0x96c] ;  /* 0x00096c0001257983 */ /* 0x001f280000300800 */
[----:B------:R0:W-:Y:S06]  /*1e800*/  STL.64 [R1+0x380], R14 ;  /* 0x0003800e01007387 */ /* 0x0001ec0000100a00 */
[----:B------:R-:W4:Y:S04]  /*1e810*/  @P5 LDG.E.U16 R67, desc[UR8][R102.64] ;  /* 0x0000000866435981 */ /* 0x000f28000c1e1500 */
[----:B------:R-:W4:Y:S04]  /*1e820*/  @P5 LDG.E.U16 R80, desc[UR8][R26.64] ;  /* 0x000000081a505981 */ /* 0x000f28000c1e1500 */
[----:B0-----:R-:W4:Y:S04]  /*1e830*/  LDL.LU R14, [R1+0x958] ;  /* 0x00095800010e7983 */ /* 0x001f280000300800 */
[----:B------:R-:W-:Y:S04]  /*1e840*/  STL.64 [R1+0x378], R8 ;  /* 0x0003780801007387 */ /* 0x000fe80000100a00 */
[----:B------:R-:W4:Y:S04]  /*1e850*/  LDL.LU R15, [R1+0x970] ;  /* 0x00097000010f7983 */ /* 0x000f280000300800 */
[----:B------:R-:W4:Y:S04]  /*1e860*/  LDL R52, [R1+0xc04] ;  /* 0x000c040001347983 */ /* 0x000f280000100800 */
[----:B------:R0:W-:Y:S04]  /*1e870*/  @P6 STL [R1+0x828], R36 ;  /* 0x0008282401006387 */ /* 0x0001e80000100800 */
[----:B0-----:R-:W4:Y:S04]  /*1e880*/  LDL R36, [R1+0xc00] ;  /* 0x000c000001247983 */ /* 0x001f280000100800 */
[----:B------:R0:W-:Y:S04]  /*1e890*/  @P6 STL [R1+0x824], R53 ;  /* 0x0008243501006387 */ /* 0x0001e80000100800 */
[----:B0-----:R-:W4:Y:S04]  /*1e8a0*/  LDL R53, [R1+0x810] ;  /* 0x0008100001357983 */ /* 0x001f280000100800 */
[----:B------:R-:W4:Y:S04]  /*1e8b0*/  LDL.LU.64 R116, [R1+0x13d8] ;  /* 0x0013d80001747983 */ /* 0x000f280000300a00 */
[----:B------:R-:W4:Y:S04]  /*1e8c0*/  LDL.LU.64 R114, [R1+0x13d0] ;  /* 0x0013d00001727983 */ /* 0x000f280000300a00 */
[----:B------:R-:W-:Y:S04]  /*1e8d0*/  @P0 STL [R1+0x81c], R66 ;  /* 0x00081c4201000387 */ /* 0x000fe80000100800 */
[----:B------:R0:W-:Y:S04]  /*1e8e0*/  @P0 STL [R1+0x820], R7 ;  /* 0x0008200701000387 */ /* 0x0001e80000100800 */
[----:B------:R-:W4:Y:S04]  /*1e8f0*/  LDL.LU.64 R104, [R1+0x13c8] ;  /* 0x0013c80001687983 */ /* 0x000f280000300a00 */
[----:B------:R-:W4:Y:S04]  /*1e900*/  LDL R8, [R1+0x80c] ;  /* 0x00080c0001087983 */ /* 0x000f280000100800 */
[----:B------:R-:W4:Y:S04]  /*1e910*/  LDL R6, [R1+0x804] ;  /* 0x0008040001067983 */ /* 0x000f280000100800 */
[----:B------:R-:W4:Y:S01]  /*1e920*/  LDL R9, [R1+0x808] ;  /* 0x0008080001097983 */ /* 0x000f220000100800 */
[----:B------:R-:W-:-:S03]  /*1e930*/  ISETP.GT.AND P6, PT, R4, 0x2f, PT ;  /* 0x0000002f0400780c */ /* 0x000fc60003fc4270 */
[----:B0-----:R-:W4:Y:S04]  /*1e940*/  LDL.LU R7, [R1+0x95c] ;  /* 0x00095c0001077983 */ /* 0x001f280000300800 */
[----:B------:R-:W4:Y:S01]  /*1e950*/  LDL.LU R66, [R1+0x97c] ;  /* 0x00097c0001427983 */ /* 0x000f220000300800 */
[----:B------:R-:W-:-:S03]  /*1e960*/  ISETP.GT.AND P0, PT, R4, 0x30, PT ;  /* 0x000000300400780c */ /* 0x000fc60003f04270 */
[----:B--2---:R0:W-:Y:S04]  /*1e970*/  @P4 STL [R1+0x818], R65 ;  /* 0x0008184101004387 */ /* 0x0041e80000100800 */
[----:B------:R-:W2:Y:S04]  /*1e980*/  LDL R100, [R1+0x7fc] ;  /* 0x0007fc0001647983 */ /* 0x000ea80000100800 */
[----:B0-----:R-:W2:Y:S04]  /*1e990*/  LDL R65, [R1+0x800] ;  /* 0x0008000001417983 */ /* 0x001ea80000100800 */
[----:B------:R-:W2:Y:S04]  /*1e9a0*/  LDL.LU R101, [R1+0x984] ;  /* 0x0009840001657983 */ /* 0x000ea80000300800 */
[----:B---3--:R0:W-:Y:S04]  /*1e9b0*/  @P4 STL [R1+0x814], R38 ;  /* 0x0008142601004387 */ /* 0x0081e80000100800 */
[----:B0-----:R-:W3:Y:S04]  /*1e9c0*/  LDL.LU R38, [R1+0x9a0] ;  /* 0x0009a00001267983 */ /* 0x001ee80000300800 */
[----:B------:R0:W-:Y:S04]  /*1e9d0*/  STL.64 [R1+0x350], R26 ;  /* 0x0003501a01007387 */ /* 0x0001e80000100a00 */
[----:B------:R-:W3:Y:S01]  /*1e9e0*/  LDL.LU.64 R102, [R1+0x13c0] ;  /* 0x0013c00001667983 */ /* 0x000ee20000300a00 */
[----:B------:R-:W-:Y:S01]  /*1e9f0*/  ISETP.GT.AND P4, PT, R4, 0x31, PT ;  /* 0x000000310400780c */ /* 0x000fe20003f84270 */
[----:B----4-:R-:W-:-:S02]  /*1ea00*/  IMAD.MOV.U32 R81, RZ, RZ, R39 ;  /* 0x000000ffff517224 */ /* 0x010fc400078e0027 */
[----:B------:R-:W-:Y:S04]  /*1ea10*/  @P5 STL [R1+0xc08], R67 ;  /* 0x000c084301005387 */ /* 0x000fe80000100800 */
[----:B------:R1:W-:Y:S04]  /*1ea20*/  @P5 STL [R1+0xc0c], R80 ;  /* 0x000c0c5001005387 */ /* 0x0003e80000100800 */
[----:B------:R-:W4:Y:S04]  /*1ea30*/  LDL.LU R64, [R1+0x988] ;  /* 0x0009880001407983 */ /* 0x000f280000300800 */
[----:B0-----:R-:W3:Y:S01]  /*1ea40*/  LDL.LU R26, [R1+0x9a4] ;  /* 0x0009a400011a7983 */ /* 0x001ee20000300800 */
[----:B------:R-:W-:Y:S01]  /*1ea50*/  LOP3.LUT R15, R15, R14, RZ, 0x3c, !PT ;  /* 0x0000000e0f0f7212 */ /* 0x000fe200078e3cff */
[----:B-1----:R-:W-:-:S02]  /*1ea60*/  IMAD.MOV.U32 R80, RZ, RZ, R37 ;  /* 0x000000ffff507224 */ /* 0x002fc400078e0025 */
[----:B------:R-:W3:Y:S01]  /*1ea70*/  LDL R39, [R1+0x7f8] ;  /* 0x0007f80001277983 */ /* 0x000ee20000100800 */
[----:B------:R-:W-:-:S04]  /*1ea80*/  LOP3.LUT R14, R15, R14, RZ, 0x3c, !PT ;  /* 0x0000000e0f0e7212 */ /* 0x000fc800078e3cff */
[----:B------:R-:W-:-:S05]  /*1ea90*/  LOP3.LUT R15, R15, R14, RZ, 0x3c, !PT ;  /* 0x0000000e0f0f7212 */ /* 0x000fca00078e3cff */
[----:B------:R-:W3:Y:S04]  /*1eaa0*/  @P6 LDG.E.U16 R52, desc[UR8][R14.64] ;  /* 0x000000080e346981 */ /* 0x000ee8000c1e1500 */
[----:B------:R-:W3:Y:S04]  /*1eab0*/  @P6 LDG.E.U16 R36, desc[UR8][R80.64] ;  /* 0x0000000850246981 */ /* 0x000ee8000c1e1500 */
[----:B------:R-:W4:Y:S04]  /*1eac0*/  @P0 LDG.E.U16 R53, desc[UR8][R92.64] ;  /* 0x000000085c350981 */ /* 0x000f28000c1e1500 */
[----:B------:R-:W4:Y:S04]  /*1ead0*/  @P0 LDG.E.U16 R8, desc[UR8][R90.64] ;  /* 0x000000085a080981 */ /* 0x000f28000c1e1500 */
[----:B------:R-:W4:Y:S04]  /*1eae0*/  @P4 LDG.E.U16 R6, desc[UR8][R76.64] ;  /* 0x000000084c064981 */ /* 0x000f28000c1e1500 */
[----:B------:R-:W-:Y:S04]  /*1eaf0*/  STL.64 [R1+0x338], R80 ;  /* 0x0003385001007387 */ /* 0x000fe80000100a00 */
[----:B------:R-:W4:Y:S04]  /*1eb00*/  LDL R37, [R1+0x7f4] ;  /* 0x0007f40001257983 */ /* 0x000f280000100800 */
[----:B------:R0:W-:Y:S01]  /*1eb10*/  STL.64 [R1+0x340], R14 ;  /* 0x0003400e01007387 */ /* 0x0001e20000100a00 */
[----:B------:R-:W-:-:S03]  /*1eb20*/  ISETP.GT.AND P5, PT, R4, 0x32, PT ;  /* 0x000000320400780c */ /* 0x000fc60003fa4270 */
[----:B------:R-:W4:Y:S04]  /*1eb30*/  @P4 LDG.E.U16 R9, desc[UR8][R78.64] ;  /* 0x000000084e094981 */ /* 0x000f28000c1e1500 */
[----:B0-----:R-:W4:Y:S06]  /*1eb40*/  LDL R14, [R1+0x7f0] ;  /* 0x0007f000010e7983 */ /* 0x001f2c0000100800 */
[----:B--2---:R-:W2:Y:S04]  /*1eb50*/  @P5 LDG.E.U16 R100, desc[UR8][R62.64] ;  /* 0x000000083e645981 */ /* 0x004ea8000c1e1500 */
[----:B---3--:R0:W-:Y:S04]  /*1eb60*/  @P6 STL [R1+0xc00], R36 ;  /* 0x000c002401006387 */ /* 0x0081e80000100800 */
[----:B0-----:R-:W3:Y:S04]  /*1eb70*/  LDL R36, [R1+0x7ec] ;  /* 0x0007ec0001247983 */ /* 0x001ee80000100800 */
[----:B------:R0:W-:Y:S04]  /*1eb80*/  @P6 STL [R1+0xc04], R52 ;  /* 0x000c043401006387 */ /* 0x0001e80000100800 */
[----:B------:R-:W3:Y:S04]  /*1eb90*/  LDL.LU.64 R92, [R1+0x13b8] ;  /* 0x0013b800015c7983 */ /* 0x000ee80000300a00 */
[----:B------:R-:W3:Y:S04]  /*1eba0*/  LDL R80, [R1+0x7e8] ;  /* 0x0007e80001507983 */ /* 0x000ee80000100800 */
[----:B------:R-:W3:Y:S04]  /*1ebb0*/  LDL R67, [R1+0x7e4] ;  /* 0x0007e40001437983 */ /* 0x000ee80000100800 */
[----:B------:R-:W3:Y:S04]  /*1ebc0*/  LDL.LU R15, [R1+0x98c] ;  /* 0x00098c00010f7983 */ /* 0x000ee80000300800 */
[----:B0-----:R-:W3:Y:S04]  /*1ebd0*/  LDL.LU R52, [R1+0x9b4] ;  /* 0x0009b40001347983 */ /* 0x001ee80000300800 */
[----:B----4-:R0:W-:Y:S04]  /*1ebe0*/  @P0 STL [R1+0x810], R53 ;  /* 0x0008103501000387 */ /* 0x0101e80000100800 */
[----:B0-----:R-:W4:Y:S04]  /*1ebf0*/  LDL R53, [R1+0xbfc] ;  /* 0x000bfc0001357983 */ /* 0x001f280000100800 */
[----:B------:R-:W4:Y:S04]  /*1ec00*/  LDL.LU.64 R90, [R1+0x13b0] ;  /* 0x0013b000015a7983 */ /* 0x000f280000300a00 */
[----:B------:R-:W-:Y:S04]  /*1ec10*/  @P0 STL [R1+0x80c], R8 ;  /* 0x00080c0801000387 */ /* 0x000fe80000100800 */
[----:B------:R-:W4:Y:S04]  /*1ec20*/  LDL.LU.64 R78, [R1+0x13a8] ;  /* 0x0013a800014e7983 */ /* 0x000f280000300a00 */
[----:B------:R-:W4:Y:S04]  /*1ec30*/  LDL.LU.64 R76, [R1+0x13a0] ;  /* 0x0013a000014c7983 */ /* 0x000f280000300a00 */
[----:B------:R0:W-:Y:S02]  /*1ec40*/  @P4 STL [R1+0x804], R6 ;  /* 0x0008040601004387 */ /* 0x0001e40000100800 */
[----:B0-----:R-:W-:-:S05]  /*1ec50*/  IMAD.MOV.U32 R6, RZ, RZ, R66 ;  /* 0x000000ffff067224 */ /* 0x001fca00078e0042 */
[----:B------:R0:W4:Y:S01]  /*1ec60*/  @P5 LDG.E.U16 R65, desc[UR8][R6.64] ;  /* 0x0000000806415981 */ /* 0x000122000c1e1500 */
[C---:B------:R-:W-:Y:S02]  /*1ec70*/  ISETP.GT.AND P6, PT, R4.reuse, 0x33, PT ;  /* 0x000000330400780c */ /* 0x040fe40003fc4270 */
[----:B------:R-:W-:Y:S01]  /*1ec80*/  ISETP.GT.AND P0, PT, R4, 0x34, PT ;  /* 0x000000340400780c */ /* 0x000fe20003f04270 */
[----:B------:R1:W-:Y:S01]  /*1ec90*/  @P4 STL [R1+0x808], R9 ;  /* 0x0008080901004387 */ /* 0x0003e20000100800 */
[----:B------:R-:W-:-:S03]  /*1eca0*/  IMAD.MOV.U32 R8, RZ, RZ, R26 ;  /* 0x000000ffff087224 */ /* 0x000fc600078e001a */
[----:B------:R0:W-:Y:S04]  /*1ecb0*/  STL.64 [R1+0x310], R6 ;  /* 0x0003100601007387 */ /* 0x0001e80000100a00 */
[----:B------:R-:W4:Y:S01]  /*1ecc0*/  LDL.LU.64 R62, [R1+0x1398] ;  /* 0x00139800013e7983 */ /* 0x000f220000300a00 */
[----:B-1----:R-:W-:Y:S01]  /*1ecd0*/  IMAD.MOV.U32 R9, RZ, RZ, R64 ;  /* 0x000000ffff097224 */ /* 0x002fe200078e0040 */
[----:B------:R-:W-:Y:S02]  /*1ece0*/  ISETP.GT.AND P4, PT, R4, 0x35, PT ;  /* 0x000000350400780c */ /* 0x000fe40003f84270 */
[----:B------:R-:W4:Y:S01]  /*1ecf0*/  @P0 LDG.E.U16 R14, desc[UR8][R60.64] ;  /* 0x000000083c0e0981 */ /* 0x000f22000c1e1500 */
[----:B0-----:R-:W-:-:S03]  /*1ed00*/  IMAD.MOV.U32 R6, RZ, RZ, R38 ;  /* 0x000000ffff067224 */ /* 0x001fc600078e0026 */
[----:B------:R-:W4:Y:S01]  /*1ed10*/  @P6 LDG.E.U16 R39, desc[UR8][R8.64] ;  /* 0x0000000808276981 */ /* 0x000f22000c1e1500 */
[----:B------:R-:W-:-:S05]  /*1ed20*/  IMAD.MOV.U32 R7, RZ, RZ, R101 ;  /* 0x000000ffff077224 */ /* 0x000fca00078e0065 */
[----:B------:R0:W4:Y:S04]  /*1ed30*/  @P6 LDG.E.U16 R37, desc[UR8][R6.64] ;  /* 0x0000000806256981 */ /* 0x000128000c1e1500 */
[----:B--2---:R-:W-:Y:S04]  /*1ed40*/  @P5 STL [R1+0x7fc], R100 ;  /* 0x0007fc6401005387 */ /* 0x004fe80000100800 */
[----:B---3--:R-:W2:Y:S04]  /*1ed50*/  @P0 LDG.E.U16 R36, desc[UR8][R46.64] ;  /* 0x000000082e240981 */ /* 0x008ea8000c1e1500 */
[----:B------:R-:W3:Y:S04]  /*1ed60*/  @P4 LDG.E.U16 R80, desc[UR8][R44.64] ;  /* 0x000000082c504981 */ /* 0x000ee8000c1e1500 */
[----:B------:R-:W3:Y:S04]  /*1ed70*/  @P4 LDG.E.U16 R67, desc[UR8][R112.64] ;  /* 0x0000000870434981 */ /* 0x000ee8000c1e1500 */
[----:B----4-:R1:W-:Y:S04]  /*1ed80*/  @P5 STL [R1+0x800], R65 ;  /* 0x0008004101005387 */ /* 0x0103e80000100800 */
[----:B------:R-:W4:Y:S01]  /*1ed90*/  LDL R66, [R1+0xbf8] ;  /* 0x000bf80001427983 */ /* 0x000f220000100800 */
[----:B------:R-:W-:-:S03]  /*1eda0*/  ISETP.GT.AND P5, PT, R4, 0x36, PT ;  /* 0x000000360400780c */ /* 0x000fc60003fa4270 */
[----:B-1----:R-:W4:Y:S04]  /*1edb0*/  LDL.LU R65, [R1+0x9a8] ;  /* 0x0009a80001417983 */ /* 0x002f280000300800 */
[----:B------:R-:W4:Y:S04]  /*1edc0*/  LDL.LU R38, [R1+0x9c4] ;  /* 0x0009c40001267983 */ /* 0x000f280000300800 */
[----:B------:R0:W-:Y:S04]  /*1edd0*/  STL.64 [R1+0x2f8], R6 ;  /* 0x0002f80601007387 */ /* 0x0001e80000100a00 */
[----:B------:R-:W4:Y:S04]  /*1ede0*/  LDL.LU R100, [R1+0x9ac] ;  /* 0x0009ac0001647983 */ /* 0x000f280000300800 */
[----:B------:R-:W4:Y:S01]  /*1edf0*/  LDL.LU R101, [R1+0x9c8] ;  /* 0x0009c80001657983 */ /* 0x000f220000300800 */
[----:B0-----:R-:W-:-:S02]  /*1ee00*/  IMAD.MOV.U32 R6, RZ, RZ, R52 ;  /* 0x000000ffff067224 */ /* 0x001fc400078e0034 */
[----:B------:R-:W-:-:S05]  /*1ee10*/  IMAD.MOV.U32 R7, RZ, RZ, R15 ;  /* 0x000000ffff077224 */ /* 0x000fca00078e000f */
[----:B------:R-:W4:Y:S04]  /*1ee20*/  @P5 LDG.E.U16 R53, desc[UR8][R6.64] ;  /* 0x0000000806355981 */ /* 0x000f28000c1e1500 */
[----:B------:R-:W-:Y:S04]  /*1ee30*/  STL.64 [R1+0x300], R8 ;  /* 0x0003000801007387 */ /* 0x000fe80000100a00 */
[----:B------:R0:W-:Y:S04]  /*1ee40*/  @P6 STL [R1+0x7f8], R39 ;  /* 0x0007f82701006387 */ /* 0x0001e80000100800 */
[----:B0-----:R-:W4:Y:S04]  /*1ee50*/  LDL R39, [R1+0xbf4] ;  /* 0x000bf40001277983 */ /* 0x001f280000100800 */
[----:B------:R0:W-:Y:S04]  /*1ee60*/  @P6 STL [R1+0x7f4], R37 ;  /* 0x0007f42501006387 */ /* 0x0001e80000100800 */
[----:B0-----:R-:W4:Y:S04]  /*1ee70*/  LDL R37, [R1+0xbf0] ;  /* 0x000bf00001257983 */ /* 0x001f280000100800 */
[----:B------:R-:W4:Y:S04]  /*1ee80*/  LDL.LU.64 R60, [R1+0x1390] ;  /* 0x00139000013c7983 */ /* 0x000f280000300a00 */
[----:B------:R0:W-:Y:S04]  /*1ee90*/  @P0 STL [R1+0x7f0], R14 ;  /* 0x0007f00e01000387 */ /* 0x0001e80000100800 */
[----:B0-----:R-:W4:Y:S04]  /*1eea0*/  LDL R14, [R1+0x7e0] ;  /* 0x0007e000010e7983 */ /* 0x001f280000100800 */
[----:B------:R-:W4:Y:S04]  /*1eeb0*/  LDL.LU.64 R46, [R1+0x1388] ;  /* 0x00138800012e7983 */ /* 0x000f280000300a00 */
[----:B--2---:R0:W-:Y:S04]  /*1eec0*/  @P0 STL [R1+0x7ec], R36 ;  /* 0x0007ec2401000387 */ /* 0x0041e80000100800 */
[----:B0-----:R-:W2:Y:S04]  /*1eed0*/  LDL R36, [R1+0x7dc] ;  /* 0x0007dc0001247983 */ /* 0x001ea80000100800 */
[----:B------:R-:W2:Y:S04]  /*1eee0*/  LDL.LU.64 R44, [R1+0x1380] ;  /* 0x00138000012c7983 */ /* 0x000ea80000300a00 */
[----:B------:R-:W2:Y:S04]  /*1eef0*/  LDL.LU.64 R112, [R1+0x1378] ;  /* 0x0013780001707983 */ /* 0x000ea80000300a00 */
[----:B---3--:R-:W-:Y:S04]  /*1ef00*/  @P4 STL [R1+0x7e4], R67 ;  /* 0x0007e44301004387 */ /* 0x008fe80000100800 */
[----:B------:R-:W-:Y:S04]  /*1ef10*/  @P4 STL [R1+0x7e8], R80 ;  /* 0x0007e85001004387 */ /* 0x000fe80000100800 */
[----:B------:R0:W-:Y:S04]  /*1ef20*/  STL.64 [R1+0x2d0], R6 ;  /* 0x0002d00601007387 */ /* 0x0001e80000100a00 */
[----:B------:R-:W3:Y:S04]  /*1ef30*/  LDL R27, [R1+0x7d4] ;  /* 0x0007d400011b7983 */ /* 0x000ee80000100800 */
[----:B------:R-:W3:Y:S04]  /*1ef40*/  LDL R81, [R1+0x7d8] ;  /* 0x0007d80001517983 */ /* 0x000ee80000100800 */
[----:B----4-:R-:W4:Y:S01]  /*1ef50*/  @P5 LDG.E.U16 R66, desc[UR8][R110.64] ;  /* 0x000000086e425981 */ /* 0x010f22000c1e1500 */
[----:B------:R-:W-:-:S03]  /*1ef60*/  ISETP.GT.AND P6, PT, R4, 0x37, PT ;  /* 0x000000370400780c */ /* 0x000fc60003fc4270 */
[----:B------:R-:W4:Y:S04]  /*1ef70*/  LDL.LU R8, [R1+0x9b8] ;  /* 0x0009b80001087983 */ /* 0x000f280000300800 */
[----:B------:R-:W4:Y:S01]  /*1ef80*/  LDL.LU R9, [R1+0x9cc] ;  /* 0x0009cc0001097983 */ /* 0x000f220000300800 */
[----:B------:R-:W-:-:S03]  /*1ef90*/  ISETP.GT.AND P0, PT, R4, 0x38, PT ;  /* 0x000000380400780c */ /* 0x000fc60003f04270 */
[----:B0-----:R-:W4:Y:S04]  /*1efa0*/  LDL R6, [R1+0x7d0] ;  /* 0x0007d00001067983 */ /* 0x001f280000100800 */
[----:B------:R-:W4:Y:S04]  /*1efb0*/  LDL R64, [R1+0x7cc] ;  /* 0x0007cc0001407983 */ /* 0x000f280000100800 */
[----:B------:R-:W4:Y:S01]  /*1efc0*/  LDL.LU R26, [R1+0x9d8] ;  /* 0x0009d800011a7983 */ /* 0x000f220000300800 */
[----:B------:R-:W-:-:S03]  /*1efd0*/  LOP3.LUT R101, R101, R100, RZ, 0x3c, !PT ;  /* 0x0000006465657212 */ /* 0x000fc600078e3cff */
[----:B------:R-:W4:Y:S01]  /*1efe0*/  LDL.LU R15, [R1+0xc54] ;  /* 0x000c5400010f7983 */ /* 0x000f220000300800 */
[----:B------:R-:W-:-:S03]  /*1eff0*/  LOP3.LUT R100, R101, R100, RZ, 0x3c, !PT ;  /* 0x0000006465647212 */ /* 0x000fc600078e3cff */
[----:B------:R-:W4:Y:S01]  /*1f000*/  LDL.LU R52, [R1+0xc40] ;  /* 0x000c400001347983 */ /* 0x000f220000300800 */
[----:B------:R-:W-:-:S03]  /*1f010*/  LOP3.LUT R101, R101, R100, RZ, 0x3c, !PT ;  /* 0x0000006465657212 */ /* 0x000fc600078e3cff */
[----:B------:R0:W-:Y:S01]  /*1f020*/  @P5 STL [R1+0xbfc], R53 ;  /* 0x000bfc3501005387 */ /* 0x0001e20000100800 */
[----:B------:R-:W-:Y:S01]  /*1f030*/  IMAD.MOV.U32 R67, RZ, RZ, R65 ;  /* 0x000000ffff437224 */ /* 0x000fe200078e0041 */
[----:B------:R-:W-:Y:S02]  /*1f040*/  ISETP.GT.AND P4, PT, R4, 0x39, PT ;  /* 0x000000390400780c */ /* 0x000fe40003f84270 */
[----:B0-----:R-:W4:Y:S04]  /*1f050*/  LDL.LU R53, [R1+0xc58] ;  /* 0x000c580001357983 */ /* 0x001f280000300800 */
[----:B------:R-:W4:Y:S04]  /*1f060*/  LDL.LU.64 R110, [R1+0x1370] ;  /* 0x00137000016e7983 */ /* 0x000f280000300a00 */
[----:B------:R-:W4:Y:S04]  /*1f070*/  @P6 LDG.E.U16 R39, desc[UR8][R100.64] ;  /* 0x0000000864276981 */ /* 0x000f28000c1e1500 */
[----:B------:R-:W4:Y:S04]  /*1f080*/  @P0 LDG.E.U16 R14, desc[UR8][R98.64] ;  /* 0x00000008620e0981 */ /* 0x000f28000c1e1500 */
[----:B--2---:R-:W2:Y:S04]  /*1f090*/  @P0 LDG.E.U16 R36, desc[UR8][R40.64] ;  /* 0x0000000828240981 */ /* 0x004ea8000c1e1500 */
[----:B---3--:R-:W3:Y:S04]  /*1f0a0*/  @P4 LDG.E.U16 R27, desc[UR8][R86.64] ;  /* 0x00000008561b4981 */ /* 0x008ee8000c1e1500 */
[----:B------:R-:W2:Y:S04]  /*1f0b0*/  @P4 LDG.E.U16 R81, desc[UR8][R88.64] ;  /* 0x0000000858514981 */ /* 0x000ea8000c1e1500 */
[----:B----4-:R0:W-:Y:S04]  /*1f0c0*/  @P5 STL [R1+0xbf8], R66 ;  /* 0x000bf84201005387 */ /* 0x0101e80000100800 */
[----:B------:R-:W4:Y:S01]  /*1f0d0*/  LDL R7, [R1+0x7c4] ;  /* 0x0007c40001077983 */ /* 0x000f220000100800 */
[----:B0-----:R-:W-:-:S03]  /*1f0e0*/  IMAD.MOV.U32 R66, RZ, RZ, R38 ;  /* 0x000000ffff427224 */ /* 0x001fc600078e0026 */
[----:B------:R-:W2:Y:S04]  /*1f0f0*/  LDL R38, [R1+0x7c8] ;  /* 0x0007c80001267983 */ /* 0x000ea80000100800 */
[----:B------:R-:W2:Y:S04]  /*1f100*/  @P6 LDG.E.U16 R37, desc[UR8][R66.64] ;  /* 0x0000000842256981 */ /* 0x000ea8000c1e1500 */
[----:B------:R-:W-:Y:S04]  /*1f110*/  STL.64 [R1+0x2b8], R66 ;  /* 0x0002b84201007387 */ /* 0x000fe80000100a00 */
[----:B------:R0:W-:Y:S01]  /*1f120*/  STL.64 [R1+0x2c0], R100 ;  /* 0x0002c06401007387 */ /* 0x0001e20000100a00 */
[----:B------:R-:W-:-:S02]  /*1f130*/  ISETP.GT.AND P5, PT, R4, 0x3a, PT ;  /* 0x0000003a0400780c */ /* 0x000fc40003fa4270 */
[-C--:B------:R-:W-:Y:S01]  /*1f140*/  LOP3.LUT R9, R9, R8.reuse, RZ, 0x3c, !PT ;  /* 0x0000000809097212 */ /* 0x080fe200078e3cff */
[----:B0-----:R-:W3:Y:S04]  /*1f150*/  LDL.LU.64 R100, [R1+0x1368] ;  /* 0x0013680001647983 */ /* 0x001ee80000300a00 */
[----:B------:R-:W3:Y:S01]  /*1f160*/  LDL R80, [R1+0x7c0] ;  /* 0x0007c00001507983 */ /* 0x000ee20000100800 */
[----:B------:R-:W-:-:S05]  /*1f170*/  LOP3.LUT R8, R9, R8, RZ, 0x3c, !PT ;  /* 0x0000000809087212 */ /* 0x000fca00078e3cff */
[----:B------:R-:W3:Y:S04]  /*1f180*/  @P5 LDG.E.U16 R64, desc[UR8][R74.64] ;  /* 0x000000084a405981 */ /* 0x000ee8000c1e1500 */
[----:B------:R0:W-:Y:S04]  /*1f190*/  @P6 STL [R1+0xbf4], R39 ;  /* 0x000bf42701006387 */ /* 0x0001e80000100800 */
[----:B0-----:R-:W3:Y:S01]  /*1f1a0*/  LDL R39, [R1+0x7bc] ;  /* 0x0007bc0001277983 */ /* 0x001ee20000100800 */
[----:B------:R-:W-:-:S05]  /*1f1b0*/  LOP3.LUT R9, R9, R8, RZ, 0x3c, !PT ;  /* 0x0000000809097212 */ /* 0x000fca00078e3cff */
[----:B------:R0:W3:Y:S04]  /*1f1c0*/  @P5 LDG.E.U16 R6, desc[UR8][R8.64] ;  /* 0x0000000808065981 */ /* 0x0000e8000c1e1500 */
[----:B--2---:R1:W-:Y:S01]  /*1f1d0*/  @P6 STL [R1+0xbf0], R37 ;  /* 0x000bf02501006387 */ /* 0x0043e20000100800 */
[----:B------:R-:W-:-:S03]  /*1f1e0*/  ISETP.GT.AND P6, PT, R4, 0x3b, PT ;  /* 0x0000003b0400780c */ /* 0x000fc60003fc4270 */
[----:B-1----:R-:W2:Y:S04]  /*1f1f0*/  LDL R37, [R1+0x7b8] ;  /* 0x0007b80001257983 */ /* 0x002ea80000100800 */
[----:B------:R-:W2:Y:S04]  /*1f200*/  LDL.LU.64 R98, [R1+0x1360] ;  /* 0x0013600001627983 */ /* 0x000ea80000300a00 */
[----:B------:R1:W-:Y:S04]  /*1f210*/  @P0 STL [R1+0x7e0], R14 ;  /* 0x0007e00e01000387 */ /* 0x0003e80000100800 */
[----:B-1----:R-:W2:Y:S04]  /*1f220*/  LDL R14, [R1+0x7b4] ;  /* 0x0007b400010e7983 */ /* 0x002ea80000100800 */
[----:B------:R-:W2:Y:S04]  /*1f230*/  LDL.LU R67, [R1+0xc44] ;  /* 0x000c440001437983 */ /* 0x000ea80000300800 */
[----:B------:R-:W2:Y:S04]  /*1f240*/  LDL.LU R66, [R1+0xc64] ;  /* 0x000c640001427983 */ /* 0x000ea80000300800 */
[----:B------:R-:W2:Y:S04]  /*1f250*/  LDL R65, [R1+0xbec] ;  /* 0x000bec0001417983 */ /* 0x000ea80000100800 */
[----:B------:R-:W2:Y:S04]  /*1f260*/  LDL R40, [R1+0xbe8] ;  /* 0x000be80001287983 */ /* 0x000ea80000100800 */
[----:B------:R-:W2:Y:S04]  /*1f270*/  LDL.LU R41, [R1+0xc6c] ;  /* 0x000c6c0001297983 */ /* 0x000ea80000300800 */
[----:B------:R1:W-:Y:S04]  /*1f280*/  @P0 STL [R1+0x7dc], R36 ;  /* 0x0007dc2401000387 */ /* 0x0003e80000100800 */
[----:B-1----:R-:W2:Y:S04]  /*1f290*/  LDL.LU R36, [R1+0xc80] ;  /* 0x000c800001247983 */ /* 0x002ea80000300800 */
[----:B------:R-:W2:Y:S04]  /*1f2a0*/  LDL.LU.64 R88, [R1+0x1358] ;  /* 0x0013580001587983 */ /* 0x000ea80000300a00 */
[----:B------:R-:W2:Y:S04]  /*1f2b0*/  LDL.LU.64 R86, [R1+0x1350] ;  /* 0x0013500001567983 */ /* 0x000ea80000300a00 */
[----:B---3--:R1:W-:Y:S04]  /*1f2c0*/  @P4 STL [R1+0x7d4], R27 ;  /* 0x0007d41b01004387 */ /* 0x0083e80000100800 */
[----:B------:R-:W-:Y:S04]  /*1f2d0*/  @P4 STL [R1+0x7d8], R81 ;  /* 0x0007d85101004387 */ /* 0x000fe80000100800 */
[----:B------:R0:W-:Y:S01]  /*1f2e0*/  STL.64 [R1+0x290], R8 ;  /* 0x0002900801007387 */ /* 0x0001e20000100a00 */
[----:B-1----:R-:W-:Y:S01]  /*1f2f0*/  IMAD.MOV.U32 R27, RZ, RZ, R52 ;  /* 0x000000ffff1b7224 */ /* 0x002fe200078e0034 */
[----:B------:R-:W-:-:S02]  /*1f300*/  ISETP.GT.AND P0, PT, R4, 0x3c, PT ;  /* 0x0000003c0400780c */ /* 0x000fc40003f04270 */
[----:B------:R-:W3:Y:S01]  /*1f310*/  LDL.LU.64 R74, [R1+0x1348] ;  /* 0x00134800014a7983 */ /* 0x000ee20000300a00 */
[----:B0-----:R-:W-:Y:S02]  /*1f320*/  IMAD.MOV.U32 R9, RZ, RZ, R26 ;  /* 0x000000ffff097224 */ /* 0x001fe400078e001a */
[----:B------:R-:W-:Y:S02]  /*1f330*/  IMAD.MOV.U32 R26, RZ, RZ, R53 ;  /* 0x000000ffff1a7224 */ /* 0x000fe400078e0035 */
[----:B------:R-:W-:Y:S01]  /*1f340*/  IMAD.MOV.U32 R8, RZ, RZ, R15 ;  /* 0x000000ffff087224 */ /* 0x000fe200078e000f */
[----:B------:R-:W-:-:S05]  /*1f350*/  ISETP.GT.AND P4, PT, R4, 0x3d, PT ;  /* 0x0000003d0400780c */ /* 0x000fca0003f84270 */
[----:B------:R-:W3:Y:S04]  /*1f360*/  @P0 LDG.E.U16 R39, desc[UR8][R58.64] ;  /* 0x000000083a270981 */ /* 0x000ee8000c1e1500 */
[----:B------:R-:W3:Y:S04]  /*1f370*/  @P6 LDG.E.U16 R38, desc[UR8][R26.64] ;  /* 0x000000081a266981 */ /* 0x000ee8000c1e1500 */
[----:B----4-:R-:W4:Y:S04]  /*1f380*/  @P6 LDG.E.U16 R7, desc[UR8][R8.64] ;  /* 0x0000000808076981 */ /* 0x010f28000c1e1500 */
[----:B------:R-:W-:Y:S04]  /*1f390*/  @P5 STL [R1+0x7cc], R64 ;  /* 0x0007cc4001005387 */ /* 0x000fe80000100800 */
[----:B------:R0:W-:Y:S01]  /*1f3a0*/  @P5 STL [R1+0x7d0], R6 ;  /* 0x0007d00601005387 */ /* 0x0001e20000100800 */
[----:B------:R-:W-:-:S03]  /*1f3b0*/  ISETP.GT.AND P5, PT, R4, 0x3e, PT ;  /* 0x0000003e0400780c */ /* 0x000fc60003fa4270 */
[----:B------:R-:W4:Y:S04]  /*1f3c0*/  LDL.LU R15, [R1+0xc70] ;  /* 0x000c7000010f7983 */ /* 0x000f280000300800 */
[----:B------:R-:W4:Y:S04]  /*1f3d0*/  LDL.LU R52, [R1+0xc84] ;  /* 0x000c840001347983 */ /* 0x000f280000300800 */
[----:B------:R-:W-:Y:S04]  /*1f3e0*/  STL.64 [R1+0x278], R8 ;  /* 0x0002780801007387 */ /* 0x000fe80000100a00 */
[----:B------:R-:W4:Y:S04]  /*1f3f0*/  @P0 LDG.E.U16 R80, desc[UR8][R72.64] ;  /* 0x0000000848500981 */ /* 0x000f28000c1e1500 */
[----:B------:R-:W-:Y:S04]  /*1f400*/  STL.64 [R1+0x280], R26 ;  /* 0x0002801a01007387 */ /* 0x000fe80000100a00 */
[----:B------:R-:W4:Y:S04]  /*1f410*/  LDL R53, [R1+0x7b0] ;  /* 0x0007b00001357983 */ /* 0x000f280000100800 */
[----:B--2---:R-:W2:Y:S04]  /*1f420*/  @P4 LDG.E.U16 R37, desc[UR8][R56.64] ;  /* 0x0000000838254981 */ /* 0x004ea8000c1e1500 */
[----:B------:R-:W2:Y:S01]  /*1f430*/  @P4 LDG.E.U16 R14, desc[UR8][R42.64] ;  /* 0x000000082a0e4981 */ /* 0x000ea2000c1e1500 */
[----:B0-----:R-:W-:-:S03]  /*1f440*/  IMAD.MOV.U32 R6, RZ, RZ, R66 ;  /* 0x000000ffff067224 */ /* 0x001fc600078e0042 */
[----:B------:R0:W2:Y:S04]  /*1f450*/  @P5 LDG.E.U16 R40, desc[UR8][R32.64] ;  /* 0x0000000820285981 */ /* 0x0000a8000c1e1500 */
[----:B---3--:R1:W-:Y:S04]  /*1f460*/  @P6 STL [R1+0x7c8], R38 ;  /* 0x0007c82601006387 */ /* 0x0083e80000100800 */
[----:B-1----:R-:W3:Y:S04]  /*1f470*/  LDL R38, [R1+0x7ac] ;  /* 0x0007ac0001267983 */ /* 0x002ee80000100800 */
[----:B----4-:R1:W-:Y:S04]  /*1f480*/  @P6 STL [R1+0x7c4], R7 ;  /* 0x0007c40701006387 */ /* 0x0103e80000100800 */
[----:B------:R-:W4:Y:S04]  /*1f490*/  LDL.LU.64 R72, [R1+0x1340] ;  /* 0x0013400001487983 */ /* 0x000f280000300a00 */
[----:B------:R-:W3:Y:S01]  /*1f4a0*/  LDL.LU.64 R58, [R1+0x1338] ;  /* 0x00133800013a7983 */ /* 0x000ee20000300a00 */
[----:B-1----:R-:W-:-:S05]  /*1f4b0*/  IMAD.MOV.U32 R7, RZ, RZ, R67 ;  /* 0x000000ffff077224 */ /* 0x002fca00078e0043 */
[----:B------:R-:W3:Y:S04]  /*1f4c0*/  @P5 LDG.E.U16 R65, desc[UR8][R6.64] ;  /* 0x0000000806415981 */ /* 0x000ee8000c1e1500 */
[----:B------:R1:W-:Y:S04]  /*1f4d0*/  @P0 STL [R1+0x7bc], R39 ;  /* 0x0007bc2701000387 */ /* 0x0003e80000100800 */
[----:B-1----:R-:W4:Y:S04]  /*1f4e0*/  LDL R39, [R1+0x7a8] ;  /* 0x0007a80001277983 */ /* 0x002f280000100800 */
[----:B------:R-:W-:Y:S04]  /*1f4f0*/  @P0 STL [R1+0x7c0], R80 ;  /* 0x0007c05001000387 */ /* 0x000fe80000100800 */
[----:B------:R-:W4:Y:S01]  /*1f500*/  LDL.LU.64 R56, [R1+0x1330] ;  /* 0x0013300001387983 */ /* 0x000f220000300a00 */
[----:B------:R-:W-:Y:S01]  /*1f510*/  ISETP.GT.AND P6, PT, R4, 0x40, PT ;  /* 0x000000400400780c */ /* 0x000fe20003fc4270 */
[----:B0-----:R-:W-:-:S02]  /*1f520*/  IMAD.MOV.U32 R33, RZ, RZ, R41 ;  /* 0x000000ffff217224 */ /* 0x001fc400078e0029 */
[----:B------:R-:W-:Y:S01]  /*1f530*/  IMAD.MOV.U32 R41, RZ, RZ, R15 ;  /* 0x000000ffff297224 */ /* 0x000fe200078e000f */
[----:B--2---:R0:W-:Y:S04]  /*1f540*/  @P4 STL [R1+0x7b8], R37 ;  /* 0x0007b82501004387 */ /* 0x0041e80000100800 */
[----:B0-----:R-:W2:Y:S04]  /*1f550*/  LDL R37, [R1+0x7a4] ;  /* 0x0007a40001257983 */ /* 0x001ea80000100800 */
[----:B------:R-:W2:Y:S04]  /*1f560*/  LDL.LU.64 R42, [R1+0x1328] ;  /* 0x00132800012a7983 */ /* 0x000ea80000300a00 */
[----:B------:R0:W-:Y:S04]  /*1f570*/  @P4 STL [R1+0x7b4], R14 ;  /* 0x0007b40e01004387 */ /* 0x0001e80000100800 */
[----:B0-----:R-:W2:Y:S04]  /*1f580*/  LDL R14, [R1+0x7a0] ;  /* 0x0007a000010e7983 */ /* 0x001ea80000100800 */
[----:B------:R-:W-:Y:S04]  /*1f590*/  STL.64 [R1+0x250], R6 ;  /* 0x0002500601007387 */ /* 0x000fe80000100a00 */
[----:B------:R0:W-:Y:S02]  /*1f5a0*/  @P5 STL [R1+0xbe8], R40 ;  /* 0x000be82801005387 */ /* 0x0001e40000100800 */
[----:B0-----:R-:W-:-:S05]  /*1f5b0*/  IMAD.MOV.U32 R40, RZ, RZ, R52 ;  /* 0x000000ffff287224 */ /* 0x001fca00078e0034 */
[----:B------:R-:W2:Y:S04]  /*1f5c0*/  @P6 LDG.E.U16 R53, desc[UR8][R40.64] ;  /* 0x0000000828356981 */ /* 0x000ea8000c1e1500 */
[----:B---3--:R0:W-:Y:S04]  /*1f5d0*/  @P5 STL [R1+0xbec], R65 ;  /* 0x000bec4101005387 */ /* 0x0081e80000100800 */
[----:B------:R-:W3:Y:S01]  /*1f5e0*/  LDL R8, [R1+0x79c] ;  /* 0x00079c0001087983 */ /* 0x000ee20000100800 */
[C---:B------:R-:W-:Y:S01]  /*1f5f0*/  ISETP.GT.AND P0, PT, R4.reuse, 0x41, PT ;  /* 0x000000410400780c */ /* 0x040fe20003f04270 */
[----:B------:R-:W-:Y:S01]  /*1f600*/  IMAD.MOV.U32 R32, RZ, RZ, R36 ;  /* 0x000000ffff207224 */ /* 0x000fe200078e0024 */
[C---:B------:R-:W-:Y:S01]  /*1f610*/  ISETP.GT.AND P4, PT, R4.reuse, 0x42, PT ;  /* 0x000000420400780c */ /* 0x040fe20003f84270 */
[----:B------:R-:W3:Y:S04]  /*1f620*/  LDL.LU R9, [R1+0xc74] ;  /* 0x000c740001097983 */ /* 0x000ee80000300800 */
[----:B------:R-:W3:Y:S04]  /*1f630*/  @P6 LDG.E.U16 R38, desc[UR8][R32.64] ;  /* 0x0000000820266981 */ /* 0x000ee8000c1e1500 */
[----:B------:R-:W3:Y:S04]  /*1f640*/  LDL.LU R6, [R1+0xc88] ;  /* 0x000c880001067983 */ /* 0x000ee80000300800 */
[----:B----4-:R-:W4:Y:S04]  /*1f650*/  @P0 LDG.E.U16 R39, desc[UR8][R108.64] ;  /* 0x000000086c270981 */ /* 0x010f28000c1e1500 */
[----:B------:R-:W-:Y:S04]  /*1f660*/  STL.64 [R1+0x228], R32 ;  /* 0x0002282001007387 */ /* 0x000fe80000100a00 */
[----:B------:R-:W4:Y:S04]  /*1f670*/  LDL R64, [R1+0x798] ;  /* 0x0007980001407983 */ /* 0x000f280000100800 */
[----:B------:R-:W4:Y:S04]  /*1f680*/  LDL R26, [R1+0x794] ;  /* 0x00079400011a7983 */ /* 0x000f280000100800 */
[----:B------:R-:W4:Y:S04]  /*1f690*/  LDL.LU R7, [R1+0xc94] ;  /* 0x000c940001077983 */ /* 0x000f280000300800 */
[----:B------:R-:W4:Y:S04]  /*1f6a0*/  LDL.LU R80, [R1+0xc9c] ;  /* 0x000c9c0001507983 */ /* 0x000f280000300800 */
[----:B------:R-:W4:Y:S04]  /*1f6b0*/  LDL.LU R67, [R1+0xc98] ;  /* 0x000c980001437983 */ /* 0x000f280000300800 */
[----:B------:R-:W4:Y:S04]  /*1f6c0*/  LDL.LU R66, [R1+0xca0] ;  /* 0x000ca00001427983 */ /* 0x000f280000300800 */
[----:B------:R-:W4:Y:S04]  /*1f6d0*/  LDL R36, [R1+0x790] ;  /* 0x0007900001247983 */ /* 0x000f280000100800 */
[----:B0-----:R-:W4:Y:S04]  /*1f6e0*/  LDL R65, [R1+0x78c] ;  /* 0x00078c0001417983 */ /* 0x001f280000100800 */
[----:B------:R0:W-:Y:S04]  /*1f6f0*/  STL.64 [R1+0x230], R40 ;  /* 0x0002302801007387 */ /* 0x0001e80000100a00 */
[----:B0-----:R-:W4:Y:S04]  /*1f700*/  LDL.LU.64 R40, [R1+0x1320] ;  /* 0x0013200001287983 */ /* 0x001f280000300a00 */
[----:B------:R-:W4:Y:S04]  /*1f710*/  LDL R15, [R1+0x788] ;  /* 0x00078800010f7983 */ /* 0x000f280000100800 */
[----:B------:R-:W4:Y:S04]  /*1f720*/  LDL R32, [R1+0x784] ;  /* 0x0007840001207983 */ /* 0x000f280000100800 */
[----:B------:R-:W4:Y:S04]  /*1f730*/  LDL R52, [R1+0x780] ;  /* 0x0007800001347983 */ /* 0x000f280000100800 */
[----:B--2---:R-:W2:Y:S04]  /*1f740*/  @P0 LDG.E.U16 R37, desc[UR8][R24.64] ;  /* 0x0000000818250981 */ /* 0x004ea8000c1e1500 */
[----:B------:R-:W2:Y:S04]  /*1f750*/  @P4 LDG.E.U16 R14, desc[UR8][R18.64] ;  /* 0x00000008120e4981 */ /* 0x000ea8000c1e1500 */
[----:B------:R0:W-:Y:S04]  /*1f760*/  @P6 STL [R1+0x7b0], R53 ;  /* 0x0007b03501006387 */ /* 0x0001e80000100800 */
[----:B0-----:R-:W2:Y:S04]  /*1f770*/  LDL R53, [R1+0x77c] ;  /* 0x00077c0001357983 */ /* 0x001ea80000100800 */
[----:B---3--:R-:W3:Y:S01]  /*1f780*/  @P4 LDG.E.U16 R8, desc[UR8][R106.64] ;  /* 0x000000086a084981 */ /* 0x008ee2000c1e1500 */
[----:B------:R-:W-:-:S03]  /*1f790*/  ISETP.GT.AND P5, PT, R4, 0x43, PT ;  /* 0x000000430400780c */ /* 0x000fc60003fa4270 */
[----:B------:R0:W-:Y:S04]  /*1f7a0*/  @P6 STL [R1+0x7ac], R38 ;  /* 0x0007ac2601006387 */ /* 0x0001e80000100800 */
[----:B------:R-:W3:Y:S04]  /*1f7b0*/  LDL.LU.64 R108, [R1+0x1318] ;  /* 0x00131800016c7983 */ /* 0x000ee80000300a00 */
[----:B0-----:R-:W3:Y:S04]  /*1f7c0*/  LDL.LU R38, [R1+0xcb0] ;  /* 0x000cb00001267983 */ /* 0x001ee80000300800 */
[----:B----4-:R0:W-:Y:S01]  /*1f7d0*/  @P0 STL [R1+0x7a8], R39 ;  /* 0x0007a82701000387 */ /* 0x0101e20000100800 */
[----:B------:R-:W-:-:S03]  /*1f7e0*/  ISETP.GT.AND P6, PT, R4, 0x44, PT ;  /* 0x000000440400780c */ /* 0x000fc60003fc4270 */
[----:B------:R-:W4:Y:S04]  /*1f7f0*/  @P5 LDG.E.U16 R26, desc[UR8][R96.64] ;  /* 0x00000008601a5981 */ /* 0x000f28000c1e1500 */
[----:B0-----:R-:W4:Y:S04]  /*1f800*/  LDL.LU R39, [R1+0xcb4] ;  /* 0x000cb40001277983 */ /* 0x001f280000300800 */
[----:B--2---:R0:W-:Y:S04]  /*1f810*/  @P0 STL [R1+0x7a4], R37 ;  /* 0x0007a42501000387 */ /* 0x0041e80000100800 */
[----:B------:R-:W2:Y:S04]  /*1f820*/  LDL R33, [R1+0x774] ;  /* 0x0007740001217983 */ /* 0x000ea80000100800 */
[----:B0-----:R-:W2:Y:S04]  /*1f830*/  LDL R37, [R1+0x778] ;  /* 0x0007780001257983 */ /* 0x001ea80000100800 */
[----:B------:R-:W2:Y:S04]  /*1f840*/  LDL.LU R24, [R1+0xcc0] ;  /* 0x000cc00001187983 */ /* 0x000ea80000300800 */
[----:B------:R-:W2:Y:S04]  /*1f850*/  LDL.LU R25, [R1+0xcd8] ;  /* 0x000cd80001197983 */ /* 0x000ea80000300800 */
[----:B------:R-:W2:Y:S04]  /*1f860*/  LDL.LU R18, [R1+0xcc4] ;  /* 0x000cc40001127983 */ /* 0x000ea80000300800 */
[----:B------:R-:W2:Y:S04]  /*1f870*/  LDL.LU R19, [R1+0xcdc] ;  /* 0x000cdc0001137983 */ /* 0x000ea80000300800 */
[----:B------:R0:W-:Y:S01]  /*1f880*/  @P4 STL [R1+0x7a0], R14 ;  /* 0x0007a00e01004387 */ /* 0x0001e20000100800 */
[----:B------:R-:W-:-:S03]  /*1f890*/  ISETP.GT.AND P0, PT, R4, 0x45, PT ;  /* 0x000000450400780c */ /* 0x000fc60003f04270 */
[----:B0-----:R-:W2:Y:S04]  /*1f8a0*/  LDL R14, [R1+0x770] ;  /* 0x00077000010e7983 */ /* 0x001ea80000100800 */
[----:B------:R-:W2:Y:S06]  /*1f8b0*/  LDL.LU.64 R106, [R1+0x1310] ;  /* 0x00131000016a7983 */ /* 0x000eac0000300a00 */
[----:B------:R-:W2:Y:S04]  /*1f8c0*/  @P0 LDG.E.U16 R15, desc[UR8][R94.64] ;  /* 0x000000085e0f0981 */ /* 0x000ea8000c1e1500 */
[----:B------:R-:W2:Y:S04]  /*1f8d0*/  @P0 LDG.E.U16 R32, desc[UR8][R84.64] ;  /* 0x0000000854200981 */ /* 0x000ea8000c1e1500 */
[----:B---3--:R0:W-:Y:S01]  /*1f8e0*/  @P4 STL [R1+0x79c], R8 ;  /* 0x00079c0801004387 */ /* 0x0081e20000100800 */
[----:B------:R-:W-:Y:S01]  /*1f8f0*/  ISETP.GT.AND P4, PT, R4, 0x48, PT ;  /* 0x000000480400780c */ /* 0x000fe20003f84270 */
[----:B0-----:R-:W-:-:S12]  /*1f900*/  IMAD.MOV.U32 R8, RZ, RZ, R6 ;  /* 0x000000ffff087224 */ /* 0x001fd800078e0006 */
[----:B------:R-:W3:Y:S04]  /*1f910*/  @P4 LDG.E.U16 R52, desc[UR8][R82.64] ;  /* 0x0000000852344981 */ /* 0x000ee8000c1e1500 */
[----:B------:R0:W-:Y:S04]  /*1f920*/  STL.64 [R1+0x200], R8 ;  /* 0x0002000801007387 */ /* 0x0001e80000100a00 */
[----:B------:R0:W2:Y:S01]  /*1f930*/  @P5 LDG.E.U16 R64, desc[UR8][R8.64] ;  /* 0x0000000808405981 */ /* 0x0000a2000c1e1500 */
[----:B------:R-:W-:-:S03]  /*1f940*/  IMAD.MOV.U32 R6, RZ, RZ, R80 ;  /* 0x000000ffff067224 */ /* 0x000fc600078e0050 */
[----:B------:R-:W3:Y:S04]  /*1f950*/  @P4 LDG.E.U16 R53, desc[UR8][R70.64] ;  /* 0x0000000846354981 */ /* 0x000ee8000c1e1500 */
[----:B------:R-:W3:Y:S01]  /*1f960*/  @P6 LDG.E.U16 R65, desc[UR8][R6.64] ;  /* 0x0000000806416981 */ /* 0x000ee2000c1e1500 */
[----:B0-----:R-:W-:Y:S02]  /*1f970*/  IMAD.MOV.U32 R8, RZ, RZ, R66 ;  /* 0x000000ffff087224 */ /* 0x001fe400078e0042 */
[----:B------:R-:W-:Y:S01]  /*1f980*/  IMAD.MOV.U32 R9, RZ, RZ, R67 ;  /* 0x000000ffff097224 */ /* 0x000fe200078e0043 */
[----:B------:R-:W3:Y:S04]  /*1f990*/  LDL.LU.64 R96, [R1+0x1308] ;  /* 0x0013080001607983 */ /* 0x000ee80000300a00 */
[----:B------:R-:W3:Y:S04]  /*1f9a0*/  @P6 LDG.E.U16 R36, desc[UR8][R8.64] ;  /* 0x0000000808246981 */ /* 0x000ee8000c1e1500 */
[----:B----4-:R-:W-:Y:S04]  /*1f9b0*/  @P5 STL [R1+0x794], R26 ;  /* 0x0007941a01005387 */ /* 0x010fe80000100800 */
[----:B--2---:R-:W-:Y:S01]  /*1f9c0*/  @P5 STL [R1+0x798], R64 ;  /* 0x0007984001005387 */ /* 0x004fe20000100800 */
[----:B------:R-:W-:-:S03]  /*1f9d0*/  ISETP.GT.AND P5, PT, R4, 0x49, PT ;  /* 0x000000490400780c */ /* 0x000fc60003fa4270 */
[----:B------:R-:W-:Y:S10]  /*1f9e0*/  STL.64 [R1+0x1f0], R8 ;  /* 0x0001f00801007387 */ /* 0x000ff40000100a00 */
[----:B------:R-:W2:Y:S04]  /*1f9f0*/  @P5 LDG.E.U16 R33, desc[UR8][R34.64] ;  /* 0x0000000822215981 */ /* 0x000ea8000c1e1500 */
[----:B---3--:R0:W-:Y:S04]  /*1fa00*/  @P6 STL [R1+0x790], R36 ;  /* 0x0007902401006387 */ /* 0x0081e80000100800 */
[----:B0-----:R-:W3:Y:S04]  /*1fa10*/  LDL R36, [R1+0x76c] ;  /* 0x00076c0001247983 */ /* 0x001ee80000100800 */
[----:B------:R0:W-:Y:S04]  /*1fa20*/  STL.64 [R1+0x1e8], R6 ;  /* 0x0001e80601007387 */ /* 0x0001e80000100a00 */
[----:B------:R-:W-:Y:S04]  /*1fa30*/  @P6 STL [R1+0x78c], R65 ;  /* 0x00078c4101006387 */ /* 0x000fe80000100800 */
[----:B------:R-:W4:Y:S04]  /*1fa40*/  LDL.LU.64 R94, [R1+0x1300] ;  /* 0x00130000015e7983 */ /* 0x000f280000300a00 */
[----:B------:R1:W-:Y:S01]  /*1fa50*/  @P0 STL [R1+0x788], R15 ;  /* 0x0007880f01000387 */ /* 0x0003e20000100800 */
[----:B0-----:R-:W-:-:S02]  /*1fa60*/  IMAD.MOV.U32 R6, RZ, RZ, R39 ;  /* 0x000000ffff067224 */ /* 0x001fc400078e0027 */
[----:B------:R-:W-:-:S05]  /*1fa70*/  IMAD.MOV.U32 R7, RZ, RZ, R38 ;  /* 0x000000ffff077224 */ /* 0x000fca00078e0026 */
[----:B------:R0:W2:Y:S04]  /*1fa80*/  @P5 LDG.E.U16 R37, desc[UR8][R6.64] ;  /* 0x0000000806255981 */ /* 0x0000a8000c1e1500 */
[----:B-1----:R-:W4:Y:S04]  /*1fa90*/  LDL R15, [R1+0x768] ;  /* 0x00076800010f7983 */ /* 0x002f280000100800 */
[----:B------:R-:W4:Y:S04]  /*1faa0*/  LDL.LU.64 R84, [R1+0x12f8] ;  /* 0x0012f80001547983 */ /* 0x000f280000300a00 */
[----:B------:R-:W-:Y:S04]  /*1fab0*/  @P0 STL [R1+0x784], R32 ;  /* 0x0007842001000387 */ /* 0x000fe80000100800 */
[----:B------:R-:W4:Y:S04]  /*1fac0*/  LDL.LU.64 R82, [R1+0x12f0] ;  /* 0x0012f00001527983 */ /* 0x000f280000300a00 */
[----:B------:R-:W4:Y:S04]  /*1fad0*/  LDL.LU.64 R70, [R1+0x12e8] ;  /* 0x0012e80001467983 */ /* 0x000f280000300a00 */
[----:B------:R1:W-:Y:S04]  /*1fae0*/  @P4 STL [R1+0x780], R52 ;  /* 0x0007803401004387 */ /* 0x0003e80000100800 */
[----:B-1----:R-:W4:Y:S04]  /*1faf0*/  LDL R52, [R1+0x764] ;  /* 0x0007640001347983 */ /* 0x002f280000100800 */
[----:B------:R1:W-:Y:S04]  /*1fb00*/  @P4 STL [R1+0x77c], R53 ;  /* 0x00077c3501004387 */ /* 0x0003e80000100800 */
[----:B------:R-:W4:Y:S04]  /*1fb10*/  LDL R38, [R1+0x75c] ;  /* 0x00075c0001267983 */ /* 0x000f280000100800 */
[----:B-1----:R-:W4:Y:S01]  /*1fb20*/  LDL R53, [R1+0x760] ;  /* 0x0007600001357983 */ /* 0x002f220000100800 */
[C---:B------:R-:W-:Y:S01]  /*1fb30*/  ISETP.GT.AND P6, PT, R4.reuse, 0x4a, PT ;  /* 0x0000004a0400780c */ /* 0x040fe20003fc4270 */
[----:B------:R-:W-:Y:S01]  /*1fb40*/  IMAD.MOV.U32 R8, RZ, RZ, R25 ;  /* 0x000000ffff087224 */ /* 0x000fe200078e0019 */
[C---:B------:R-:W-:Y:S01]  /*1fb50*/  ISETP.GT.AND P0, PT, R4.reuse, 0x4b, PT ;  /* 0x0000004b0400780c */ /* 0x040fe20003f04270 */
[----:B------:R-:W-:Y:S01]  /*1fb60*/  IMAD.MOV.U32 R9, RZ, RZ, R24 ;  /* 0x000000ffff097224 */ /* 0x000fe200078e0018 */
[----:B------:R0:W-:Y:S01]  /*1fb70*/  STL.64 [R1+0x1a0], R6 ;  /* 0x0001a00601007387 */ /* 0x0001e20000100a00 */
[----:B------:R-:W-:-:S03]  /*1fb80*/  ISETP.GT.AND P4, PT, R4, 0x4c, PT ;  /* 0x0000004c0400780c */ /* 0x000fc60003f84270 */
[----:B------:R-:W4:Y:S01]  /*1fb90*/  LDL.LU R39, [R1+0xcc8] ;  /* 0x000cc80001277983 */ /* 0x000f220000300800 */
[----:B0-----:R-:W-:Y:S02]  /*1fba0*/  IMAD.MOV.U32 R6, RZ, RZ, R19 ;  /* 0x000000ffff067224 */ /* 0x001fe400078e0013 */
[----:B------:R-:W-:-:S05]  /*1fbb0*/  IMAD.MOV.U32 R7, RZ, RZ, R18 ;  /* 0x000000ffff077224 */ /* 0x000fca00078e0012 */
[----:B------:R-:W4:Y:S04]  /*1fbc0*/  @P6 LDG.E.U16 R14, desc[UR8][R6.64] ;  /* 0x00000008060e6981 */ /* 0x000f28000c1e1500 */
[----:B---3--:R0:W3:Y:S04]  /*1fbd0*/  @P6 LDG.E.U16 R36, desc[UR8][R8.64] ;  /* 0x0000000808246981 */ /* 0x0080e8000c1e1500 */
[----:B--2---:R1:W-:Y:S04]  /*1fbe0*/  @P5 STL [R1+0x778], R37 ;  /* 0x0007782501005387 */ /* 0x0043e80000100800 */
[----:B----4-:R-:W2:Y:S04]  /*1fbf0*/  @P0 LDG.E.U16 R15, desc[UR8][R16.64] ;  /* 0x00000008100f0981 */ /* 0x010ea8000c1e1500 */
[----:B-1----:R-:W4:Y:S04]  /*1fc00*/  LDL.LU R37, [R1+0xce8] ;  /* 0x000ce80001257983 */ /* 0x002f280000300800 */
[----:B------:R-:W-:Y:S04]  /*1fc10*/  @P5 STL [R1+0x774], R33 ;  /* 0x0007742101005387 */ /* 0x000fe80000100800 */
[----:B------:R1:W-:Y:S04]  /*1fc20*/  STL.64 [R1+0x190], R6 ;  /* 0x0001900601007387 */ /* 0x0003e80000100a00 */
[----:B------:R-:W2:Y:S04]  /*1fc30*/  LDL R67, [R1+0x758] ;  /* 0x0007580001437983 */ /* 0x000ea80000100800 */
[----:B------:R0:W-:Y:S04]  /*1fc40*/  STL.64 [R1+0x188], R8 ;  /* 0x0001880801007387 */ /* 0x0001e80000100a00 */
[----:B-1----:R-:W2:Y:S04]  /*1fc50*/  LDL.64 R6, [R1+0x158] ;  /* 0x0001580001067983 */ /* 0x002ea80000100a00 */
[----:B------:R-:W2:Y:S04]  /*1fc60*/  @P0 LDG.E.U16 R52, desc[UR8][R68.64] ;  /* 0x0000000844340981 */ /* 0x000ea8000c1e1500 */
[----:B------:R-:W2:Y:S04]  /*1fc70*/  LDL R66, [R1+0x754] ;  /* 0x0007540001427983 */ /* 0x000ea80000100800 */
[----:B------:R-:W2:Y:S04]  /*1fc80*/  @P4 LDG.E.U16 R38, desc[UR8][R12.64] ;  /* 0x000000080c264981 */ /* 0x000ea8000c1e1500 */
[----:B------:R-:W2:Y:S04]  /*1fc90*/  LDL.LU R65, [R1+0xcf0] ;  /* 0x000cf00001417983 */ /* 0x000ea80000300800 */
[----:B------:R-:W2:Y:S04]  /*1fca0*/  @P4 LDG.E.U16 R53, desc[UR8][R54.64] ;  /* 0x0000000836354981 */ /* 0x000ea8000c1e1500 */
[----:B------:R-:W2:Y:S04]  /*1fcb0*/  LDL.LU R34, [R1+0xcf8] ;  /* 0x000cf80001227983 */ /* 0x000ea80000300800 */
[----:B------:R-:W2:Y:S04]  /*1fcc0*/  LDL.LU R35, [R1+0xcf4] ;  /* 0x000cf40001237983 */ /* 0x000ea80000300800 */
[----:B------:R-:W2:Y:S04]  /*1fcd0*/  LDL.LU R32, [R1+0xcfc] ;  /* 0x000cfc0001207983 */ /* 0x000ea80000300800 */
[----:B------:R-:W2:Y:S04]  /*1fce0*/  LDL R24, [R1+0x74c] ;  /* 0x00074c0001187983 */ /* 0x000ea80000100800 */
[----:B------:R-:W2:Y:S01]  /*1fcf0*/  LDL R33, [R1+0x750] ;  /* 0x0007500001217983 */ /* 0x000ea20000100800 */
[----:B------:R-:W-:Y:S01]  /*1fd00*/  ISETP.GT.AND P5, PT, R4, 0x4d, PT ;  /* 0x0000004d0400780c */ /* 0x000fe20003fa4270 */
[----:B0-----:R-:W-:-:S02]  /*1fd10*/  IMAD.MOV.U32 R9, RZ, RZ, R39 ;  /* 0x000000ffff097224 */ /* 0x001fc400078e0027 */
[----:B---3--:R0:W-:Y:S04]  /*1fd20*/  @P6 STL [R1+0x76c], R36 ;  /* 0x00076c2401006387 */ /* 0x0081e80000100800 */
[----:B------:R-:W3:Y:S04]  /*1fd30*/  LDL R25, [R1+0x71c] ;  /* 0x00071c0001197983 */ /* 0x000ee80000100800 */
[----:B0-----:R-:W3:Y:S04]  /*1fd40*/  LDL R36, [R1+0x720] ;  /* 0x0007200001247983 */ /* 0x001ee80000100800 */
[----:B------:R0:W-:Y:S04]  /*1fd50*/  @P6 STL [R1+0x770], R14 ;  /* 0x0007700e01006387 */ /* 0x0001e80000100800 */
[----:B------:R-:W3:Y:S04]  /*1fd60*/  LDL R18, [R1+0x6f0] ;  /* 0x0006f00001127983 */ /* 0x000ee80000100800 */
[----:B------:R-:W3:Y:S04]  /*1fd70*/  LDL R19, [R1+0x6ec] ;  /* 0x0006ec0001137983 */ /* 0x000ee80000100800 */
[----:B------:R-:W3:Y:S04]  /*1fd80*/  LDL.LU R16, [R1+0xde0] ;  /* 0x000de00001107983 */ /* 0x000ee80000300800 */
[----:B------:R-:W3:Y:S01]  /*1fd90*/  LDL.LU R17, [R1+0xe74] ;  /* 0x000e740001117983 */ /* 0x000ee20000300800 */
[----:B------:R-:W-:-:S03]  /*1fda0*/  ISETP.GT.AND P6, PT, R4, 0x50, PT ;  /* 0x000000500400780c */ /* 0x000fc60003fc4270 */
[----:B0-----:R-:W3:Y:S04]  /*1fdb0*/  LDL R14, [R1+0x6c0] ;  /* 0x0006c000010e7983 */ /* 0x001ee80000100800 */
[----:B------:R-:W3:Y:S01]  /*1fdc0*/  LDL.LU.64 R68, [R1+0x12e0] ;  /* 0x0012e00001447983 */ /* 0x000ee20000300a00 */
[----:B----4-:R-:W-:-:S05]  /*1fdd0*/  IMAD.MOV.U32 R8, RZ, RZ, R37 ;  /* 0x000000ffff087224 */ /* 0x010fca00078e0025 */
[----:B--2---:R-:W2:Y:S04]  /*1fde0*/  @P5 LDG.E.U16 R67, desc[UR8][R8.64] ;  /* 0x0000000808435981 */ /* 0x004ea8000c1e1500 */
[----:B------:R-:W-:Y:S04]  /*1fdf0*/  @P0 STL [R1+0x764], R52 ;  /* 0x0007643401000387 */ /* 0x000fe80000100800 */
[----:B------:R0:W-:Y:S04]  /*1fe00*/  @P0 STL [R1+0x768], R15 ;  /* 0x0007680f01000387 */ /* 0x0001e80000100800 */
[----:B------:R-:W4:Y:S04]  /*1fe10*/  LDL.LU.64 R54, [R1+0x12d8] ;  /* 0x0012d80001367983 */ /* 0x000f280000300a00 */
[----:B------:R1:W2:Y:S04]  /*1fe20*/  @P5 LDG.E.U16 R66, desc[UR8][R6.64] ;  /* 0x0000000806425981 */ /* 0x0002a8000c1e1500 */
[----:B0-----:R-:W4:Y:S04]  /*1fe30*/  LDL R15, [R1+0x6bc] ;  /* 0x0006bc00010f7983 */ /* 0x001f280000100800 */
[----:B------:R-:W-:Y:S04]  /*1fe40*/  @P4 STL [R1+0x75c], R38 ;  /* 0x00075c2601004387 */ /* 0x000fe80000100800 */
[----:B------:R0:W-:Y:S01]  /*1fe50*/  @P4 STL [R1+0x760], R53 ;  /* 0x0007603501004387 */ /* 0x0001e20000100800 */
[----:B-1----:R-:W-:-:S03]  /*1fe60*/  IMAD.MOV.U32 R6, RZ, RZ, R34 ;  /* 0x000000ffff067224 */ /* 0x002fc600078e0022 */
[----:B------:R-:W4:Y:S01]  /*1fe70*/  LDL.LU R12, [R1+0xd14] ;  /* 0x000d1400010c7983 */ /* 0x000f220000300800 */
[----:B------:R-:W-:-:S03]  /*1fe80*/  IMAD.MOV.U32 R7, RZ, RZ, R65 ;  /* 0x000000ffff077224 */ /* 0x000fc600078e0041 */
[----:B------:R-:W4:Y:S04]  /*1fe90*/  LDL.LU R13, [R1+0xd30] ;  /* 0x000d3000010d7983 */ /* 0x000f280000300800 */
[----:B------:R-:W4:Y:S04]  /*1fea0*/  LDL.LU R52, [R1+0xd00] ;  /* 0x000d000001347983 */ /* 0x000f280000300800 */
[----:B------:R1:W-:Y:S04]  /*1feb0*/  STL.64 [R1+0x160], R8 ;  /* 0x0001600801007387 */ /* 0x0003e80000100a00 */
[----:B------:R-:W4:Y:S04]  /*1fec0*/  @P6 LDG.E.U16 R24, desc[UR8][R6.64] ;  /* 0x0000000806186981 */ /* 0x000f28000c1e1500 */
[----:B0-----:R-:W4:Y:S01]  /*1fed0*/  LDL.LU R53, [R1+0xd08] ;  /* 0x000d080001357983 */ /* 0x001f220000300800 */
[----:B-1----:R-:W-:-:S03]  /*1fee0*/  IMAD.MOV.U32 R8, RZ, RZ, R32 ;  /* 0x000000ffff087224 */ /* 0x002fc600078e0020 */
[----:B------:R-:W4:Y:S01]  /*1fef0*/  LDL.LU R38, [R1+0xd04] ;  /* 0x000d040001267983 */ /* 0x000f220000300800 */
[----:B------:R-:W-:-:S03]  /*1ff00*/  IMAD.MOV.U32 R9, RZ, RZ, R35 ;  /* 0x000000ffff097224 */ /* 0x000fc600078e0023 */
[----:B------:R-:W4:Y:S04]  /*1ff10*/  LDL.LU R39, [R1+0xd0c] ;  /* 0x000d0c0001277983 */ /* 0x000f280000300800 */
[----:B------:R-:W4:Y:S04]  /*1ff20*/  @P6 LDG.E.U16 R33, desc[UR8][R8.64] ;  /* 0x0000000808216981 */ /* 0x000f28000c1e1500 */
[----:B------:R-:W4:Y:S01]  /*1ff30*/  LDL R37, [R1+0x690] ;  /* 0x0006900001257983 */ /* 0x000f220000100800 */
[C---:B------:R-:W-:Y:S02]  /*1ff40*/  ISETP.GT.AND P0, PT, R4.reuse, 0x58, PT ;  /* 0x000000580400780c */ /* 0x040fe40003f04270 */
[----:B------:R-:W-:-:S11]  /*1ff50*/  ISETP.GT.AND P4, PT, R4, 0x60, PT ;  /* 0x000000600400780c */ /* 0x000fd60003f84270 */
[----:B---3--:R-:W3:Y:S04]  /*1ff60*/  @P0 LDG.E.U16 R25, desc[UR8][R28.64] ;  /* 0x000000081c190981 */ /* 0x008ee8000c1e1500 */
[----:B------:R-:W3:Y:S04]  /*1ff70*/  @P0 LDG.E.U16 R36, desc[UR8][R30.64] ;  /* 0x000000081e240981 */ /* 0x000ee8000c1e1500 */
[----:B------:R-:W3:Y:S04]  /*1ff80*/  @P4 LDG.E.U16 R18, desc[UR8][R22.64] ;  /* 0x0000000816124981 */ /* 0x000ee8000c1e1500 */
[----:B------:R-:W3:Y:S04]  /*1ff90*/  @P4 LDG.E.U16 R19, desc[UR8][R20.64] ;  /* 0x0000000814134981 */ /* 0x000ee8000c1e1500 */
[----:B--2---:R-:W-:Y:S04]  /*1ffa0*/  @P5 STL [R1+0x754], R66 ;  /* 0x0007544201005387 */ /* 0x004fe80000100800 */
[----:B------:R-:W-:Y:S01]  /*1ffb0*/  @P5 STL [R1+0x758], R67 ;  /* 0x0007584301005387 */ /* 0x000fe20000100800 */
[----:B------:R-:W-:-:S03]  /*1ffc0*/  ISETP.GT.AND P5, PT, R4, 0x68, PT ;  /* 0x000000680400780c */ /* 0x000fc60003fa4270 */
[----:B------:R-:W-:Y:S04]  /*1ffd0*/  STL.64 [R1+0x130], R8 ;  /* 0x0001300801007387 */ /* 0x000fe80000100a00 */
[----:B------:R0:W-:Y:S06]  /*1ffe0*/  STL.64 [R1+0x128], R6 ;  /* 0x0001280601007387 */ /* 0x0001ec0000100a00 */
[----:B----4-:R-:W2:Y:S04]  /*1fff0*/  @P5 LDG.E.U16 R15, desc[UR8][R114.64] ;  /* 0x00000008720f5981 */ /* 0x010ea8000c1e1500 */
[----:B------:R-:W4:Y:S04]  /*20000*/  @P5 LDG.E.U16 R14, desc[UR8][R116.64] ;  /* 0x00000008740e5981 */ /* 0x000f28000c1e1500 */
[----:B------:R-:W-:Y:S04]  /*20010*/  @P6 STL [R1+0x74c], R24 ;  /* 0x00074c1801006387 */ /* 0x000fe80000100800 */
[----:B------:R-:W-:Y:S01]  /*20020*/  @P6 STL [R1+0x750], R33 ;  /* 0x0007502101006387 */ /* 0x000fe20000100800 */
[----:B------:R-:W-:-:S13]  /*20030*/  ISETP.GT.AND P6, PT, R4, 0x70, PT ;  /* 0x000000700400780c */ /* 0x000fda0003fc4270 */
[----:B------:R-:W4:Y:S01]  /*20040*/  @P6 LDG.E.U16 R37, desc[UR8][R112.64] ;  /* 0x0000000870256981 */ /* 0x000f22000c1e1500 */
[----:B0-----:R-:W-:Y:S02]  /*20050*/  IMAD.MOV.U32 R6, RZ, RZ, R13 ;  /* 0x000000ffff067224 */ /* 0x001fe400078e000d */
[----:B------:R-:W-:Y:S02]  /*20060*/  IMAD.MOV.U32 R7, RZ, RZ, R12 ;  /* 0x000000ffff077224 */ /* 0x000fe400078e000c */
[----:B------:R-:W-:Y:S02]  /*20070*/  IMAD.MOV.U32 R8, RZ, RZ, R53 ;  /* 0x000000ffff087224 */ /* 0x000fe400078e0035 */
[----:B------:R-:W-:Y:S02]  /*20080*/  IMAD.MOV.U32 R9, RZ, RZ, R52 ;  /* 0x000000ffff097224 */ /* 0x000fe400078e0034 */
[----:B------:R-:W-:Y:S02]  /*20090*/  IMAD.MOV.U32 R26, RZ, RZ, R39 ;  /* 0x000000ffff1a7224 */ /* 0x000fe400078e0027 */
[----:B------:R-:W-:Y:S01]  /*200a0*/  IMAD.MOV.U32 R27, RZ, RZ, R38 ;  /* 0x000000ffff1b7224 */ /* 0x000fe200078e0026 */
[----:B---3--:R0:W-:Y:S04]  /*200b0*/  @P0 STL [R1+0x720], R36 ;  /* 0x0007202401000387 */ /* 0x0081e80000100800 */
[----:B0-----:R-:W3:Y:S04]  /*200c0*/  LDL R36, [R1+0x68c] ;  /* 0x00068c0001247983 */ /* 0x001ee80000100800 */
[----:B------:R-:W-:Y:S04]  /*200d0*/  @P0 STL [R1+0x71c], R25 ;  /* 0x00071c1901000387 */ /* 0x000fe80000100800 */
[----:B------:R-:W-:Y:S04]  /*200e0*/  @P4 STL [R1+0x6ec], R19 ;  /* 0x0006ec1301004387 */ /* 0x000fe80000100800 */
[----:B------:R-:W-:Y:S04]  /*200f0*/  @P4 STL [R1+0x6f0], R18 ;  /* 0x0006f01201004387 */ /* 0x000fe80000100800 */
        /* <DEDUP_REMOVED lines=8> */
[----:B--2---:R-:W-:Y:S04]  /*20180*/  @P5 STL [R1+0x6bc], R15 ;  /* 0x0006bc0f01005387 */ /* 0x004fe80000100800 */
[----:B----4-:R-:W-:Y:S04]  /*20190*/  @P5 STL [R1+0x6c0], R14 ;  /* 0x0006c00e01005387 */ /* 0x010fe80000100800 */
[----:B------:R0:W-:Y:S04]  /*201a0*/  @P6 STL [R1+0x690], R37 ;  /* 0x0006902501006387 */ /* 0x0001e80000100800 */
[----:B------:R-:W2:Y:S04]  /*201b0*/  LDL R24, [R1+0x65c] ;  /* 0x00065c0001187983 */ /* 0x000ea80000100800 */
[----:B0-----:R-:W4:Y:S04]  /*201c0*/  LDL R37, [R1+0x660] ;  /* 0x0006600001257983 */ /* 0x001f280000100800 */
[----:B------:R-:W-:Y:S04]  /*201d0*/  STL.64 [R1+0x98], R6 ;  /* 0x0000980601007387 */ /* 0x000fe80000100a00 */
[----:B------:R0:W-:Y:S04]  /*201e0*/  STL.64 [R1+0x118], R8 ;  /* 0x0001180801007387 */ /* 0x0001e80000100a00 */
[----:B------:R-:W-:Y:S04]  /*201f0*/  STL.64 [R1+0x120], R26 ;  /* 0x0001201a01007387 */ /* 0x000fe80000100a00 */
[----:B------:R-:W-:Y:S04]  /*20200*/  STL [R1+0xfd0], R112 ;  /* 0x000fd07001007387 */ /* 0x000fe80000100800 */
[----:B------:R-:W-:Y:S04]  /*20210*/  STL [R1+0x11b0], R112 ;  /* 0x0011b07001007387 */ /* 0x000fe80000100800 */
[----:B------:R-:W-:Y:S04]  /*20220*/  STL [R1+0xfcc], R113 ;  /* 0x000fcc7101007387 */ /* 0x000fe80000100800 */
[----:B------:R-:W-:Y:S04]  /*20230*/  STL [R1+0x11b4], R113 ;  /* 0x0011b47101007387 */ /* 0x000fe80000100800 */
[----:B------:R-:W4:Y:S04]  /*20240*/  LDL R25, [R1+0x748] ;  /* 0x0007480001197983 */ /* 0x000f280000100800 */
[----:B------:R-:W4:Y:S04]  /*20250*/  LDL R19, [R1+0x744] ;  /* 0x0007440001137983 */ /* 0x000f280000100800 */
[----:B------:R-:W4:Y:S04]  /*20260*/  LDL.LU R22, [R1+0xd18] ;  /* 0x000d180001167983 */ /* 0x000f280000300800 */
[----:B------:R-:W0:Y:S04]  /*20270*/  LDL.LU R14, [R1+0xd34] ;  /* 0x000d3400010e7983 */ /* 0x000e280000300800 */
[----:B------:R-:W4:Y:S04]  /*20280*/  LDL R15, [R1+0x718] ;  /* 0x00071800010f7983 */ /* 0x000f280000100800 */
[----:B------:R-:W4:Y:S01]  /*20290*/  LDL R13, [R1+0x714] ;  /* 0x00071400010d7983 */ /* 0x000f220000100800 */
[----:B------:R-:W-:-:S02]  /*202a0*/  ISETP.GT.AND P0, PT, R4, 0x78, PT ;  /* 0x000000780400780c */ /* 0x000fc40003f04270 */
[C---:B------:R-:W-:Y:S01]  /*202b0*/  ISETP.GT.AND P4, PT, R4.reuse, 0x51, PT ;  /* 0x000000510400780c */ /* 0x040fe20003f84270 */
[----:B------:R-:W4:Y:S01]  /*202c0*/  LDL.LU R23, [R1+0xde4] ;  /* 0x000de40001177983 */ /* 0x000f220000300800 */
[----:B------:R-:W-:Y:S01]  /*202d0*/  ISETP.GT.AND P5, PT, R4, 0x59, PT ;  /* 0x000000590400780c */ /* 0x000fe20003fa4270 */
[----:B------:R-:W-:Y:S02]  /*202e0*/  IMAD.MOV.U32 R65, RZ, RZ, R16 ;  /* 0x000000ffff417224 */ /* 0x000fe400078e0010 */
        /* <DEDUP_REMOVED lines=10> */
[----:B------:R-:W4:Y:S04]  /*20390*/  LDL R38, [R1+0x6e8] ;  /* 0x0006e80001267983 */ /* 0x000f280000100800 */
[----:B---3--:R-:W3:Y:S04]  /*203a0*/  @P6 LDG.E.U16 R36, desc[UR8][R110.64] ;  /* 0x000000086e246981 */ /* 0x008ee8000c1e1500 */
[----:B--2---:R-:W2:Y:S04]  /*203b0*/  @P0 LDG.E.U16 R24, desc[UR8][R106.64] ;  /* 0x000000086a180981 */ /* 0x004ea8000c1e1500 */
[----:B----4-:R-:W4:Y:S04]  /*203c0*/  @P0 LDG.E.U16 R37, desc[UR8][R108.64] ;  /* 0x000000086c250981 */ /* 0x010f28000c1e1500 */
[----:B------:R-:W2:Y:S04]  /*203d0*/  @P4 LDG.E.U16 R25, desc[UR8][R26.64] ;  /* 0x000000081a194981 */ /* 0x000ea8000c1e1500 */
[----:B------:R0:W2:Y:S02]  /*203e0*/  @P4 LDG.E.U16 R19, desc[UR8][R8.64] ;  /* 0x0000000808134981 */ /* 0x0000a4000c1e1500 */
[----:B0-----:R-:W-:-:S02]  /*203f0*/  IMAD.MOV.U32 R8, RZ, RZ, R14 ;  /* 0x000000ffff087224 */ /* 0x001fc400078e000e */
[----:B------:R-:W-:Y:S01]  /*20400*/  IMAD.MOV.U32 R9, RZ, RZ, R22 ;  /* 0x000000ffff097224 */ /* 0x000fe200078e0016 */
[----:B------:R-:W2:Y:S04]  /*20410*/  @P5 LDG.E.U16 R13, desc[UR8][R6.64] ;  /* 0x00000008060d5981 */ /* 0x000ea8000c1e1500 */
[----:B------:R-:W2:Y:S04]  /*20420*/  @P5 LDG.E.U16 R15, desc[UR8][R8.64] ;  /* 0x00000008080f5981 */ /* 0x000ea8000c1e1500 */
[----:B---3--:R0:W-:Y:S04]  /*20430*/  @P6 STL [R1+0x68c], R36 ;  /* 0x00068c2401006387 */ /* 0x0081e80000100800 */
[----:B0-----:R-:W3:Y:S04]  /*20440*/  LDL R36, [R1+0x6e4] ;  /* 0x0006e40001247983 */ /* 0x001ee80000100800 */
[----:B------:R-:W-:Y:S04]  /*20450*/  STL [R1+0xfd8], R110 ;  /* 0x000fd86e01007387 */ /* 0x000fe80000100800 */
[----:B------:R-:W-:Y:S04]  /*20460*/  STL [R1+0x11b8], R110 ;  /* 0x0011b86e01007387 */ /* 0x000fe80000100800 */
[----:B------:R-:W-:Y:S04]  /*20470*/  STL [R1+0xfd4], R111 ;  /* 0x000fd46f01007387 */ /* 0x000fe80000100800 */
[----:B------:R-:W-:Y:S04]  /*20480*/  STL [R1+0x11bc], R111 ;  /* 0x0011bc6f01007387 */ /* 0x000fe80000100800 */
[----:B----4-:R0:W-:Y:S04]  /*20490*/  @P0 STL [R1+0x660], R37 ;  /* 0x0006602501000387 */ /* 0x0101e80000100800 */
[----:B0-----:R-:W4:Y:S04]  /*204a0*/  LDL R37, [R1+0x6b8] ;  /* 0x0006b80001257983 */ /* 0x001f280000100800 */
        /* <DEDUP_REMOVED lines=8> */
[----:B--2---:R0:W-:Y:S04]  /*20530*/  @P4 STL [R1+0x744], R19 ;  /* 0x0007441301004387 */ /* 0x0041e80000100800 */
[----:B0-----:R-:W2:Y:S04]  /*20540*/  LDL R19, [R1+0x6b4] ;  /* 0x0006b40001137983 */ /* 0x001ea80000100800 */
[----:B------:R-:W-:Y:S04]  /*20550*/  @P0 STL [R1+0x65c], R24 ;  /* 0x00065c1801000387 */ /* 0x000fe80000100800 */
[----:B------:R0:W-:Y:S04]  /*20560*/  STL.64 [R1+0xa0], R8 ;  /* 0x0000a00801007387 */ /* 0x0001e80000100a00 */
[----:B------:R-:W2:Y:S04]  /*20570*/  LDL.LU R14, [R1+0xdf0] ;  /* 0x000df000010e7983 */ /* 0x000ea80000300800 */
[----:B------:R1:W-:Y:S01]  /*20580*/  @P5 STL [R1+0x718], R15 ;  /* 0x0007180f01005387 */ /* 0x0003e20000100800 */
[----:B0-----:R-:W-:-:S03]  /*20590*/  IMAD.MOV.U32 R8, RZ, RZ, R39 ;  /* 0x000000ffff087224 */ /* 0x001fc600078e0027 */
[----:B-1----:R-:W2:Y:S04]  /*205a0*/  LDL.LU R15, [R1+0xe84] ;  /* 0x000e8400010f7983 */ /* 0x002ea80000300800 */
[----:B------:R0:W-:Y:S04]  /*205b0*/  @P5 STL [R1+0x714], R13 ;  /* 0x0007140d01005387 */ /* 0x0001e80000100800 */
[----:B0-----:R-:W2:Y:S04]  /*205c0*/  LDL R13, [R1+0x688] ;  /* 0x00068800010d7983 */ /* 0x001ea80000100800 */
[----:B------:R-:W-:Y:S04]  /*205d0*/  @P4 STL [R1+0x748], R25 ;  /* 0x0007481901004387 */ /* 0x000fe80000100800 */
[----:B------:R-:W2:Y:S01]  /*205e0*/  LDL R39, [R1+0x684] ;  /* 0x0006840001277983 */ /* 0x000ea20000100800 */
[----:B------:R-:W-:-:S02]  /*205f0*/  ISETP.GT.AND P6, PT, R4, 0x61, PT ;  /* 0x000000610400780c */ /* 0x000fc40003fc4270 */
[----:B------:R-:W-:Y:S01]  /*20600*/  ISETP.GT.AND P0, PT, R4, 0x69, PT ;  /* 0x000000690400780c */ /* 0x000fe20003f04270 */
[----:B------:R-:W-:Y:S02]  /*20610*/  IMAD.MOV.U32 R9, RZ, RZ, R53 ;  /* 0x000000ffff097224 */ /* 0x000fe400078e0035 */
[----:B------:R-:W-:Y:S02]  /*20620*/  IMAD.MOV.U32 R6, RZ, RZ, R52 ;  /* 0x000000ffff067224 */ /* 0x000fe400078e0034 */
[----:B------:R-:W-:-:S06]  /*20630*/  IMAD.MOV.U32 R7, RZ, RZ, R12 ;  /* 0x000000ffff077224 */ /* 0x000fcc00078e000c */
[----:B------:R-:W2:Y:S01]  /*20640*/  @P6 LDG.E.U16 R38, desc[UR8][R8.64] ;  /* 0x0000000808266981 */ /* 0x000ea2000c1e1500 */
[----:B------:R-:W-:-:S03]  /*20650*/  ISETP.GT.AND P4, PT, R4, 0x71, PT ;  /* 0x000000710400780c */ /* 0x000fc60003f84270 */
[----:B---3--:R-:W3:Y:S04]  /*20660*/  @P6 LDG.E.U16 R36, desc[UR8][R6.64] ;  /* 0x0000000806246981 */ /* 0x008ee8000c1e1500 */
[----:B----4-:R-:W4:Y:S04]  /*20670*/  @P0 LDG.E.U16 R37, desc[UR8][R104.64] ;  /* 0x0000000868250981 */ /* 0x010f28000c1e1500 */
[----:B--2---:R-:W2:Y:S04]  /*20680*/  @P0 LDG.E.U16 R19, desc[UR8][R102.64] ;  /* 0x0000000866130981 */ /* 0x004ea8000c1e1500 */
[----:B------:R-:W2:Y:S04]  /*20690*/  @P4 LDG.E.U16 R13, desc[UR8][R100.64] ;  /* 0x00000008640d4981 */ /* 0x000ea8000c1e1500 */
[----:B------:R-:W2:Y:S01]  /*206a0*/  @P4 LDG.E.U16 R39, desc[UR8][R98.64] ;  /* 0x0000000862274981 */ /* 0x000ea2000c1e1500 */
[----:B------:R-:W-:-:S02]  /*206b0*/  IMAD.MOV.U32 R66, RZ, RZ, R20 ;  /* 0x000000ffff427224 */ /* 0x000fc400078e0014 */
[----:B------:R-:W-:Y:S02]  /*206c0*/  IMAD.MOV.U32 R81, RZ, RZ, R21 ;  /* 0x000000ffff517224 */ /* 0x000fe400078e0015 */
[----:B------:R-:W-:Y:S02]  /*206d0*/  IMAD.MOV.U32 R20, RZ, RZ, R17 ;  /* 0x000000ffff147224 */ /* 0x000fe400078e0011 */
[----:B------:R-:W-:Y:S01]  /*206e0*/  IMAD.MOV.U32 R21, RZ, RZ, R16 ;  /* 0x000000ffff157224 */ /* 0x000fe200078e0010 */
[----:B------:R-:W-:Y:S04]  /*206f0*/  STL.64 [R1+0x20], R8 ;  /* 0x0000200801007387 */ /* 0x000fe80000100a00 */
[----:B------:R-:W-:Y:S04]  /*20700*/  STL.64 [R1+0x18], R6 ;  /* 0x0000180601007387 */ /* 0x000fe80000100a00 */
[----:B------:R-:W-:Y:S04]  /*20710*/  STL.64 [R1], R20 ;  /* 0x0000001401007387 */ /* 0x000fe80000100a00 */
[----:B------:R-:W2:Y:S04]  /*20720*/  LDL.LU R16, [R1+0xdf4] ;  /* 0x000df40001107983 */ /* 0x000ea80000300800 */
[----:B------:R-:W2:Y:S04]  /*20730*/  LDL.LU R17, [R1+0xe88] ;  /* 0x000e880001117983 */ /* 0x000ea80000300800 */
[----:B------:R-:W2:Y:S04]  /*20740*/  LDL.LU R12, [R1+0xdf8] ;  /* 0x000df800010c7983 */ /* 0x000ea80000300800 */
[----:B------:R-:W2:Y:S04]  /*20750*/  LDL.LU R52, [R1+0xe90] ;  /* 0x000e900001347983 */ /* 0x000ea80000300800 */
[----:B------:R-:W2:Y:S04]  /*20760*/  LDL.LU R53, [R1+0xd20] ;  /* 0x000d200001357983 */ /* 0x000ea80000300800 */
[----:B------:R0:W-:Y:S01]  /*20770*/  @P6 STL [R1+0x6e8], R38 ;  /* 0x0006e82601006387 */ /* 0x0001e20000100800 */
[----:B------:R-:W-:-:S03]  /*20780*/  LOP3.LUT R15, R15, R14, RZ, 0x3c, !PT ;  /* 0x0000000e0f0f7212 */ /* 0x000fc600078e3cff */
[----:B0-----:R-:W2:Y:S01]  /*20790*/  LDL.LU R38, [R1+0xd38] ;  /* 0x000d380001267983 */ /* 0x001ea20000300800 */
[----:B------:R-:W-:-:S04]  /*207a0*/  LOP3.LUT R14, R15, R14, RZ, 0x3c, !PT ;  /* 0x0000000e0f0e7212 */ /* 0x000fc800078e3cff */
[----:B------:R-:W-:Y:S01]  /*207b0*/  LOP3.LUT R15, R15, R14, RZ, 0x3c, !PT ;  /* 0x0000000e0f0f7212 */ /* 0x000fe200078e3cff */
[----:B---3--:R0:W-:Y:S04]  /*207c0*/  @P6 STL [R1+0x6e4], R36 ;  /* 0x0006e42401006387 */ /* 0x0081e80000100800 */
[----:B0-----:R-:W3:Y:S04]  /*207d0*/  LDL.LU R36, [R1+0xd24] ;  /* 0x000d240001247983 */ /* 0x001ee80000300800 */
[----:B----4-:R0:W-:Y:S04]  /*207e0*/  @P0 STL [R1+0x6b8], R37 ;  /* 0x0006b82501000387 */ /* 0x0101e80000100800 */
[----:B0-----:R-:W4:Y:S04]  /*207f0*/  LDL.LU R37, [R1+0xd3c] ;  /* 0x000d3c0001257983 */ /* 0x001f280000300800 */
        /* <DEDUP_REMOVED lines=9> */
[----:B------:R-:W-:Y:S04]  /*20890*/  STL [R1+0x1000], R100 ;  /* 0x0010006401007387 */ /* 0x000fe80000100800 */
[----:B------:R-:W-:Y:S04]  /*208a0*/  STL [R1+0x11e0], R100 ;  /* 0x0011e06401007387 */ /* 0x000fe80000100800 */
[----:B------:R-:W-:Y:S04]  /*208b0*/  STL.64 [R1+0x8], R14 ;  /* 0x0000080e01007387 */ /* 0x000fe80000100a00 */
[----:B------:R-:W-:Y:S04]  /*208c0*/  STL [R1+0xffc], R101 ;  /* 0x000ffc6501007387 */ /* 0x000fe80000100800 */
[----:B------:R-:W-:Y:S04]  /*208d0*/  STL [R1+0x11e4], R101 ;  /* 0x0011e46501007387 */ /* 0x000fe80000100800 */
[----:B------:R-:W2:Y:S04]  /*208e0*/  LDL.LU R32, [R1+0xd28] ;  /* 0x000d280001207983 */ /* 0x000ea80000300800 */
[----:B------:R-:W2:Y:S04]  /*208f0*/  LDL.LU R33, [R1+0xd40] ;  /* 0x000d400001217983 */ /* 0x000ea80000300800 */
[----:B------:R-:W2:Y:S04]  /*20900*/  LDL.LU R35, [R1+0xd2c] ;  /* 0x000d2c0001237983 */ /* 0x000ea80000300800 */
[----:B------:R0:W-:Y:S04]  /*20910*/  @P4 STL [R1+0x688], R13 ;  /* 0x0006880d01004387 */ /* 0x0001e80000100800 */
[----:B0-----:R-:W2:Y:S04]  /*20920*/  LDL.LU R13, [R1+0xd44] ;  /* 0x000d4400010d7983 */ /* 0x001ea80000300800 */
[----:B------:R0:W-:Y:S04]  /*20930*/  @P4 STL [R1+0x684], R39 ;  /* 0x0006842701004387 */ /* 0x0001e80000100800 */
[----:B0-----:R-:W3:Y:S01]  /*20940*/  LDL R39, [R1+0x740] ;  /* 0x0007400001277983 */ /* 0x001ee20000100800 */
[----:B------:R-:W-:-:S02]  /*20950*/  ISETP.GT.AND P0, PT, R4, 0x79, PT ;  /* 0x000000790400780c */ /* 0x000fc40003f04270 */
[----:B------:R-:W-:Y:S02]  /*20960*/  ISETP.GT.AND P5, PT, R4, 0x52, PT ;  /* 0x000000520400780c */ /* 0x000fe40003fa4270 */
[----:B------:R-:W-:-:S09]  /*20970*/  PRMT R0, RZ, 0x7610, R0 ;  /* 0x00007610ff007816 */ /* 0x000fd20000000000 */
[----:B------:R-:W4:Y:S04]  /*20980*/  @P0 LDG.E.U16 R0, desc[UR8][R96.64] ;  /* 0x0000000860000981 */ /* 0x000f28000c1e1500 */
[----:B------:R-:W4:Y:S01]  /*20990*/  @P0 LDG.E.U16 R2, desc[UR8][R94.64] ;  /* 0x000000085e020981 */ /* 0x000f22000c1e1500 */
[----:B--2---:R-:W-:-:S05]  /*209a0*/  IMAD.MOV.U32 R34, RZ, RZ, R13 ;  /* 0x000000ffff227224 */ /* 0x004fca00078e000d */
[----:B---3--:R-:W2:Y:S01]  /*209b0*/  @P5 LDG.E.U16 R39, desc[UR8][R34.64] ;  /* 0x0000000822275981 */ /* 0x008ea2000c1e1500 */
[----:B----4-:R-:W-:-:S03]  /*209c0*/  IMAD.MOV.U32 R26, RZ, RZ, R37 ;  /* 0x000000ffff1a7224 */ /* 0x010fc600078e0025 */
[----:B------:R-:W-:Y:S01]  /*209d0*/  STL [R1+0x1008], R98 ;  /* 0x0010086201007387 */ /* 0x000fe20000100800 */
[----:B------:R-:W-:-:S03]  /*209e0*/  IMAD.MOV.U32 R27, RZ, RZ, R36 ;  /* 0x000000ffff1b7224 */ /* 0x000fc600078e0024 */
[----:B------:R-:W-:Y:S01]  /*209f0*/  STL [R1+0x11e8], R98 ;  /* 0x0011e86201007387 */ /* 0x000fe20000100800 */
[----:B------:R-:W-:Y:S02]  /*20a00*/  IMAD.MOV.U32 R8, RZ, RZ, R38 ;  /* 0x000000ffff087224 */ /* 0x000fe400078e0026 */
[----:B------:R-:W-:Y:S01]  /*20a10*/  IMAD.MOV.U32 R9, RZ, RZ, R53 ;  /* 0x000000ffff097224 */ /* 0x000fe200078e0035 */
[----:B------:R-:W-:Y:S04]  /*20a20*/  STL [R1+0x1004], R99 ;  /* 0x0010046301007387 */ /* 0x000fe80000100800 */
[----:B------:R-:W-:Y:S01]  /*20a30*/  STL [R1+0x11ec], R99 ;  /* 0x0011ec6301007387 */ /* 0x000fe20000100800 */
[----:B------:R-:W-:-:S03]  /*20a40*/  LOP3.LUT R17, R17, R16, RZ, 0x3c, !PT ;  /* 0x0000001011117212 */ /* 0x000fc600078e3cff */
[----:B------:R-:W3:Y:S04]  /*20a50*/  LDL R30, [R1+0x73c] ;  /* 0x00073c00011e7983 */ /* 0x000ee80000100800 */
[----:B------:R-:W4:Y:S04]  /*20a60*/  LDL R31, [R1+0x738] ;  /* 0x00073800011f7983 */ /* 0x000f280000100800 */
[----:B------:R-:W3:Y:S04]  /*20a70*/  LDL.LU R28, [R1+0xd48] ;  /* 0x000d4800011c7983 */ /* 0x000ee80000300800 */
[----:B------:R-:W3:Y:S01]  /*20a80*/  LDL.LU R29, [R1+0xd50] ;  /* 0x000d5000011d7983 */ /* 0x000ee20000300800 */
[----:B------:R-:W-:-:S03]  /*20a90*/  IMAD.MOV.U32 R67, RZ, RZ, R23 ;  /* 0x000000ffff437224 */ /* 0x000fc600078e0017 */
[----:B------:R-:W-:Y:S01]  /*20aa0*/  STL.64 [R1+0x100], R26 ;  /* 0x0001001a01007387 */ /* 0x000fe20000100a00 */
[----:B------:R-:W-:-:S03]  /*20ab0*/  IMAD.MOV.U32 R80, RZ, RZ, R18 ;  /* 0x000000ffff507224 */ /* 0x000fc600078e0012 */
[----:B------:R-:W-:Y:S01]  /*20ac0*/  STL.64 [R1+0xf8], R8 ;  /* 0x0000f80801007387 */ /* 0x000fe20000100a00 */
[----:B------:R-:W-:-:S03]  /*20ad0*/  LOP3.LUT R16, R17, R16, RZ, 0x3c, !PT ;  /* 0x0000001011107212 */ /* 0x000fc600078e3cff */
[----:B------:R-:W4:Y:S01]  /*20ae0*/  LDL.LU R24, [R1+0xd4c] ;  /* 0x000d4c0001187983 */ /* 0x000f220000300800 */
[----:B------:R-:W-:-:S03]  /*20af0*/  LOP3.LUT R33, R33, R32, RZ, 0x3c, !PT ;  /* 0x0000002021217212 */ /* 0x000fc600078e3cff */
[----:B------:R-:W4:Y:S01]  /*20b00*/  LDL.LU R25, [R1+0xd54] ;  /* 0x000d540001197983 */ /* 0x000f220000300800 */
[----:B------:R-:W-:-:S03]  /*20b10*/  IMAD.MOV.U32 R7, RZ, RZ, R12 ;  /* 0x000000ffff077224 */ /* 0x000fc600078e000c */
[----:B------:R-:W4:Y:S01]  /*20b20*/  LDL R22, [R1+0x710] ;  /* 0x0007100001167983 */ /* 0x000f220000100800 */
[----:B------:R-:W-:-:S03]  /*20b30*/  IMAD.MOV.U32 R6, RZ, RZ, R52 ;  /* 0x000000ffff067224 */ /* 0x000fc600078e0034 */
[----:B------:R-:W4:Y:S01]  /*20b40*/  LDL R23, [R1+0x70c] ;  /* 0x00070c0001177983 */ /* 0x000f220000100800 */
[----:B------:R-:W-:-:S03]  /*20b50*/  LOP3.LUT R17, R17, R16, RZ, 0x3c, !PT ;  /* 0x0000001011117212 */ /* 0x000fc600078e3cff */
[----:B------:R-:W4:Y:S01]  /*20b60*/  LDL.LU R18, [R1+0xdfc] ;  /* 0x000dfc0001127983 */ /* 0x000f220000300800 */
[----:B------:R-:W-:-:S03]  /*20b70*/  LOP3.LUT R32, R33, R32, RZ, 0x3c, !PT ;  /* 0x0000002021207212 */ /* 0x000fc600078e3cff */
[----:B------:R-:W4:Y:S04]  /*20b80*/  LDL.LU R19, [R1+0xe94] ;  /* 0x000e940001137983 */ /* 0x000f280000300800 */
[----:B------:R-:W4:Y:S04]  /*20b90*/  LDL.LU R12, [R1+0xe00] ;  /* 0x000e0000010c7983 */ /* 0x000f280000300800 */
[----:B------:R-:W4:Y:S04]  /*20ba0*/  LDL.LU R52, [R1+0xe98] ;  /* 0x000e980001347983 */ /* 0x000f280000300800 */
[----:B------:R-:W4:Y:S01]  /*20bb0*/  LDL.LU R53, [R1+0xd9c] ;  /* 0x000d9c0001357983 */ /* 0x000f220000300800 */
[----:B------:R-:W-:-:S03]  /*20bc0*/  LOP3.LUT R33, R33, R32, RZ, 0x3c, !PT ;  /* 0x0000002021217212 */ /* 0x000fc600078e3cff */
[----:B------:R-:W4:Y:S04]  /*20bd0*/  LDL.LU R38, [R1+0xe9c] ;  /* 0x000e9c0001267983 */ /* 0x000f280000300800 */
[----:B------:R-:W4:Y:S04]  /*20be0*/  LDL.LU R36, [R1+0xda0] ;  /* 0x000da00001247983 */ /* 0x000f280000300800 */
[----:B------:R-:W4:Y:S04]  /*20bf0*/  LDL.LU R37, [R1+0xea0] ;  /* 0x000ea00001257983 */ /* 0x000f280000300800 */
[----:B------:R-:W-:Y:S04]  /*20c00*/  STL.64 [R1+0x10], R16 ;  /* 0x0000101001007387 */ /* 0x000fe80000100a00 */
[----:B------:R-:W-:Y:S04]  /*20c10*/  STL.64 [R1+0x38], R6 ;  /* 0x0000380601007387 */ /* 0x000fe80000100a00 */
[----:B------:R-:W-:Y:S04]  /*20c20*/  STL.64 [R1+0x110], R34 ;  /* 0x0001102201007387 */ /* 0x000fe80000100a00 */
[----:B------:R0:W-:Y:S04]  /*20c30*/  STL [R1+0x658], R0 ;  /* 0x0006580001007387 */ /* 0x0001e80000100800 */
[----:B0-----:R-:W4:Y:S04]  /*20c40*/  LDL.LU R0, [R1+0x12d4] ;  /* 0x0012d40001007983 */ /* 0x001f280000300800 */
[----:B------:R-:W-:Y:S04]  /*20c50*/  STL.64 [R1+0x108], R32 ;  /* 0x0001082001007387 */ /* 0x000fe80000100a00 */
[----:B--2---:R0:W-:Y:S04]  /*20c60*/  @P5 STL [R1+0x740], R39 ;  /* 0x0007402701005387 */ /* 0x0041e80000100800 */
[----:B------:R-:W2:Y:S04]  /*20c70*/  LDL R13, [R1+0x6dc] ;  /* 0x0006dc00010d7983 */ /* 0x000ea80000100800 */
[----:B0-----:R-:W2:Y:S04]  /*20c80*/  LDL R39, [R1+0x6e0] ;  /* 0x0006e00001277983 */ /* 0x001ea80000100800 */
[----:B------:R-:W-:Y:S04]  /*20c90*/  STL [R1+0x1010], R96 ;  /* 0x0010106001007387 */ /* 0x000fe80000100800 */
[----:B------:R-:W-:Y:S04]  /*20ca0*/  STL [R1+0x11f0], R96 ;  /* 0x0011f06001007387 */ /* 0x000fe80000100800 */
[----:B------:R-:W-:Y:S04]  /*20cb0*/  STL [R1+0x100c], R97 ;  /* 0x00100c6101007387 */ /* 0x000fe80000100800 */
[----:B------:R-:W-:Y:S04]  /*20cc0*/  STL [R1+0x11f4], R97 ;  /* 0x0011f46101007387 */ /* 0x000fe80000100800 */
[----:B------:R0:W-:Y:S01]  /*20cd0*/  STL [R1+0x654], R2 ;  /* 0x0006540201007387 */ /* 0x0001e20000100800 */
[----:B------:R-:W-:-:S03]  /*20ce0*/  ISETP.GT.AND P6, PT, R4, 0x53, PT ;  /* 0x000000530400780c */ /* 0x000fc60003fc4270 */
[----:B---3--:R-:W3:Y:S04]  /*20cf0*/  @P5 LDG.E.U16 R30, desc[UR8][R32.64] ;  /* 0x00000008201e5981 */ /* 0x008ee8000c1e1500 */
[----:B0-----:R-:W3:Y:S04]  /*20d00*/  LDL.LU R2, [R1+0x12d0] ;  /* 0x0012d00001027983 */ /* 0x001ee80000300800 */
[----:B------:R-:W-:Y:S04]  /*20d10*/  STL [R1+0x1018], R94 ;  /* 0x0010185e01007387 */ /* 0x000fe80000100800 */
[----:B------:R-:W-:Y:S04]  /*20d20*/  STL [R1+0x11f8], R94 ;  /* 0x0011f85e01007387 */ /* 0x000fe80000100800 */
[----:B------:R-:W-:Y:S04]  /*20d30*/  STL [R1+0x1014], R95 ;  /* 0x0010145f01007387 */ /* 0x000fe80000100800 */
[----:B------:R0:W-:Y:S01]  /*20d40*/  STL [R1+0x11fc], R95 ;  /* 0x0011fc5f01007387 */ /* 0x0001e20000100800 */
[----:B------:R-:W-:-:S02]  /*20d50*/  ISETP.GT.AND P4, PT, R4, 0x5a, PT ;  /* 0x0000005a0400780c */ /* 0x000fc40003f84270 */
[-C--:B----4-:R-:W-:Y:S01]  /*20d60*/  LOP3.LUT R25, R25, R24.reuse, RZ, 0x3c, !PT ;  /* 0x0000001819197212 */ /* 0x090fe200078e3cff */
[----:B------:R-:W4:Y:S04]  /*20d70*/  @P6 LDG.E.U16 R31, desc[UR8][R26.64] ;  /* 0x000000081a1f6981 */ /* 0x000f28000c1e1500 */
[----:B0-----:R-:W3:Y:S01]  /*20d80*/  LDL.LU R95, [R1+0x734] ;  /* 0x00073400015f7983 */ /* 0x001ee20000300800 */
[C---:B------:R-:W-:Y:S02]  /*20d90*/  LOP3.LUT R24, R25.reuse, R24, RZ, 0x3c, !PT ;  /* 0x0000001819187212 */ /* 0x040fe400078e3cff */
[----:B------:R-:W-:Y:S02]  /*20da0*/  ISETP.GT.AND P0, PT, R4, 0x62, PT ;  /* 0x000000620400780c */ /* 0x000fe40003f04270 */
[----:B------:R-:W-:-:S05]  /*20db0*/  LOP3.LUT R25, R25, R24, RZ, 0x3c, !PT ;  /* 0x0000001819197212 */ /* 0x000fca00078e3cff */
[----:B------:R-:W4:Y:S06]  /*20dc0*/  @P4 LDG.E.U16 R22, desc[UR8][R24.64] ;  /* 0x0000000818164981 */ /* 0x000f2c000c1e1500 */
[----:B--2---:R-:W2:Y:S04]  /*20dd0*/  @P0 LDG.E.U16 R13, desc[UR8][R14.64] ;  /* 0x000000080e0d0981 */ /* 0x004ea8000c1e1500 */
[----:B------:R-:W2:Y:S04]  /*20de0*/  @P0 LDG.E.U16 R39, desc[UR8][R16.64] ;  /* 0x0000000810270981 */ /* 0x000ea8000c1e1500 */
[----:B---3--:R0:W3:Y:S02]  /*20df0*/  @P6 LDG.E.U16 R95, desc[UR8][R8.64] ;  /* 0x00000008085f6981 */ /* 0x0080e4000c1e1500 */
[----:B0-----:R-:W-:-:S02]  /*20e00*/  IMAD.MOV.U32 R8, RZ, RZ, R29 ;  /* 0x000000ffff087224 */ /* 0x001fc400078e001d */
[----:B------:R-:W-:-:S05]  /*20e10*/  IMAD.MOV.U32 R9, RZ, RZ, R28 ;  /* 0x000000ffff097224 */ /* 0x000fca00078e001c */
[----:B------:R-:W2:Y:S04]  /*20e20*/  @P4 LDG.E.U16 R23, desc[UR8][R8.64] ;  /* 0x0000000808174981 */ /* 0x000ea8000c1e1500 */
[----:B---3--:R-:W-:Y:S04]  /*20e30*/  STL [R1+0x1200], R95 ;  /* 0x0012005f01007387 */ /* 0x008fe80000100800 */
[----:B------:R-:W-:Y:S01]  /*20e40*/  @P5 STL [R1+0x73c], R30 ;  /* 0x00073c1e01005387 */ /* 0x000fe20000100800 */
[----:B------:R-:W-:-:S13]  /*20e50*/  ISETP.GT.AND P5, PT, R4, 0x6a, PT ;  /* 0x0000006a0400780c */ /* 0x000fda0003fa4270 */
[----:B------:R-:W3:Y:S04]  /*20e60*/  @P5 LDG.E.U16 R2, desc[UR8][R92.64] ;  /* 0x000000085c025981 */ /* 0x000ee8000c1e1500 */
[----:B------:R-:W3:Y:S01]  /*20e70*/  @P5 LDG.E.U16 R0, desc[UR8][R90.64] ;  /* 0x000000085a005981 */ /* 0x000ee2000c1e1500 */
[----:B------:R-:W-:-:S03]  /*20e80*/  LOP3.LUT R37, R37, R36, RZ, 0x3c, !PT ;  /* 0x0000002425257212 */ /* 0x000fc600078e3cff */
[----:B------:R-:W-:Y:S01]  /*20e90*/  STL.64 [R1+0x90], R24 ;  /* 0x0000901801007387 */ /* 0x000fe20000100a00 */
[C---:B------:R-:W-:Y:S01]  /*20ea0*/  LOP3.LUT R36, R37.reuse, R36, RZ, 0x3c, !PT ;  /* 0x0000002425247212 */ /* 0x040fe200078e3cff */
[----:B------:R-:W-:Y:S02]  /*20eb0*/  IMAD.MOV.U32 R26, RZ, RZ, R52 ;  /* 0x000000ffff1a7224 */ /* 0x000fe400078e0034 */
[----:B------:R0:W-:Y:S01]  /*20ec0*/  STL.64 [R1+0x88], R8 ;  /* 0x0000880801007387 */ /* 0x0001e20000100a00 */
[----:B------:R-:W-:Y:S01]  /*20ed0*/  IMAD.MOV.U32 R27, RZ, RZ, R12 ;  /* 0x000000ffff1b7224 */ /* 0x000fe200078e000c */
[----:B------:R-:W-:Y:S01]  /*20ee0*/  LOP3.LUT R37, R37, R36, RZ, 0x3c, !PT ;  /* 0x0000002425257212 */ /* 0x000fe200078e3cff */
[----:B------:R-:W-:Y:S01]  /*20ef0*/  IMAD.MOV.U32 R34, RZ, RZ, R38 ;  /* 0x000000ffff227224 */ /* 0x000fe200078e0026 */
[----:B--2---:R-:W-:Y:S01]  /*20f00*/  @P4 STL [R1+0x70c], R23 ;  /* 0x00070c1701004387 */ /* 0x004fe20000100800 */
[----:B------:R-:W-:-:S03]  /*20f10*/  IMAD.MOV.U32 R35, RZ, RZ, R53 ;  /* 0x000000ffff237224 */ /* 0x000fc600078e0035 */
[----:B----4-:R-:W-:Y:S01]  /*20f20*/  @P4 STL [R1+0x710], R22 ;  /* 0x0007101601004387 */ /* 0x010fe20000100800 */
[----:B0-----:R-:W-:Y:S02]  /*20f30*/  IMAD.MOV.U32 R8, RZ, RZ, R19 ;  /* 0x000000ffff087224 */ /* 0x001fe400078e0013 */
[----:B------:R-:W-:-:S05]  /*20f40*/  IMAD.MOV.U32 R9, RZ, RZ, R18 ;  /* 0x000000ffff097224 */ /* 0x000fca00078e0012 */
[----:B------:R-:W-:Y:S04]  /*20f50*/  STL.64 [R1+0x40], R8 ;  /* 0x0000400801007387 */ /* 0x000fe80000100a00 */
[----:B------:R-:W-:Y:S04]  /*20f60*/  STL.64 [R1+0x48], R26 ;  /* 0x0000481a01007387 */ /* 0x000fe80000100a00 */
[----:B------:R-:W-:Y:S04]  /*20f70*/  STL.64 [R1+0x58], R34 ;  /* 0x0000582201007387 */ /* 0x000fe80000100a00 */
[----:B------:R-:W-:Y:S04]  /*20f80*/  STL.64 [R1+0x60], R36 ;  /* 0x0000602401007387 */ /* 0x000fe80000100a00 */
[----:B------:R-:W2:Y:S04]  /*20f90*/  LDL.LU R38, [R1+0xda4] ;  /* 0x000da40001267983 */ /* 0x000ea80000300800 */
[----:B------:R0:W-:Y:S04]  /*20fa0*/  @P0 STL [R1+0x6e0], R39 ;  /* 0x0006e02701000387 */ /* 0x0001e80000100800 */
[----:B0-----:R-:W2:Y:S04]  /*20fb0*/  LDL.LU R39, [R1+0xe04] ;  /* 0x000e040001277983 */ /* 0x001ea80000300800 */
[----:B------:R-:W4:Y:S04]  /*20fc0*/  LDL.LU R52, [R1+0xda8] ;  /* 0x000da80001347983 */ /* 0x000f280000300800 */
[----:B------:R-:W4:Y:S04]  /*20fd0*/  LDL.LU R53, [R1+0xe08] ;  /* 0x000e080001357983 */ /* 0x000f280000300800 */
[----:B------:R-:W2:Y:S04]  /*20fe0*/  LDL.LU R95, [R1+0x64c] ;  /* 0x00064c00015f7983 */ /* 0x000ea80000300800 */
[----:B------:R-:W2:Y:S04]  /*20ff0*/  LDL.LU R104, [R1+0x730] ;  /* 0x0007300001687983 */ /* 0x000ea80000300800 */
[----:B------:R-:W2:Y:S04]  /*21000*/  LDL.LU R107, [R1+0x72c] ;  /* 0x00072c00016b7983 */ /* 0x000ea80000300800 */
[----:B------:R-:W2:Y:S04]  /*21010*/  LDL.LU R116, [R1+0x728] ;  /* 0x0007280001747983 */ /* 0x000ea80000300800 */
[----:B------:R-:W-:Y:S04]  /*21020*/  @P6 STL [R1+0x738], R31 ;  /* 0x0007381f01006387 */ /* 0x000fe80000100800 */
[----:B------:R-:W2:Y:S04]  /*21030*/  LDL.LU R124, [R1+0x724] ;  /* 0x00072400017c7983 */ /* 0x000ea80000300800 */
[----:B------:R-:W-:Y:S04]  /*21040*/  @P0 STL [R1+0x6dc], R13 ;  /* 0x0006dc0d01000387 */ /* 0x000fe80000100800 */
[----:B---3--:R0:W-:Y:S04]  /*21050*/  STL [R1+0x6b0], R2 ;  /* 0x0006b00201007387 */ /* 0x0081e80000100800 */
[----:B0-----:R-:W3:Y:S04]  /*21060*/  LDL.LU R2, [R1+0x12cc] ;  /* 0x0012cc0001027983 */ /* 0x001ee80000300800 */
[----:B------:R-:W-:Y:S04]  /*21070*/  STL [R1+0x1020], R92 ;  /* 0x0010205c01007387 */ /* 0x000fe80000100800 */
[----:B------:R-:W-:Y:S04]  /*21080*/  STL [R1+0x1204], R92 ;  /* 0x0012045c01007387 */ /* 0x000fe80000100800 */
[----:B------:R-:W-:Y:S04]  /*21090*/  STL [R1+0x101c], R93 ;  /* 0x00101c5d01007387 */ /* 0x000fe80000100800 */
[----:B------:R0:W-:Y:S04]  /*210a0*/  STL [R1+0x1208], R93 ;  /* 0x0012085d01007387 */ /* 0x0001e80000100800 */
[----:B0-----:R-:W3:Y:S04]  /*210b0*/  LDL.LU R93, [R1+0x650] ;  /* 0x00065000015d7983 */ /* 0x001ee80000300800 */
[----:B------:R0:W-:Y:S04]  /*210c0*/  STL [R1+0x6ac], R0 ;  /* 0x0006ac0001007387 */ /* 0x0001e80000100800 */
[----:B0-----:R-:W3:Y:S04]  /*210d0*/  LDL.LU R0, [R1+0x12c8] ;  /* 0x0012c80001007983 */ /* 0x001ee80000300800 */
        /* <DEDUP_REMOVED lines=8> */
[----:B------:R-:W-:Y:S04]  /*21160*/  STL [R1+0x1028], R90 ;  /* 0x0010285a01007387 */ /* 0x000fe80000100800 */
[----:B------:R0:W-:Y:S04]  /*21170*/  STL [R1+0x120c], R90 ;  /* 0x00120c5a01007387 */ /* 0x0001e80000100800 */
[----:B0-----:R-:W3:Y:S04]  /*21180*/  LDL.LU R90, [R1+0x67c] ;  /* 0x00067c00015a7983 */ /* 0x001ee80000300800 */
[----:B------:R-:W-:Y:S04]  /*21190*/  STL [R1+0x1024], R91 ;  /* 0x0010245b01007387 */ /* 0x000fe80000100800 */
[----:B------:R0:W-:Y:S04]  /*211a0*/  STL [R1+0x1210], R91 ;  /* 0x0012105b01007387 */ /* 0x0001e80000100800 */
[----:B0-----:R-:W3:Y:S01]  /*211b0*/  LDL.LU R91, [R1+0x680] ;  /* 0x00068000015b7983 */ /* 0x001ee20000300800 */
[----:B------:R-:W-:-:S03]  /*211c0*/  ISETP.GT.AND P4, PT, R4, 0x72, PT ;  /* 0x000000720400780c */ /* 0x000fc60003f84270 */
[----:B------:R-:W3:Y:S04]  /*211d0*/  LDL.LU R16, [R1+0xd68] ;  /* 0x000d680001107983 */ /* 0x000ee80000300800 */
[----:B------:R-:W3:Y:S04]  /*211e0*/  LDL.LU R17, [R1+0xd84] ;  /* 0x000d840001117983 */ /* 0x000ee80000300800 */
[----:B------:R-:W3:Y:S04]  /*211f0*/  LDL.LU R18, [R1+0xd6c] ;  /* 0x000d6c0001127983 */ /* 0x000ee80000300800 */
[----:B------:R-:W3:Y:S01]  /*21200*/  LDL.LU R19, [R1+0xd78] ;  /* 0x000d780001137983 */ /* 0x000ee20000300800 */
[----:B--2---:R-:W-:-:S02]  /*21210*/  LOP3.LUT R39, R39, R38, RZ, 0x3c, !PT ;  /* 0x0000002627277212 */ /* 0x004fc400078e3cff */
[----:B----4-:R-:W-:Y:S01]  /*21220*/  LOP3.LUT R53, R53, R52, RZ, 0x3c, !PT ;  /* 0x0000003435357212 */ /* 0x010fe200078e3cff */
[----:B------:R-:W2:Y:S04]  /*21230*/  LDL.LU R94, [R1+0x708] ;  /* 0x00070800015e7983 */ /* 0x000ea80000300800 */
[----:B---3--:R-:W3:Y:S04]  /*21240*/  @P4 LDG.E.U16 R90, desc[UR8][R86.64] ;  /* 0x00000008565a4981 */ /* 0x008ee8000c1e1500 */
[----:B------:R-:W4:Y:S01]  /*21250*/  @P4 LDG.E.U16 R91, desc[UR8][R88.64] ;  /* 0x00000008585b4981 */ /* 0x000f22000c1e1500 */
[----:B------:R-:W-:-:S02]  /*21260*/  LOP3.LUT R38, R39, R38, RZ, 0x3c, !PT ;  /* 0x0000002627267212 */ /* 0x000fc400078e3cff */
[----:B------:R-:W-:Y:S01]  /*21270*/  LOP3.LUT R52, R53, R52, RZ, 0x3c, !PT ;  /* 0x0000003435347212 */ /* 0x000fe200078e3cff */
[----:B------:R-:W2:Y:S01]  /*21280*/  LDL.LU R97, [R1+0x704] ;  /* 0x0007040001617983 */ /* 0x000ea20000300800 */
[----:B------:R-:W-:Y:S02]  /*21290*/  LOP3.LUT R39, R39, R38, RZ, 0x3c, !PT ;  /* 0x0000002627277212 */ /* 0x000fe400078e3cff */
[----:B------:R-:W-:-:S03]  /*212a0*/  LOP3.LUT R53, R53, R52, RZ, 0x3c, !PT ;  /* 0x0000003435357212 */ /* 0x000fc600078e3cff */
[----:B------:R-:W-:Y:S04]  /*212b0*/  STL.64 [R1+0x68], R38 ;  /* 0x0000682601007387 */ /* 0x000fe80000100a00 */
[----:B------:R-:W-:Y:S01]  /*212c0*/  STL.64 [R1+0x70], R52 ;  /* 0x0000703401007387 */ /* 0x000fe20000100a00 */
[----:B------:R-:W-:Y:S02]  /*212d0*/  IMAD.MOV.U32 R28, RZ, RZ, R25 ;  /* 0x000000ffff1c7224 */ /* 0x000fe400078e0019 */
[----:B------:R-:W-:Y:S02]  /*212e0*/  IMAD.MOV.U32 R29, RZ, RZ, R24 ;  /* 0x000000ffff1d7224 */ /* 0x000fe400078e0018 */
[----:B------:R-:W-:Y:S02]  /*212f0*/  IMAD.MOV.U32 R30, RZ, RZ, R23 ;  /* 0x000000ffff1e7224 */ /* 0x000fe400078e0017 */
[----:B------:R-:W-:-:S02]  /*21300*/  IMAD.MOV.U32 R31, RZ, RZ, R22 ;  /* 0x000000ffff1f7224 */ /* 0x000fc400078e0016 */
[----:B------:R-:W-:Y:S02]  /*21310*/  IMAD.MOV.U32 R32, RZ, RZ, R15 ;  /* 0x000000ffff207224 */ /* 0x000fe400078e000f */
[----:B------:R-:W-:Y:S01]  /*21320*/  IMAD.MOV.U32 R33, RZ, RZ, R14 ;  /* 0x000000ffff217224 */ /* 0x000fe200078e000e */
[----:B------:R-:W-:Y:S02]  /*21330*/  LOP3.LUT R19, R19, R18, RZ, 0x3c, !PT ;  /* 0x0000001213137212 */ /* 0x000fe400078e3cff */
[----:B------:R-:W-:Y:S02]  /*21340*/  LOP3.LUT R17, R17, R16, RZ, 0x3c, !PT ;  /* 0x0000001011117212 */ /* 0x000fe400078e3cff */
[----:B------:R-:W-:Y:S02]  /*21350*/  ISETP.GT.AND P6, PT, R4, 0x55, PT ;  /* 0x000000550400780c */ /* 0x000fe40003fc4270 */
[----:B------:R-:W-:Y:S02]  /*21360*/  LOP3.LUT R18, R19, R18, RZ, 0x3c, !PT ;  /* 0x0000001213127212 */ /* 0x000fe400078e3cff */
[----:B------:R-:W-:-:S02]  /*21370*/  LOP3.LUT R16, R17, R16, RZ, 0x3c, !PT ;  /* 0x0000001011107212 */ /* 0x000fc400078e3cff */
[----:B------:R-:W-:Y:S02]  /*21380*/  LOP3.LUT R19, R19, R18, RZ, 0x3c, !PT ;  /* 0x0000001213137212 */ /* 0x000fe400078e3cff */
[----:B------:R-:W-:-:S05]  /*21390*/  LOP3.LUT R17, R17, R16, RZ, 0x3c, !PT ;  /* 0x0000001011117212 */ /* 0x000fca00078e3cff */
[----:B------:R-:W2:Y:S04]  /*213a0*/  @P6 LDG.E.U16 R124, desc[UR8][R16.64] ;  /* 0x00000008107c6981 */ /* 0x000ea8000c1e1500 */
[----:B------:R-:W2:Y:S04]  /*213b0*/  @P6 LDG.E.U16 R116, desc[UR8][R18.64] ;  /* 0x0000000812746981 */ /* 0x000ea8000c1e1500 */
[----:B----4-:R-:W-:Y:S04]  /*213c0*/  STL [R1+0x1214], R91 ;  /* 0x0012145b01007387 */ /* 0x010fe80000100800 */
[----:B------:R-:W-:Y:S04]  /*213d0*/  STL [R1+0x1030], R88 ;  /* 0x0010305801007387 */ /* 0x000fe80000100800 */
[----:B------:R0:W-:Y:S04]  /*213e0*/  STL [R1+0x1218], R88 ;  /* 0x0012185801007387 */ /* 0x0001e80000100800 */
[----:B------:R-:W-:Y:S04]  /*213f0*/  STL [R1+0x102c], R89 ;  /* 0x00102c5901007387 */ /* 0x000fe80000100800 */
[----:B------:R1:W-:Y:S04]  /*21400*/  STL [R1+0x121c], R89 ;  /* 0x00121c5901007387 */ /* 0x0003e80000100800 */
[----:B---3--:R-:W-:Y:S04]  /*21410*/  STL [R1+0x1220], R90 ;  /* 0x0012205a01007387 */ /* 0x008fe80000100800 */
[----:B------:R-:W-:Y:S01]  /*21420*/  STL [R1+0x1038], R86 ;  /* 0x0010385601007387 */ /* 0x000fe20000100800 */
[----:B0-----:R-:W-:-:S03]  /*21430*/  IMAD.MOV.U32 R88, RZ, RZ, R13 ;  /* 0x000000ffff587224 */ /* 0x001fc600078e000d */
[----:B------:R-:W-:Y:S01]  /*21440*/  STL [R1+0x1224], R86 ;  /* 0x0012245601007387 */ /* 0x000fe20000100800 */
[----:B-1----:R-:W-:-:S03]  /*21450*/  IMAD.MOV.U32 R89, RZ, RZ, R12 ;  /* 0x000000ffff597224 */ /* 0x002fc600078e000c */
[----:B------:R-:W-:Y:S04]  /*21460*/  STL [R1+0x1034], R87 ;  /* 0x0010345701007387 */ /* 0x000fe80000100800 */
[----:B------:R-:W3:Y:S04]  /*21470*/  LDL.LU R96, [R1+0x6d8] ;  /* 0x0006d80001607983 */ /* 0x000ee80000300800 */
[----:B------:R-:W-:Y:S04]  /*21480*/  STL.64 [R1+0x78], R28 ;  /* 0x0000781c01007387 */ /* 0x000fe80000100a00 */
[----:B------:R-:W-:Y:S04]  /*21490*/  STL.64 [R1+0x80], R30 ;  /* 0x0000801e01007387 */ /* 0x000fe80000100a00 */
[----:B------:R-:W4:Y:S04]  /*214a0*/  LDL.LU R24, [R1+0xdb4] ;  /* 0x000db40001187983 */ /* 0x000f280000300800 */
[----:B------:R-:W4:Y:S04]  /*214b0*/  LDL.LU R25, [R1+0xe14] ;  /* 0x000e140001197983 */ /* 0x000f280000300800 */
        /* <DEDUP_REMOVED lines=10> */
[----:B------:R-:W-:Y:S04]  /*21560*/  STL [R1+0x1040], R84 ;  /* 0x0010405401007387 */ /* 0x000fe80000100800 */
[----:B------:R-:W-:Y:S04]  /*21570*/  STL [R1+0x103c], R85 ;  /* 0x00103c5501007387 */ /* 0x000fe80000100800 */
[----:B------:R-:W-:Y:S04]  /*21580*/  STL [R1+0x1048], R82 ;  /* 0x0010485201007387 */ /* 0x000fe80000100800 */
[----:B------:R-:W-:Y:S04]  /*21590*/  STL [R1+0x1044], R83 ;  /* 0x0010445301007387 */ /* 0x000fe80000100800 */
[----:B------:R-:W4:Y:S04]  /*215a0*/  LDL.LU R101, [R1+0x6a4] ;  /* 0x0006a40001657983 */ /* 0x000f280000300800 */
[----:B------:R-:W4:Y:S04]  /*215b0*/  LDL.LU R100, [R1+0x678] ;  /* 0x0006780001647983 */ /* 0x000f280000300800 */
[----:B------:R-:W-:Y:S04]  /*215c0*/  STL.64 [R1+0xe0], R18 ;  /* 0x0000e01201007387 */ /* 0x000fe80000100a00 */
[----:B------:R0:W-:Y:S04]  /*215d0*/  STL.64 [R1+0xd8], R16 ;  /* 0x0000d81001007387 */ /* 0x0001e80000100a00 */
[----:B------:R-:W4:Y:S04]  /*215e0*/  LDL.LU R103, [R1+0x674] ;  /* 0x0006740001677983 */ /* 0x000f280000300800 */
[----:B0-----:R-:W4:Y:S04]  /*215f0*/  LDL.LU R16, [R1+0xdc4] ;  /* 0x000dc40001107983 */ /* 0x001f280000300800 */
[----:B------:R-:W4:Y:S04]  /*21600*/  LDL.LU R17, [R1+0xe24] ;  /* 0x000e240001117983 */ /* 0x000f280000300800 */
[----:B------:R-:W4:Y:S04]  /*21610*/  LDL.LU R18, [R1+0xdc8] ;  /* 0x000dc80001127983 */ /* 0x000f280000300800 */
[----:B------:R-:W4:Y:S01]  /*21620*/  LDL.LU R19, [R1+0xe28] ;  /* 0x000e280001137983 */ /* 0x000f220000300800 */
[----:B------:R-:W-:-:S02]  /*21630*/  ISETP.GT.AND P0, PT, R4, 0x7a, PT ;  /* 0x0000007a0400780c */ /* 0x000fc40003f04270 */
[C---:B------:R-:W-:Y:S01]  /*21640*/  ISETP.GT.AND P5, PT, R4.reuse, 0x54, PT ;  /* 0x000000540400780c */ /* 0x040fe20003fa4270 */
[----:B------:R-:W4:Y:S01]  /*21650*/  LDL.LU R102, [R1+0x648] ;  /* 0x0006480001667983 */ /* 0x000f220000300800 */
[----:B------:R-:W-:-:S09]  /*21660*/  ISETP.GT.AND P4, PT, R4, 0x5b, PT ;  /* 0x0000005b0400780c */ /* 0x000fd20003f84270 */
[----:B------:R-:W4:Y:S04]  /*21670*/  @P0 LDG.E.U16 R93, desc[UR8][R84.64] ;  /* 0x00000008545d0981 */ /* 0x000f28000c1e1500 */
[----:B------:R-:W4:Y:S01]  /*21680*/  @P0 LDG.E.U16 R95, desc[UR8][R82.64] ;  /* 0x00000008525f0981 */ /* 0x000f22000c1e1500 */
[----:B------:R-:W-:-:S03]  /*21690*/  ISETP.GT.AND P0, PT, R4, 0x63, PT ;  /* 0x000000630400780c */ /* 0x000fc60003f04270 */
[----:B------:R4:W4:Y:S04]  /*216a0*/  @P5 LDG.E.U16 R104, desc[UR8][R88.64] ;  /* 0x0000000858685981 */ /* 0x000928000c1e1500 */
[----:B--2---:R-:W2:Y:S04]  /*216b0*/  @P4 LDG.E.U16 R97, desc[UR8][R28.64] ;  /* 0x000000081c614981 */ /* 0x004ea8000c1e1500 */
[----:B------:R-:W2:Y:S04]  /*216c0*/  @P4 LDG.E.U16 R94, desc[UR8][R30.64] ;  /* 0x000000081e5e4981 */ /* 0x000ea8000c1e1500 */
[----:B------:R-:W2:Y:S04]  /*216d0*/  @P5 LDG.E.U16 R107, desc[UR8][R32.64] ;  /* 0x00000008206b5981 */ /* 0x000ea8000c1e1500 */
[----:B---3--:R0:W3:Y:S01]  /*216e0*/  @P0 LDG.E.U16 R96, desc[UR8][R20.64] ;  /* 0x0000000814600981 */ /* 0x0080e2000c1e1500 */
[----:B----4-:R-:W-:-:S02]  /*216f0*/  IMAD.MOV.U32 R89, RZ, RZ, R24 ;  /* 0x000000ffff597224 */ /* 0x010fc400078e0018 */
[----:B------:R-:W-:-:S05]  /*21700*/  IMAD.MOV.U32 R88, RZ, RZ, R25 ;  /* 0x000000ffff587224 */ /* 0x000fca00078e0019 */
[----:B------:R-:W-:Y:S01]  /*21710*/  STL.64 [R1+0xb8], R88 ;  /* 0x0000b85801007387 */ /* 0x000fe20000100a00 */
[----:B------:R-:W-:Y:S02]  /*21720*/  IMAD.MOV.U32 R91, RZ, RZ, R22 ;  /* 0x000000ffff5b7224 */ /* 0x000fe400078e0016 */
[----:B------:R-:W-:Y:S01]  /*21730*/  IMAD.MOV.U32 R90, RZ, RZ, R23 ;  /* 0x000000ffff5a7224 */ /* 0x000fe200078e0017 */
[----:B------:R-:W-:-:S04]  /*21740*/  LOP3.LUT R13, R13, R12, RZ, 0x3c, !PT ;  /* 0x0000000c0d0d7212 */ /* 0x000fc800078e3cff */
[----:B------:R-:W-:-:S04]  /*21750*/  LOP3.LUT R12, R13, R12, RZ, 0x3c, !PT ;  /* 0x0000000c0d0c7212 */ /* 0x000fc800078e3cff */
[----:B------:R-:W-:Y:S01]  /*21760*/  LOP3.LUT R13, R13, R12, RZ, 0x3c, !PT ;  /* 0x0000000c0d0d7212 */ /* 0x000fe200078e3cff */
[----:B------:R-:W-:Y:S01]  /*21770*/  STL.64 [R1+0xc0], R90 ;  /* 0x0000c05a01007387 */ /* 0x000fe20000100a00 */
[----:B------:R-:W-:-:S03]  /*21780*/  LOP3.LUT R15, R15, R14, RZ, 0x3c, !PT ;  /* 0x0000000e0f0f7212 */ /* 0x000fc600078e3cff */
[----:B------:R-:W-:Y:S01]  /*21790*/  STL.64 [R1+0xc8], R12 ;  /* 0x0000c80c01007387 */ /* 0x000fe20000100a00 */
[----:B------:R-:W-:-:S03]  /*217a0*/  LOP3.LUT R14, R15, R14, RZ, 0x3c, !PT ;  /* 0x0000000e0f0e7212 */ /* 0x000fc600078e3cff */
[----:B------:R-:W4:Y:S04]  /*217b0*/  LDL.LU R105, [R1+0x644] ;  /* 0x0006440001697983 */ /* 0x000f280000300800 */
[----:B------:R-:W0:Y:S01]  /*217c0*/  LDL.LU R20, [R1+0xdcc] ;  /* 0x000dcc0001147983 */ /* 0x000e220000300800 */
[----:B------:R-:W-:-:S03]  /*217d0*/  LOP3.LUT R15, R15, R14, RZ, 0x3c, !PT ;  /* 0x0000000e0f0f7212 */ /* 0x000fc600078e3cff */
[----:B------:R-:W0:Y:S04]  /*217e0*/  LDL.LU R21, [R1+0xe2c] ;  /* 0x000e2c0001157983 */ /* 0x000e280000300800 */
[----:B------:R-:W2:Y:S04]  /*217f0*/  LDL.LU R22, [R1+0xd88] ;  /* 0x000d880001167983 */ /* 0x000ea80000300800 */
[----:B------:R-:W2:Y:S04]  /*21800*/  LDL.LU R23, [R1+0xdd0] ;  /* 0x000dd00001177983 */ /* 0x000ea80000300800 */
[----:B------:R-:W3:Y:S04]  /*21810*/  LDL.LU R24, [R1+0xd8c] ;  /* 0x000d8c0001187983 */ /* 0x000ee80000300800 */
[----:B------:R-:W3:Y:S04]  /*21820*/  LDL.LU R25, [R1+0xdd4] ;  /* 0x000dd40001197983 */ /* 0x000ee80000300800 */
[----:B------:R-:W4:Y:S04]  /*21830*/  LDL.LU R28, [R1+0xd90] ;  /* 0x000d9000011c7983 */ /* 0x000f280000300800 */
[----:B------:R-:W4:Y:S04]  /*21840*/  LDL.LU R29, [R1+0xdd8] ;  /* 0x000dd800011d7983 */ /* 0x000f280000300800 */
[----:B------:R-:W-:Y:S04]  /*21850*/  STL.64 [R1+0xd0], R14 ;  /* 0x0000d00e01007387 */ /* 0x000fe80000100a00 */
[----:B------:R-:W4:Y:S04]  /*21860*/  LDL.LU R106, [R1+0x700] ;  /* 0x00070000016a7983 */ /* 0x000f280000300800 */
[----:B------:R-:W4:Y:S01]  /*21870*/  LDL.LU R109, [R1+0x6fc] ;  /* 0x0006fc00016d7983 */ /* 0x000f220000300800 */
[----:B------:R-:W-:-:S03]  /*21880*/  LOP3.LUT R17, R17, R16, RZ, 0x3c, !PT ;  /* 0x0000001011117212 */ /* 0x000fc600078e3cff */
[----:B------:R-:W-:Y:S04]  /*21890*/  STL [R1+0x1050], R80 ;  /* 0x0010505001007387 */ /* 0x000fe80000100800 */
[----:B------:R-:W-:Y:S01]  /*218a0*/  STL [R1+0x104c], R81 ;  /* 0x00104c5101007387 */ /* 0x000fe20000100800 */
[----:B------:R-:W-:-:S03]  /*218b0*/  LOP3.LUT R19, R19, R18, RZ, 0x3c, !PT ;  /* 0x0000001213137212 */ /* 0x000fc600078e3cff */
[----:B------:R-:W4:Y:S01]  /*218c0*/  LDL.LU R30, [R1+0xd94] ;  /* 0x000d9400011e7983 */ /* 0x000f220000300800 */
[----:B------:R-:W-:-:S03]  /*218d0*/  LOP3.LUT R16, R17, R16, RZ, 0x3c, !PT ;  /* 0x0000001011107212 */ /* 0x000fc600078e3cff */
[----:B------:R-:W4:Y:S01]  /*218e0*/  LDL.LU R31, [R1+0xddc] ;  /* 0x000ddc00011f7983 */ /* 0x000f220000300800 */
[----:B------:R-:W-:Y:S02]  /*218f0*/  LOP3.LUT R18, R19, R18, RZ, 0x3c, !PT ;  /* 0x0000001213127212 */ /* 0x000fe400078e3cff */
[----:B------:R-:W-:Y:S01]  /*21900*/  LOP3.LUT R17, R17, R16, RZ, 0x3c, !PT ;  /* 0x0000001011117212 */ /* 0x000fe200078e3cff */
[----:B------:R-:W4:Y:S01]  /*21910*/  @P0 LDG.E.U16 R99, desc[UR8][R80.64] ;  /* 0x0000000850630981 */ /* 0x000f22000c1e1500 */
[----:B------:R-:W-:-:S03]  /*21920*/  LOP3.LUT R19, R19, R18, RZ, 0x3c, !PT ;  /* 0x0000001213137212 */ /* 0x000fc600078e3cff */
[----:B------:R-:W-:Y:S04]  /*21930*/  STL [R1+0x1058], R78 ;  /* 0x0010584e01007387 */ /* 0x000fe80000100800 */
[----:B------:R-:W-:Y:S04]  /*21940*/  STL.64 [R1+0x138], R16 ;  /* 0x0001381001007387 */ /* 0x000fe80000100a00 */
[----:B------:R-:W-:Y:S04]  /*21950*/  STL.64 [R1+0x140], R18 ;  /* 0x0001401201007387 */ /* 0x000fe80000100a00 */
[----:B------:R-:W-:Y:S04]  /*21960*/  STL [R1+0x1054], R79 ;  /* 0x0010544f01007387 */ /* 0x000fe80000100800 */
[----:B------:R-:W-:Y:S04]  /*21970*/  STL [R1+0x1060], R76 ;  /* 0x0010604c01007387 */ /* 0x000fe80000100800 */
[----:B------:R-:W-:Y:S04]  /*21980*/  STL [R1+0x105c], R77 ;  /* 0x00105c4d01007387 */ /* 0x000fe80000100800 */
[----:B------:R-:W-:Y:S04]  /*21990*/  STL [R1+0x1068], R74 ;  /* 0x0010684a01007387 */ /* 0x000fe80000100800 */
[----:B------:R-:W-:Y:S04]  /*219a0*/  STL [R1+0x1064], R75 ;  /* 0x0010644b01007387 */ /* 0x000fe80000100800 */
[----:B------:R-:W-:Y:S04]  /*219b0*/  STL [R1+0x1070], R72 ;  /* 0x0010704801007387 */ /* 0x000fe80000100800 */
[----:B------:R-:W-:Y:S04]  /*219c0*/  STL [R1+0x106c], R73 ;  /* 0x00106c4901007387 */ /* 0x000fe80000100800 */
[----:B------:R-:W4:Y:S01]  /*219d0*/  LDL.LU R33, [R1+0xf28] ;  /* 0x000f280001217983 */ /* 0x000f220000300800 */
[----:B------:R-:W-:-:S13]  /*219e0*/  ISETP.GT.AND P5, PT, R4, 0x6b, PT ;  /* 0x0000006b0400780c */ /* 0x000fda0003fa4270 */
[----:B------:R-:W4:Y:S04]  /*219f0*/  @P5 LDG.E.U16 R98, desc[UR8][R78.64] ;  /* 0x000000084e625981 */ /* 0x000f28000c1e1500 */
[----:B------:R-:W4:Y:S01]  /*21a00*/  @P5 LDG.E.U16 R101, desc[UR8][R76.64] ;  /* 0x000000084c655981 */ /* 0x000f22000c1e1500 */
[----:B------:R-:W-:Y:S02]  /*21a10*/  ISETP.GT.AND P5, PT, R4, 0x5c, PT ;  /* 0x0000005c0400780c */ /* 0x000fe40003fa4270 */
[----:B0-----:R-:W-:-:S04]  /*21a20*/  LOP3.LUT R21, R21, R20, RZ, 0x3c, !PT ;  /* 0x0000001415157212 */ /* 0x001fc800078e3cff */
[----:B------:R-:W-:Y:S02]  /*21a30*/  LOP3.LUT R20, R21, R20, RZ, 0x3c, !PT ;  /* 0x0000001415147212 */ /* 0x000fe400078e3cff */
[----:B--2---:R-:W-:-:S04]  /*21a40*/  LOP3.LUT R23, R23, R22, RZ, 0x3c, !PT ;  /* 0x0000001617177212 */ /* 0x004fc800078e3cff */
[----:B------:R-:W-:Y:S02]  /*21a50*/  LOP3.LUT R22, R23, R22, RZ, 0x3c, !PT ;  /* 0x0000001617167212 */ /* 0x000fe400078e3cff */
[----:B---3--:R-:W-:Y:S02]  /*21a60*/  LOP3.LUT R25, R25, R24, RZ, 0x3c, !PT ;  /* 0x0000001819197212 */ /* 0x008fe400078e3cff */
[----:B------:R-:W-:Y:S02]  /*21a70*/  LOP3.LUT R21, R21, R20, RZ, 0x3c, !PT ;  /* 0x0000001415157212 */ /* 0x000fe400078e3cff */
[----:B------:R-:W-:Y:S02]  /*21a80*/  LOP3.LUT R24, R25, R24, RZ, 0x3c, !PT ;  /* 0x0000001819187212 */ /* 0x000fe400078e3cff */
[----:B----4-:R-:W-:Y:S02]  /*21a90*/  LOP3.LUT R29, R29, R28, RZ, 0x3c, !PT ;  /* 0x0000001c1d1d7212 */ /* 0x010fe400078e3cff */
[----:B------:R-:W-:-:S02]  /*21aa0*/  LOP3.LUT R23, R23, R22, RZ, 0x3c, !PT ;  /* 0x0000001617177212 */ /* 0x000fc400078e3cff */
[----:B------:R-:W-:Y:S02]  /*21ab0*/  LOP3.LUT R28, R29, R28, RZ, 0x3c, !PT ;  /* 0x0000001c1d1c7212 */ /* 0x000fe400078e3cff */
[----:B------:R-:W-:Y:S02]  /*21ac0*/  LOP3.LUT R25, R25, R24, RZ, 0x3c, !PT ;  /* 0x0000001819197212 */ /* 0x000fe400078e3cff */
[----:B------:R-:W-:Y:S01]  /*21ad0*/  LOP3.LUT R29, R29, R28, RZ, 0x3c, !PT ;  /* 0x0000001c1d1d7212 */ /* 0x000fe200078e3cff */
[----:B------:R-:W-:Y:S04]  /*21ae0*/  STL.64 [R1+0x148], R20 ;  /* 0x0001481401007387 */ /* 0x000fe80000100a00 */
[----:B------:R-:W-:Y:S04]  /*21af0*/  STL.64 [R1+0x1b8], R22 ;  /* 0x0001b81601007387 */ /* 0x000fe80000100a00 */
[----:B------:R-:W-:Y:S04]  /*21b00*/  STL.64 [R1+0x1c0], R24 ;  /* 0x0001c01801007387 */ /* 0x000fe80000100a00 */
[----:B------:R-:W-:Y:S01]  /*21b10*/  STL.64 [R1+0x1c8], R28 ;  /* 0x0001c81c01007387 */ /* 0x000fe20000100a00 */
[----:B------:R-:W-:-:S03]  /*21b20*/  LOP3.LUT R31, R31, R30, RZ, 0x3c, !PT ;  /* 0x0000001e1f1f7212 */ /* 0x000fc600078e3cff */
[----:B------:R-:W-:Y:S01]  /*21b30*/  STL [R1+0x1078], R70 ;  /* 0x0010784601007387 */ /* 0x000fe20000100800 */
[----:B------:R-:W-:-:S03]  /*21b40*/  LOP3.LUT R30, R31, R30, RZ, 0x3c, !PT ;  /* 0x0000001e1f1e7212 */ /* 0x000fc600078e3cff */
[----:B------:R-:W-:Y:S01]  /*21b50*/  STL [R1+0x1074], R71 ;  /* 0x0010744701007387 */ /* 0x000fe20000100800 */
[----:B------:R-:W-:-:S03]  /*21b60*/  LOP3.LUT R31, R31, R30, RZ, 0x3c, !PT ;  /* 0x0000001e1f1f7212 */ /* 0x000fc600078e3cff */
[----:B------:R-:W-:Y:S04]  /*21b70*/  STL [R1+0x1080], R68 ;  /* 0x0010804401007387 */ /* 0x000fe80000100800 */
[----:B------:R-:W-:Y:S04]  /*21b80*/  STL [R1+0x107c], R69 ;  /* 0x00107c4501007387 */ /* 0x000fe80000100800 */
[----:B------:R-:W2:Y:S04]  /*21b90*/  @P5 LDG.E.U16 R106, desc[UR8][R52.64] ;  /* 0x00000008346a5981 */ /* 0x000ea8000c1e1500 */
[----:B------:R-:W3:Y:S04]  /*21ba0*/  @P5 LDG.E.U16 R109, desc[UR8][R38.64] ;  /* 0x00000008266d5981 */ /* 0x000ee8000c1e1500 */
[----:B------:R-:W4:Y:S04]  /*21bb0*/  LDL.LU.64 R52, [R1+0x12c0] ;  /* 0x0012c00001347983 */ /* 0x000f280000300a00 */
[----:B------:R-:W2:Y:S04]  /*21bc0*/  LDL.LU.64 R38, [R1+0x12b8] ;  /* 0x0012b80001267983 */ /* 0x000ea80000300a00 */
[----:B------:R-:W-:Y:S04]  /*21bd0*/  STL.64 [R1+0x1d0], R30 ;  /* 0x0001d01e01007387 */ /* 0x000fe80000100a00 */
[----:B------:R-:W-:Y:S04]  /*21be0*/  STL [R1+0x1088], R66 ;  /* 0x0010884201007387 */ /* 0x000fe80000100800 */
[----:B------:R-:W-:Y:S04]  /*21bf0*/  STL [R1+0x1084], R67 ;  /* 0x0010844301007387 */ /* 0x000fe80000100800 */
[----:B------:R-:W-:Y:S01]  /*21c00*/  STL [R1+0x1090], R64 ;  /* 0x0010904001007387 */ /* 0x000fe20000100800 */
[----:B------:R-:W-:-:S03]  /*21c10*/  IMAD.MOV.U32 R32, RZ, RZ, R33 ;  /* 0x000000ffff207224 */ /* 0x000fc600078e0021 */
[----:B------:R-:W-:Y:S01]  /*21c20*/  STL [R1+0x108c], R65 ;  /* 0x00108c4101007387 */ /* 0x000fe20000100800 */
[----:B------:R-:W-:-:S03]  /*21c30*/  IMAD.MOV.U32 R33, RZ, RZ, R0 ;  /* 0x000000ffff217224 */ /* 0x000fc600078e0000 */
[----:B------:R-:W-:Y:S04]  /*21c40*/  STL [R1+0x109c], R62 ;  /* 0x00109c3e01007387 */ /* 0x000fe80000100800 */
[----:B------:R-:W-:Y:S04]  /*21c50*/  STL [R1+0x1094], R63 ;  /* 0x0010943f01007387 */ /* 0x000fe80000100800 */
[----:B------:R-:W-:Y:S04]  /*21c60*/  STL [R1+0x10a4], R60 ;  /* 0x0010a43c01007387 */ /* 0x000fe80000100800 */
[----:B------:R-:W-:Y:S04]  /*21c70*/  STL [R1+0x10a0], R61 ;  /* 0x0010a03d01007387 */ /* 0x000fe80000100800 */
[----:B------:R-:W2:Y:S01]  /*21c80*/  LDL.LU R0, [R1+0x12b0] ;  /* 0x0012b00001007983 */ /* 0x000ea20000300800 */
[----:B------:R-:W-:-:S02]  /*21c90*/  ISETP.GT.AND P0, PT, R4, 0x7b, PT ;  /* 0x0000007b0400780c */ /* 0x000fc40003f04270 */
[----:B------:R-:W-:Y:S02]  /*21ca0*/  PRMT R110, RZ, 0x7610, R110 ;  /* 0x00007610ff6e7816 */ /* 0x000fe4000000006e */
[----:B------:R-:W-:-:S09]  /*21cb0*/  PRMT R113, RZ, 0x7610, R113 ;  /* 0x00007610ff717816 */ /* 0x000fd20000000071 */
[----:B------:R-:W3:Y:S04]  /*21cc0*/  @P0 LDG.E.U16 R102, desc[UR8][R70.64] ;  /* 0x0000000846660981 */ /* 0x000ee8000c1e1500 */
[----:B------:R-:W3:Y:S01]  /*21cd0*/  @P0 LDG.E.U16 R105, desc[UR8][R68.64] ;  /* 0x0000000844690981 */ /* 0x000ee2000c1e1500 */
[C---:B------:R-:W-:Y:S02]  /*21ce0*/  ISETP.GT.AND P0, PT, R4.reuse, 0x6c, PT ;  /* 0x0000006c0400780c */ /* 0x040fe40003f04270 */
[----:B------:R-:W-:Y:S02]  /*21cf0*/  ISETP.GT.AND P5, PT, R4, 0x74, PT ;  /* 0x000000740400780c */ /* 0x000fe40003fa4270 */
[----:B------:R-:W-:Y:S02]  /*21d00*/  PRMT R112, RZ, 0x7610, R112 ;  /* 0x00007610ff707816 */ /* 0x000fe40000000070 */
[----:B------:R-:W-:-:S07]  /*21d10*/  PRMT R115, RZ, 0x7610, R115 ;  /* 0x00007610ff737816 */ /* 0x000fce0000000073 */
[----:B------:R-:W3:Y:S04]  /*21d20*/  @P0 LDG.E.U16 R110, desc[UR8][R62.64] ;  /* 0x000000083e6e0981 */ /* 0x000ee8000c1e1500 */
[----:B------:R-:W3:Y:S01]  /*21d30*/  @P0 LDG.E.U16 R113, desc[UR8][R60.64] ;  /* 0x000000083c710981 */ /* 0x000ee2000c1e1500 */
[----:B------:R-:W-:Y:S02]  /*21d40*/  ISETP.GT.AND P0, PT, R4, 0x5d, PT ;  /* 0x0000005d0400780c */ /* 0x000fe40003f04270 */
[----:B------:R-:W-:Y:S01]  /*21d50*/  PRMT R122, RZ, 0x7610, R122 ;  /* 0x00007610ff7a7816 */ /* 0x000fe2000000007a */
[----:B------:R-:W3:Y:S01]  /*21d60*/  @P5 LDG.E.U16 R112, desc[UR8][R58.64] ;  /* 0x000000083a705981 */ /* 0x000ee2000c1e1500 */
[----:B------:R-:W-:-:S03]  /*21d70*/  PRMT R3, RZ, 0x7610, R3 ;  /* 0x00007610ff037816 */ /* 0x000fc60000000003 */
[----:B------:R-:W3:Y:S01]  /*21d80*/  @P5 LDG.E.U16 R115, desc[UR8][R56.64] ;  /* 0x0000000838735981 */ /* 0x000ee2000c1e1500 */
[----:B------:R-:W-:-:S03]  /*21d90*/  ISETP.GT.AND P5, PT, R4, 0x6d, PT ;  /* 0x0000006d0400780c */ /* 0x000fc60003fa4270 */
[----:B------:R-:W-:Y:S01]  /*21da0*/  STL [R1+0x10ac], R58 ;  /* 0x0010ac3a01007387 */ /* 0x000fe20000100800 */
[----:B------:R-:W-:-:S03]  /*21db0*/  PRMT R120, RZ, 0x7610, R120 ;  /* 0x00007610ff787816 */ /* 0x000fc60000000078 */
[----:B------:R-:W-:Y:S01]  /*21dc0*/  STL [R1+0x10a8], R59 ;  /* 0x0010a83b01007387 */ /* 0x000fe20000100800 */
[----:B------:R-:W-:-:S03]  /*21dd0*/  PRMT R118, RZ, 0x7610, R118 ;  /* 0x00007610ff767816 */ /* 0x000fc60000000076 */
[----:B------:R-:W-:Y:S04]  /*21de0*/  STL.64 [R1+0x238], R32 ;  /* 0x0002382001007387 */ /* 0x000fe80000100a00 */
[----:B------:R-:W3:Y:S04]  /*21df0*/  @P0 LDG.E.U16 R122, desc[UR8][R36.64] ;  /* 0x00000008247a0981 */ /* 0x000ee8000c1e1500 */
[----:B------:R0:W3:Y:S01]  /*21e00*/  @P0 LDG.E.U16 R3, desc[UR8][R34.64] ;  /* 0x0000000822030981 */ /* 0x0000e2000c1e1500 */
[----:B------:R-:W-:-:S03]  /*21e10*/  ISETP.GT.AND P0, PT, R4, 0x75, PT ;  /* 0x000000750400780c */ /* 0x000fc60003f04270 */
[----:B------:R-:W-:Y:S01]  /*21e20*/  STL [R1+0x10b4], R56 ;  /* 0x0010b43801007387 */ /* 0x000fe20000100800 */
[----:B------:R-:W-:-:S03]  /*21e30*/  ISETP.GT.AND P6, PT, R4, 0x65, PT ;  /* 0x000000650400780c */ /* 0x000fc60003fc4270 */
[----:B------:R-:W-:Y:S04]  /*21e40*/  STL [R1+0x10b0], R57 ;  /* 0x0010b03901007387 */ /* 0x000fe80000100800 */
[----:B------:R-:W-:Y:S04]  /*21e50*/  STL [R1+0x10bc], R54 ;  /* 0x0010bc3601007387 */ /* 0x000fe80000100800 */
[----:B------:R-:W-:Y:S01]  /*21e60*/  STL [R1+0x10b8], R55 ;  /* 0x0010b83701007387 */ /* 0x000fe20000100800 */
[----:B------:R-:W-:Y:S02]  /*21e70*/  PRMT R121, RZ, 0x7610, R121 ;  /* 0x00007610ff797816 */ /* 0x000fe40000000079 */
[----:B------:R-:W-:Y:S01]  /*21e80*/  PRMT R119, RZ, 0x7610, R119 ;  /* 0x00007610ff777816 */ /* 0x000fe20000000077 */
[----:B------:R1:W3:Y:S01]  /*21e90*/  @P5 LDG.E.U16 R120, desc[UR8][R46.64] ;  /* 0x000000082e785981 */ /* 0x0002e2000c1e1500 */
[----:B------:R-:W-:-:S03]  /*21ea0*/  PRMT R125, RZ, 0x7610, R125 ;  /* 0x00007610ff7d7816 */ /* 0x000fc6000000007d */
[----:B------:R1:W3:Y:S01]  /*21eb0*/  @P5 LDG.E.U16 R118, desc[UR8][R44.64] ;  /* 0x000000082c765981 */ /* 0x0002e2000c1e1500 */
[----:B------:R-:W-:Y:S02]  /*21ec0*/  ISETP.GT.AND P5, PT, R4, 0x3f, PT ;  /* 0x0000003f0400780c */ /* 0x000fe40003fa4270 */
[----:B------:R-:W-:Y:S01]  /*21ed0*/  PRMT R123, RZ, 0x7610, R123 ;  /* 0x00007610ff7b7816 */ /* 0x000fe2000000007b */
[----:B------:R-:W3:Y:S01]  /*21ee0*/  @P0 LDG.E.U16 R121, desc[UR8][R42.64] ;  /* 0x000000082a790981 */ /* 0x000ee2000c1e1500 */
[----:B0-----:R-:W-:-:S03]  /*21ef0*/  IMAD.MOV.U32 R35, RZ, RZ, R2 ;  /* 0x000000ffff237224 */ /* 0x001fc600078e0002 */
[----:B------:R-:W3:Y:S01]  /*21f00*/  @P0 LDG.E.U16 R119, desc[UR8][R40.64] ;  /* 0x0000000828770981 */ /* 0x000ee2000c1e1500 */
[----:B------:R-:W-:-:S03]  /*21f10*/  ISETP.GT.AND P0, PT, R4, 0x47, PT ;  /* 0x000000470400780c */ /* 0x000fc60003f04270 */
[----:B------:R-:W3:Y:S04]  /*21f20*/  @P6 LDG.E.U16 R125, desc[UR8][R50.64] ;  /* 0x00000008327d6981 */ /* 0x000ee8000c1e1500 */
[----:B------:R0:W3:Y:S01]  /*21f30*/  @P6 LDG.E.U16 R123, desc[UR8][R48.64] ;  /* 0x00000008307b6981 */ /* 0x0000e2000c1e1500 */
[----:B------:R-:W-:-:S03]  /*21f40*/  ISETP.GT.AND P6, PT, R4, 0x46, PT ;  /* 0x000000460400780c */ /* 0x000fc60003fc4270 */
[----:B----4-:R-:W-:Y:S04]  /*21f50*/  STL [R1+0x10c4], R52 ;  /* 0x0010c43401007387 */ /* 0x010fe80000100800 */
[----:B------:R-:W-:Y:S04]  /*21f60*/  STL [R1+0x10c0], R53 ;  /* 0x0010c03501007387 */ /* 0x000fe80000100800 */
[----:B------:R-:W4:Y:S04]  /*21f70*/  LDL.LU.64 R36, [R1+0x12a8] ;  /* 0x0012a80001247983 */ /* 0x000f280000300a00 */
[----:B------:R-:W-:Y:S04]  /*21f80*/  STL [R1+0x10cc], R50 ;  /* 0x0010cc3201007387 */ /* 0x000fe80000100800 */
[----:B------:R-:W-:Y:S04]  /*21f90*/  STL [R1+0x10c8], R51 ;  /* 0x0010c83301007387 */ /* 0x000fe80000100800 */
[----:B------:R-:W-:Y:S04]  /*21fa0*/  STL [R1+0x10d4], R48 ;  /* 0x0010d43001007387 */ /* 0x000fe80000100800 */
[----:B------:R-:W-:Y:S04]  /*21fb0*/  STL [R1+0x10d0], R49 ;  /* 0x0010d03101007387 */ /* 0x000fe80000100800 */
[----:B------:R1:W-:Y:S04]  /*21fc0*/  STL [R1+0x10dc], R46 ;  /* 0x0010dc2e01007387 */ /* 0x0003e80000100800 */
[----:B------:R-:W-:Y:S04]  /*21fd0*/  STL [R1+0x10d8], R47 ;  /* 0x0010d82f01007387 */ /* 0x000fe80000100800 */
[----:B------:R-:W-:Y:S04]  /*21fe0*/  STL [R1+0x10e4], R44 ;  /* 0x0010e42c01007387 */ /* 0x000fe80000100800 */
[----:B------:R0:W-:Y:S01]  /*21ff0*/  STL [R1+0x10e0], R45 ;  /* 0x0010e02d01007387 */ /* 0x0001e20000100800 */
[----:B-1----:R-:W-:Y:S01]  /*22000*/  PRMT R46, RZ, 0x7610, R46 ;  /* 0x00007610ff2e7816 */ /* 0x002fe2000000002e */
[----:B--2---:R-:W-:Y:S01]  /*22010*/  IMAD.MOV.U32 R34, RZ, RZ, R0 ;  /* 0x000000ffff227224 */ /* 0x004fe200078e0000 */
[----:B0-----:R-:W-:Y:S01]  /*22020*/  PRMT R45, RZ, 0x7610, R45 ;  /* 0x00007610ff2d7816 */ /* 0x001fe2000000002d */
[----:B------:R-:W-:Y:S01]  /*22030*/  STL [R1+0x10ec], R42 ;  /* 0x0010ec2a01007387 */ /* 0x000fe20000100800 */
[----:B------:R-:W-:-:S02]  /*22040*/  PRMT R47, RZ, 0x7610, R47 ;  /* 0x00007610ff2f7816 */ /* 0x000fc4000000002f */
[----:B------:R-:W-:Y:S01]  /*22050*/  PRMT R48, RZ, 0x7610, R48 ;  /* 0x00007610ff307816 */ /* 0x000fe20000000030 */
[----:B------:R-:W-:Y:S04]  /*22060*/  STL [R1+0x10e8], R43 ;  /* 0x0010e82b01007387 */ /* 0x000fe80000100800 */
[----:B------:R-:W2:Y:S04]  /*22070*/  @P5 LDG.E.U16 R45, desc[UR8][R34.64] ;  /* 0x00000008222d5981 */ /* 0x000ea8000c1e1500 */
[----:B------:R0:W-:Y:S04]  /*22080*/  STL [R1+0x10f4], R40 ;  /* 0x0010f42801007387 */ /* 0x0001e80000100800 */
[----:B------:R-:W3:Y:S04]  /*22090*/  @P5 LDG.E.U16 R46, desc[UR8][R32.64] ;  /* 0x00000008202e5981 */ /* 0x000ee8000c1e1500 */
[----:B------:R1:W-:Y:S01]  /*220a0*/  STL [R1+0x10f0], R41 ;  /* 0x0010f02901007387 */ /* 0x0003e20000100800 */
[----:B0-----:R-:W-:-:S03]  /*220b0*/  PRMT R40, RZ, 0x7610, R40 ;  /* 0x00007610ff287816 */ /* 0x001fc60000000028 */
[----:B------:R-:W3:Y:S04]  /*220c0*/  @P0 LDG.E.U16 R47, desc[UR8][R24.64] ;  /* 0x00000008182f0981 */ /* 0x000ee8000c1e1500 */
[----:B------:R-:W3:Y:S01]  /*220d0*/  @P0 LDG.E.U16 R48, desc[UR8][R22.64] ;  /* 0x0000000816300981 */ /* 0x000ee2000c1e1500 */
[----:B-1----:R-:W-:-:S03]  /*220e0*/  PRMT R41, RZ, 0x7610, R41 ;  /* 0x00007610ff297816 */ /* 0x002fc60000000029 */
[----:B------:R-:W3:Y:S04]  /*220f0*/  @P6 LDG.E.U16 R40, desc[UR8][R28.64] ;  /* 0x000000081c286981 */ /* 0x000ee8000c1e1500 */
[----:B------:R-:W3:Y:S04]  /*22100*/  LDL.LU R2, [R1+0x12a4] ;  /* 0x0012a40001027983 */ /* 0x000ee80000300800 */
[----:B------:R-:W3:Y:S04]  /*22110*/  @P6 LDG.E.U16 R41, desc[UR8][R30.64] ;  /* 0x000000081e296981 */ /* 0x000ee8000c1e1500 */
[----:B------:R-:W3:Y:S01]  /*22120*/  LDL.LU R0, [R1+0x12a0] ;  /* 0x0012a00001007983 */ /* 0x000ee20000300800 */
[----:B------:R-:W-:-:S02]  /*22130*/  ISETP.GT.AND P4, PT, R4, 0x73, PT ;  /* 0x000000730400780c */ /* 0x000fc40003f84270 */
[----:B------:R-:W-:Y:S02]  /*22140*/  PRMT R108, RZ, 0x7610, R108 ;  /* 0x00007610ff6c7816 */ /* 0x000fe4000000006c */
[----:B------:R-:W-:-:S09]  /*22150*/  PRMT R111, RZ, 0x7610, R111 ;  /* 0x00007610ff6f7816 */ /* 0x000fd2000000006f */
[----:B------:R-:W3:Y:S04]  /*22160*/  @P4 LDG.E.U16 R100, desc[UR8][R74.64] ;  /* 0x000000084a644981 */ /* 0x000ee8000c1e1500 */
[----:B------:R-:W3:Y:S01]  /*22170*/  @P4 LDG.E.U16 R103, desc[UR8][R72.64] ;  /* 0x0000000848674981 */ /* 0x000ee2000c1e1500 */
[----:B------:R-:W-:Y:S02]  /*22180*/  ISETP.GT.AND P4, PT, R4, 0x64, PT ;  /* 0x000000640400780c */ /* 0x000fe40003f84270 */
[----:B------:R-:W-:Y:S02]  /*22190*/  PRMT R114, RZ, 0x7610, R114 ;  /* 0x00007610ff727816 */ /* 0x000fe40000000072 */
[----:B------:R-:W-:-:S09]  /*221a0*/  PRMT R117, RZ, 0x7610, R117 ;  /* 0x00007610ff757816 */ /* 0x000fd20000000075 */
[----:B------:R-:W3:Y:S04]  /*221b0*/  @P4 LDG.E.U16 R108, desc[UR8][R66.64] ;  /* 0x00000008426c4981 */ /* 0x000ee8000c1e1500 */
[----:B------:R-:W3:Y:S01]  /*221c0*/  @P4 LDG.E.U16 R111, desc[UR8][R64.64] ;  /* 0x00000008406f4981 */ /* 0x000ee2000c1e1500 */
[----:B------:R-:W-:-:S03]  /*221d0*/  ISETP.GT.AND P4, PT, R4, 0x7c, PT ;  /* 0x0000007c0400780c */ /* 0x000fc60003f84270 */
[----:B------:R-:W-:Y:S01]  /*221e0*/  STL [R1+0x10fc], R38 ;  /* 0x0010fc2601007387 */ /* 0x000fe20000100800 */
[----:B------:R-:W-:-:S09]  /*221f0*/  PRMT R42, RZ, 0x7610, R42 ;  /* 0x00007610ff2a7816 */ /* 0x000fd2000000002a */
[----:B------:R-:W3:Y:S04]  /*22200*/  @P4 LDG.E.U16 R114, desc[UR8][R54.64] ;  /* 0x0000000836724981 */ /* 0x000ee8000c1e1500 */
[----:B------:R-:W3:Y:S01]  /*22210*/  @P4 LDG.E.U16 R117, desc[UR8][R52.64] ;  /* 0x0000000834754981 */ /* 0x000ee2000c1e1500 */
[C---:B------:R-:W-:Y:S02]  /*22220*/  ISETP.GT.AND P4, PT, R4.reuse, 0x7d, PT ;  /* 0x0000007d0400780c */ /* 0x040fe40003f84270 */
[----:B------:R-:W-:Y:S01]  /*22230*/  PRMT R44, RZ, 0x7610, R44 ;  /* 0x00007610ff2c7816 */ /* 0x000fe2000000002c */
[----:B------:R-:W-:Y:S04]  /*22240*/  STL.64 [R1+0x240], R34 ;  /* 0x0002402201007387 */ /* 0x000fe80000100a00 */
[----:B------:R0:W-:Y:S06]  /*22250*/  STL [R1+0x10f8], R39 ;  /* 0x0010f82701007387 */ /* 0x0001ec0000100800 */
[----:B------:R0:W3:Y:S01]  /*22260*/  @P4 LDG.E.U16 R42, desc[UR8][R38.64] ;  /* 0x00000008262a4981 */ /* 0x0000e2000c1e1500 */
[----:B------:R-:W-:-:S02]  /*22270*/  ISETP.GT.AND P5, PT, R4, 0x4f, PT ;  /* 0x0000004f0400780c */ /* 0x000fc40003fa4270 */
[----:B0-----:R-:W-:Y:S02]  /*22280*/  PRMT R39, RZ, 0x7610, R39 ;  /* 0x00007610ff277816 */ /* 0x001fe40000000027 */
[----:B------:R-:W-:Y:S02]  /*22290*/  PRMT R38, RZ, 0x7610, R38 ;  /* 0x00007610ff267816 */ /* 0x000fe40000000026 */
[----:B------:R-:W-:Y:S02]  /*222a0*/  ISETP.GT.AND P0, PT, R4, 0x56, PT ;  /* 0x000000560400780c */ /* 0x000fe40003f04270 */
[----:B------:R-:W-:Y:S02]  /*222b0*/  PRMT R49, RZ, 0x7610, R49 ;  /* 0x00007610ff317816 */ /* 0x000fe40000000031 */
[----:B------:R-:W-:Y:S02]  /*222c0*/  PRMT R50, RZ, 0x7610, R50 ;  /* 0x00007610ff327816 */ /* 0x000fe40000000032 */
[----:B------:R-:W-:-:S02]  /*222d0*/  PRMT R51, RZ, 0x7610, R51 ;  /* 0x00007610ff337816 */ /* 0x000fc40000000033 */
[----:B------:R-:W3:Y:S01]  /*222e0*/  @P5 LDG.E.U16 R49, desc[UR8][R18.64] ;  /* 0x0000000812315981 */ /* 0x000ee2000c1e1500 */
[----:B------:R-:W-:-:S03]  /*222f0*/  PRMT R52, RZ, 0x7610, R52 ;  /* 0x00007610ff347816 */ /* 0x000fc60000000034 */
[----:B------:R-:W3:Y:S04]  /*22300*/  @P5 LDG.E.U16 R50, desc[UR8][R16.64] ;  /* 0x0000000810325981 */ /* 0x000ee8000c1e1500 */
[----:B----4-:R-:W-:Y:S04]  /*22310*/  STL [R1+0x1104], R36 ;  /* 0x0011042401007387 */ /* 0x010fe80000100800 */
[----:B------:R-:W-:Y:S04]  /*22320*/  STL [R1+0x1100], R37 ;  /* 0x0011002501007387 */ /* 0x000fe80000100800 */
[----:B------:R-:W4:Y:S04]  /*22330*/  LDL.LU.64 R34, [R1+0x1298] ;  /* 0x0012980001227983 */ /* 0x000f280000300a00 */
[----:B------:R0:W4:Y:S01]  /*22340*/  @P4 LDG.E.U16 R44, desc[UR8][R36.64] ;  /* 0x00000008242c4981 */ /* 0x000122000c1e1500 */
[----:B------:R-:W-:-:S13]  /*22350*/  ISETP.GT.AND P4, PT, R4, 0x4e, PT ;  /* 0x0000004e0400780c */ /* 0x000fda0003f84270 */
[----:B------:R-:W4:Y:S04]  /*22360*/  @P4 LDG.E.U16 R38, desc[UR8][R20.64] ;  /* 0x0000000814264981 */ /* 0x000f28000c1e1500 */
[----:B--2---:R-:W-:Y:S04]  /*22370*/  STL [R1+0x1108], R45 ;  /* 0x0011082d01007387 */ /* 0x004fe80000100800 */
[----:B------:R-:W2:Y:S04]  /*22380*/  LDL.LU.64 R32, [R1+0x1290] ;  /* 0x0012900001207983 */ /* 0x000ea80000300a00 */
[----:B---3--:R-:W-:Y:S04]  /*22390*/  STL [R1+0x110c], R46 ;  /* 0x00110c2e01007387 */ /* 0x008fe80000100800 */
[----:B------:R-:W3:Y:S04]  /*223a0*/  LDL.LU.64 R30, [R1+0x1288] ;  /* 0x00128800011e7983 */ /* 0x000ee80000300a00 */
[----:B------:R-:W2:Y:S04]  /*223b0*/  LDL.LU.64 R28, [R1+0x1280] ;  /* 0x00128000011c7983 */ /* 0x000ea80000300a00 */
[----:B------:R-:W2:Y:S04]  /*223c0*/  LDL.LU.64 R24, [R1+0x1278] ;  /* 0x0012780001187983 */ /* 0x000ea80000300a00 */
[----:B------:R-:W-:Y:S04]  /*223d0*/  STL [R1+0x1110], R47 ;  /* 0x0011102f01007387 */ /* 0x000fe80000100800 */
[----:B------:R-:W2:Y:S04]  /*223e0*/  LDL.LU.64 R22, [R1+0x1270] ;  /* 0x0012700001167983 */ /* 0x000ea80000300a00 */
[----:B------:R-:W-:Y:S04]  /*223f0*/  STL [R1+0x1114], R48 ;  /* 0x0011143001007387 */ /* 0x000fe80000100800 */
[----:B------:R1:W-:Y:S04]  /*22400*/  STL [R1+0x9cc], R40 ;  /* 0x0009cc2801007387 */ /* 0x0003e80000100800 */
[----:B------:R0:W-:Y:S01]  /*22410*/  STL [R1+0x9d0], R41 ;  /* 0x0009d02901007387 */ /* 0x0001e20000100800 */
[----:B-1----:R-:W-:-:S02]  /*22420*/  IMAD.MOV.U32 R40, RZ, RZ, R0 ;  /* 0x000000ffff287224 */ /* 0x002fc400078e0000 */
[----:B0-----:R-:W-:Y:S01]  /*22430*/  IMAD.MOV.U32 R41, RZ, RZ, R2 ;  /* 0x000000ffff297224 */ /* 0x001fe200078e0002 */
[----:B------:R-:W-:Y:S01]  /*22440*/  PRMT R36, RZ, 0x7610, R36 ;  /* 0x00007610ff247816 */ /* 0x000fe20000000024 */
[----:B------:R-:W2:Y:S04]  /*22450*/  LDL.LU R2, [R1+0x126c] ;  /* 0x00126c0001027983 */ /* 0x000ea80000300800 */
[----:B------:R-:W2:Y:S01]  /*22460*/  @P4 LDG.E.U16 R39, desc[UR8][R40.64] ;  /* 0x0000000828274981 */ /* 0x000ea2000c1e1500 */
[C---:B------:R-:W-:Y:S02]  /*22470*/  ISETP.GT.AND P4, PT, R4.reuse, 0x57, PT ;  /* 0x000000570400780c */ /* 0x040fe40003f84270 */
[----:B------:R-:W-:Y:S01]  /*22480*/  PRMT R37, RZ, 0x7610, R37 ;  /* 0x00007610ff257816 */ /* 0x000fe20000000025 */
[----:B------:R-:W2:Y:S04]  /*22490*/  @P0 LDG.E.U16 R36, desc[UR8][R12.64] ;  /* 0x000000080c240981 */ /* 0x000ea8000c1e1500 */
[----:B------:R-:W2:Y:S04]  /*224a0*/  LDL.LU R0, [R1+0x1268] ;  /* 0x0012680001007983 */ /* 0x000ea80000300800 */
[----:B------:R-:W2:Y:S04]  /*224b0*/  @P0 LDG.E.U16 R37, desc[UR8][R14.64] ;  /* 0x000000080e250981 */ /* 0x000ea8000c1e1500 */
[----:B------:R-:W2:Y:S04]  /*224c0*/  @P4 LDG.E.U16 R51, desc[UR8][R90.64] ;  /* 0x000000085a334981 */ /* 0x000ea8000c1e1500 */
[----:B------:R-:W3:Y:S01]  /*224d0*/  @P4 LDG.E.U16 R52, desc[UR8][R88.64] ;  /* 0x0000000858344981 */ /* 0x000ee2000c1e1500 */
[----:B------:R-:W-:-:S03]  /*224e0*/  ISETP.GT.AND P0, PT, R4, 0x5f, PT ;  /* 0x0000005f0400780c */ /* 0x000fc60003f04270 */
[----:B------:R-:W-:Y:S01]  /*224f0*/  STL.64 [R1+0x150], R40 ;  /* 0x0001502801007387 */ /* 0x000fe20000100a00 */
[----:B------:R-:W-:-:S03]  /*22500*/  ISETP.GT.AND P5, PT, R4, 0x5e, PT ;  /* 0x0000005e0400780c */ /* 0x000fc60003fa4270 */
[----:B------:R-:W3:Y:S04]  /*22510*/  LDL.LU.64 R20, [R1+0x1260] ;  /* 0x0012600001147983 */ /* 0x000ee80000300a00 */
[----:B------:R-:W3:Y:S01]  /*22520*/  LDL.LU.64 R18, [R1+0x1258] ;  /* 0x0012580001127983 */ /* 0x000ee20000300a00 */
[----:B------:R-:W-:Y:S02]  /*22530*/  ISETP.GT.AND P4, PT, R4, 0x66, PT ;  /* 0x000000660400780c */ /* 0x000fe40003f84270 */
[----:B------:R-:W-:Y:S02]  /*22540*/  PRMT R53, RZ, 0x7610, R53 ;  /* 0x00007610ff357816 */ /* 0x000fe40000000035 */
[----:B------:R-:W-:Y:S02]  /*22550*/  PRMT R54, RZ, 0x7610, R54 ;  /* 0x00007610ff367816 */ /* 0x000fe40000000036 */
[----:B------:R-:W-:-:S02]  /*22560*/  PRMT R11, RZ, 0x7610, R11 ;  /* 0x00007610ff0b7816 */ /* 0x000fc4000000000b */
[----:B------:R-:W-:Y:S01]  /*22570*/  PRMT R5, RZ, 0x7610, R5 ;  /* 0x00007610ff057816 */ /* 0x000fe20000000005 */
[----:B------:R-:W3:Y:S01]  /*22580*/  @P0 LDG.E.U16 R53, desc[UR8][R8.64] ;  /* 0x0000000808350981 */ /* 0x000ee2000c1e1500 */
[----:B------:R-:W-:-:S03]  /*22590*/  PRMT R10, RZ, 0x7610, R10 ;  /* 0x00007610ff0a7816 */ /* 0x000fc6000000000a */
[----:B------:R-:W3:Y:S04]  /*225a0*/  @P0 LDG.E.U16 R54, desc[UR8][R6.64] ;  /* 0x0000000806360981 */ /* 0x000ee8000c1e1500 */
[----:B------:R-:W3:Y:S04]  /*225b0*/  @P5 LDG.E.U16 R10, desc[UR8][R26.64] ;  /* 0x000000081a0a5981 */ /* 0x000ee8000c1e1500 */
[----:B------:R-:W-:Y:S04]  /*225c0*/  STL [R1+0x1118], R49 ;  /* 0x0011183101007387 */ /* 0x000fe80000100800 */
[----:B------:R-:W3:Y:S04]  /*225d0*/  LDL.LU.64 R16, [R1+0x1250] ;  /* 0x0012500001107983 */ /* 0x000ee80000300a00 */
[----:B------:R-:W-:Y:S04]  /*225e0*/  STL [R1+0x111c], R50 ;  /* 0x00111c3201007387 */ /* 0x000fe80000100800 */
[----:B------:R-:W3:Y:S04]  /*225f0*/  LDL.LU.64 R14, [R1+0x1248] ;  /* 0x00124800010e7983 */ /* 0x000ee80000300a00 */
[----:B------:R-:W3:Y:S04]  /*22600*/  LDL.LU.64 R12, [R1+0x1240] ;  /* 0x00124000010c7983 */ /* 0x000ee80000300a00 */
[----:B----4-:R-:W4:Y:S04]  /*22610*/  @P4 LDG.E.U16 R5, desc[UR8][R34.64] ;  /* 0x0000000822054981 */ /* 0x010f28000c1e1500 */
[----:B--2---:R-:W-:Y:S04]  /*22620*/  STL [R1+0x1120], R51 ;  /* 0x0011203301007387 */ /* 0x004fe80000100800 */
[----:B---3--:R-:W-:Y:S04]  /*22630*/  STL [R1+0x1124], R52 ;  /* 0x0011243401007387 */ /* 0x008fe80000100800 */
[----:B------:R0:W-:Y:S04]  /*22640*/  STL [R1+0x9ac], R36 ;  /* 0x0009ac2401007387 */ /* 0x0001e80000100800 */
[----:B------:R1:W-:Y:S01]  /*22650*/  STL [R1+0x9b0], R37 ;  /* 0x0009b02501007387 */ /* 0x0003e20000100800 */
[----:B0-----:R-:W-:-:S02]  /*22660*/  IMAD.MOV.U32 R36, RZ, RZ, R0 ;  /* 0x000000ffff247224 */ /* 0x001fc400078e0000 */
[----:B-1----:R-:W-:-:S05]  /*22670*/  IMAD.MOV.U32 R37, RZ, RZ, R2 ;  /* 0x000000ffff257224 */ /* 0x002fca00078e0002 */
[----:B------:R-:W2:Y:S04]  /*22680*/  @P5 LDG.E.U16 R11, desc[UR8][R36.64] ;  /* 0x00000008240b5981 */ /* 0x000ea8000c1e1500 */
[----:B------:R-:W-:Y:S04]  /*22690*/  STL [R1+0x9c0], R39 ;  /* 0x0009c02701007387 */ /* 0x000fe80000100800 */
[----:B------:R-:W3:Y:S04]  /*226a0*/  LDL.LU R2, [R1+0x123c] ;  /* 0x00123c0001027983 */ /* 0x000ee80000300800 */
[----:B------:R-:W3:Y:S04]  /*226b0*/  LDL.LU R0, [R1+0x1238] ;  /* 0x0012380001007983 */ /* 0x000ee80000300800 */
[----:B------:R-:W-:Y:S04]  /*226c0*/  STL [R1+0x9bc], R38 ;  /* 0x0009bc2601007387 */ /* 0x000fe80000100800 */
[----:B------:R-:W-:Y:S04]  /*226d0*/  STL.64 [R1+0x50], R36 ;  /* 0x0000502401007387 */ /* 0x000fe80000100a00 */
[----:B------:R-:W-:Y:S04]  /*226e0*/  STL [R1+0x1128], R53 ;  /* 0x0011283501007387 */ /* 0x000fe80000100800 */
[----:B------:R-:W-:Y:S01]  /*226f0*/  STL [R1+0x112c], R54 ;  /* 0x00112c3601007387 */ /* 0x000fe20000100800 */
[----:B------:R-:W-:-:S02]  /*22700*/  ISETP.GT.AND P5, PT, R4, 0x67, PT ;  /* 0x000000670400780c */ /* 0x000fc40003fa4270 */
[----:B------:R-:W-:Y:S02]  /*22710*/  PRMT R55, RZ, 0x7610, R55 ;  /* 0x00007610ff377816 */ /* 0x000fe40000000037 */
[----:B------:R-:W-:-:S09]  /*22720*/  PRMT R56, RZ, 0x7610, R56 ;  /* 0x00007610ff387816 */ /* 0x000fd20000000038 */
[----:B------:R-:W3:Y:S04]  /*22730*/  @P5 LDG.E.U16 R55, desc[UR8][R30.64] ;  /* 0x000000081e375981 */ /* 0x000ee8000c1e1500 */
[----:B------:R-:W3:Y:S04]  /*22740*/  @P5 LDG.E.U16 R56, desc[UR8][R28.64] ;  /* 0x000000081c385981 */ /* 0x000ee8000c1e1500 */
[----:B--2---:R0:W-:Y:S04]  /*22750*/  STL [R1+0x9a0], R11 ;  /* 0x0009a00b01007387 */ /* 0x0041e80000100800 */
[----:B0-----:R-:W2:Y:S04]  /*22760*/  LDL.LU R11, [R1+0xf4c] ;  /* 0x000f4c00010b7983 */ /* 0x001ea80000300800 */
[----:B----4-:R0:W-:Y:S04]  /*22770*/  STL [R1+0x990], R5 ;  /* 0x0009900501007387 */ /* 0x0101e80000100800 */
[----:B0-----:R-:W4:Y:S04]  /*22780*/  LDL.LU R5, [R1+0xf5c] ;  /* 0x000f5c0001057983 */ /* 0x001f280000300800 */
[----:B------:R-:W2:Y:S04]  /*22790*/  LDL.LU R6, [R1+0xf50] ;  /* 0x000f500001067983 */ /* 0x000ea80000300800 */
[----:B------:R-:W2:Y:S04]  /*227a0*/  LDL.LU R7, [R1+0xf60] ;  /* 0x000f600001077983 */ /* 0x000ea80000300800 */
[----:B------:R0:W-:Y:S04]  /*227b0*/  STL [R1+0x99c], R10 ;  /* 0x00099c0a01007387 */ /* 0x0001e80000100800 */
[----:B0-----:R-:W2:Y:S04]  /*227c0*/  LDL.LU R10, [R1+0xf54] ;  /* 0x000f5400010a7983 */ /* 0x001ea80000300800 */
[----:B------:R-:W2:Y:S04]  /*227d0*/  LDL.LU R9, [R1+0xf64] ;  /* 0x000f640001097983 */ /* 0x000ea80000300800 */
[----:B------:R0:W-:Y:S02]  /*227e0*/  STL [R1+0x1134], R34 ;  /* 0x0011342201007387 */ /* 0x0001e40000100800 */
[----:B0-----:R-:W-:-:S06]  /*227f0*/  PRMT R34, RZ, 0x7610, R34 ;  /* 0x00007610ff227816 */ /* 0x001fcc0000000022 */
[----:B------:R-:W2:Y:S04]  /*22800*/  @P4 LDG.E.U16 R34, desc[UR8][R32.64] ;  /* 0x0000000820224981 */ /* 0x000ea8000c1e1500 */
[----:B------:R0:W-:Y:S01]  /*22810*/  STL [R1+0x1130], R35 ;  /* 0x0011302301007387 */ /* 0x0001e20000100800 */
[----:B---3--:R-:W-:Y:S02]  /*22820*/  IMAD.MOV.U32 R27, RZ, RZ, R2 ;  /* 0x000000ffff1b7224 */ /* 0x008fe400078e0002 */
[----:B------:R-:W-:Y:S01]  /*22830*/  IMAD.MOV.U32 R26, RZ, RZ, R0 ;  /* 0x000000ffff1a7224 */ /* 0x000fe200078e0000 */
[----:B------:R-:W1:Y:S01]  /*22840*/  S2R R8, SR_TID.X ;  /* 0x0000000000087919 */ /* 0x000e620000002100 */
[----:B------:R-:W-:Y:S02]  /*22850*/  ISETP.GT.AND P0, PT, R4, 0x6e, PT ;  /* 0x0000006e0400780c */ /* 0x000fe40003f04270 */
[----:B------:R-:W-:-:S02]  /*22860*/  PRMT R54, RZ, 0x7610, R54 ;  /* 0x00007610ff367816 */ /* 0x000fc40000000036 */
[----:B0-----:R-:W-:Y:S02]  /*22870*/  PRMT R35, RZ, 0x7610, R35 ;  /* 0x00007610ff237816 */ /* 0x001fe40000000023 */
[C---:B------:R-:W-:Y:S02]  /*22880*/  ISETP.GT.AND P4, PT, R4.reuse, 0x6f, PT ;  /* 0x0000006f0400780c */ /* 0x040fe40003f84270 */
[----:B------:R-:W-:-:S05]  /*22890*/  ISETP.GT.AND P5, PT, R4, 0x76, PT ;  /* 0x000000760400780c */ /* 0x000fca0003fa4270 */
[----:B------:R-:W3:Y:S04]  /*228a0*/  @P0 LDG.E.U16 R35, desc[UR8][R26.64] ;  /* 0x000000081a230981 */ /* 0x000ee8000c1e1500 */
[----:B------:R-:W3:Y:S04]  /*228b0*/  @P0 LDG.E.U16 R54, desc[UR8][R24.64] ;  /* 0x0000000818360981 */ /* 0x000ee8000c1e1500 */
[----:B--2---:R-:W-:Y:S04]  /*228c0*/  STL [R1+0x1140], R34 ;  /* 0x0011402201007387 */ /* 0x004fe80000100800 */
        /* <DEDUP_REMOVED lines=8> */
[----:B------:R-:W2:Y:S04]  /*22950*/  LDL.LU R2, [R1+0x1234] ;  /* 0x0012340001027983 */ /* 0x000ea80000300800 */
[----:B------:R-:W3:Y:S01]  /*22960*/  LDL.LU R0, [R1+0x1230] ;  /* 0x0012300001007983 */ /* 0x000ee20000300800 */
[----:B------:R-:W-:-:S02]  /*22970*/  ISETP.GT.AND P0, PT, R4, 0x77, PT ;  /* 0x000000770400780c */ /* 0x000fc40003f04270 */
[----:B------:R-:W-:Y:S02]  /*22980*/  PRMT R57, RZ, 0x7610, R57 ;  /* 0x00007610ff397816 */ /* 0x000fe40000000039 */
[----:B------:R-:W-:Y:S02]  /*22990*/  PRMT R58, RZ, 0x7610, R58 ;  /* 0x00007610ff3a7816 */ /* 0x000fe4000000003a */
[----:B------:R-:W-:Y:S02]  /*229a0*/  PRMT R62, RZ, 0x7610, R62 ;  /* 0x00007610ff3e7816 */ /* 0x000fe4000000003e */
[----:B------:R-:W-:Y:S01]  /*229b0*/  PRMT R53, RZ, 0x7610, R53 ;  /* 0x00007610ff357816 */ /* 0x000fe20000000035 */
[----:B------:R-:W3:Y:S01]  /*229c0*/  @P4 LDG.E.U16 R57, desc[UR8][R22.64] ;  /* 0x0000000816394981 */ /* 0x000ee2000c1e1500 */
[----:B------:R-:W-:Y:S02]  /*229d0*/  PRMT R59, RZ, 0x7610, R59 ;  /* 0x00007610ff3b7816 */ /* 0x000fe4000000003b */
[----:B------:R-:W-:Y:S01]  /*229e0*/  PRMT R60, RZ, 0x7610, R60 ;  /* 0x00007610ff3c7816 */ /* 0x000fe2000000003c */
[----:B------:R-:W3:Y:S01]  /*229f0*/  @P4 LDG.E.U16 R58, desc[UR8][R20.64] ;  /* 0x00000008143a4981 */ /* 0x000ee2000c1e1500 */
[----:B-1----:R-:W-:-:S02]  /*22a00*/  LOP3.LUT R8, R8, 0x7f, RZ, 0xc0, !PT ;  /* 0x0000007f08087812 */ /* 0x002fc400078ec0ff */
[C---:B------:R-:W-:Y:S01]  /*22a10*/  ISETP.GT.AND P4, PT, R4.reuse, 0x7e, PT ;  /* 0x0000007e0400780c */ /* 0x040fe20003f84270 */
[----:B------:R-:W3:Y:S04]  /*22a20*/  @P5 LDG.E.U16 R62, desc[UR8][R18.64] ;  /* 0x00000008123e5981 */ /* 0x000ee8000c1e1500 */
[----:B------:R-:W3:Y:S01]  /*22a30*/  @P5 LDG.E.U16 R53, desc[UR8][R16.64] ;  /* 0x0000000810355981 */ /* 0x000ee2000c1e1500 */
[----:B------:R-:W-:-:S03]  /*22a40*/  ISETP.GT.AND P5, PT, R4, 0x7f, PT ;  /* 0x0000007f0400780c */ /* 0x000fc60003fa4270 */
[----:B------:R-:W3:Y:S04]  /*22a50*/  @P0 LDG.E.U16 R59, desc[UR8][R14.64] ;  /* 0x000000080e3b0981 */ /* 0x000ee8000c1e1500 */
[----:B------:R-:W3:Y:S01]  /*22a60*/  @P0 LDG.E.U16 R60, desc[UR8][R12.64] ;  /* 0x000000080c3c0981 */ /* 0x000ee2000c1e1500 */
[----:B------:R-:W-:Y:S01]  /*22a70*/  ISETP.GE.AND P0, PT, R8, R4, PT ;  /* 0x000000040800720c */ /* 0x000fe20003f06270 */
[----:B----4-:R-:W-:Y:S02]  /*22a80*/  IMAD.MOV.U32 R4, RZ, RZ, R5 ;  /* 0x000000ffff047224 */ /* 0x010fe400078e0005 */
[----:B------:R-:W-:Y:S02]  /*22a90*/  IMAD.MOV.U32 R5, RZ, RZ, R11 ;  /* 0x000000ffff057224 */ /* 0x000fe400078e000b */
[----:B------:R-:W-:-:S02]  /*22aa0*/  IMAD.MOV.U32 R8, RZ, RZ, R9 ;  /* 0x000000ffff087224 */ /* 0x000fc400078e0009 */
[----:B------:R-:W-:Y:S02]  /*22ab0*/  IMAD.MOV.U32 R9, RZ, RZ, R10 ;  /* 0x000000ffff097224 */ /* 0x000fe400078e000a */
[----:B--2---:R-:W-:Y:S02]  /*22ac0*/  IMAD.MOV.U32 R11, RZ, RZ, R2 ;  /* 0x000000ffff0b7224 */ /* 0x004fe400078e0002 */
[----:B------:R-:W2:Y:S01]  /*22ad0*/  LDL.LU R2, [R1+0x122c] ;  /* 0x00122c0001027983 */ /* 0x000ea20000300800 */
[----:B---3--:R-:W-:-:S03]  /*22ae0*/  IMAD.MOV.U32 R10, RZ, RZ, R0 ;  /* 0x000000ffff0a7224 */ /* 0x008fc600078e0000 */
[----:B------:R-:W3:Y:S04]  /*22af0*/  LDL.LU R0, [R1+0x1228] ;  /* 0x0012280001007983 */ /* 0x000ee80000300800 */
[----:B0-----:R-:W4:Y:S04]  /*22b00*/  LDL.LU R28, [R1+0x948] ;  /* 0x00094800011c7983 */ /* 0x001f280000300800 */
        /* <DEDUP_REMOVED lines=18> */
[----:B------:R-:W4:Y:S04]  /*22c30*/  LDL.LU R88, [R1+0x77c] ;  /* 0x00077c0001587983 */ /* 0x000f280000300800 */
[----:B------:R-:W4:Y:S01]  /*22c40*/  LDL.LU R91, [R1+0x750] ;  /* 0x00075000015b7983 */ /* 0x000f220000300800 */
[----:B------:R-:W-:-:S02]  /*22c50*/  LOP3.LUT R7, R7, R6, RZ, 0x3c, !PT ;  /* 0x0000000607077212 */ /* 0x000fc400078e3cff */
[----:B------:R-:W-:Y:S01]  /*22c60*/  PRMT R52, RZ, 0x7610, R52 ;  /* 0x00007610ff347816 */ /* 0x000fe20000000034 */
[----:B------:R-:W4:Y:S01]  /*22c70*/  LDL.LU R41, [R1+0x74c] ;  /* 0x00074c0001297983 */ /* 0x000f220000300800 */
[C---:B------:R-:W-:Y:S02]  /*22c80*/  LOP3.LUT R6, R7.reuse, R6, RZ, 0x3c, !PT ;  /* 0x0000000607067212 */ /* 0x040fe400078e3cff */
[----:B------:R-:W-:Y:S01]  /*22c90*/  PRMT R50, RZ, 0x7610, R50 ;  /* 0x00007610ff327816 */ /* 0x000fe20000000032 */
[----:B------:R-:W4:Y:S01]  /*22ca0*/  LDL.LU R40, [R1+0x720] ;  /* 0x0007200001287983 */ /* 0x000f220000300800 */
[----:B------:R-:W-:Y:S02]  /*22cb0*/  PRMT R61, RZ, 0x7610, R61 ;  /* 0x00007610ff3d7816 */ /* 0x000fe4000000003d */
[----:B------:R-:W-:Y:S01]  /*22cc0*/  LOP3.LUT R7, R7, R6, RZ, 0x3c, !PT ;  /* 0x0000000607077212 */ /* 0x000fe200078e3cff */
[----:B------:R-:W4:Y:S04]  /*22cd0*/  @P4 LDG.E.U16 R52, desc[UR8][R10.64] ;  /* 0x000000080a344981 */ /* 0x000f28000c1e1500 */
[----:B------:R-:W4:Y:S04]  /*22ce0*/  @P4 LDG.E.U16 R50, desc[UR8][R8.64] ;  /* 0x0000000808324981 */ /* 0x000f28000c1e1500 */
[----:B------:R-:W4:Y:S04]  /*22cf0*/  @P5 LDG.E.U16 R61, desc[UR8][R6.64] ;  /* 0x00000008063d5981 */ /* 0x000f28000c1e1500 */
[----:B------:R-:W4:Y:S04]  /*22d00*/  LDL.LU R43, [R1+0x71c] ;  /* 0x00071c00012b7983 */ /* 0x000f280000300800 */
[----:B------:R-:W4:Y:S04]  /*22d10*/  LDL.LU R86, [R1+0x6f0] ;  /* 0x0006f00001567983 */ /* 0x000f280000300800 */
[----:B------:R-:W4:Y:S04]  /*22d20*/  LDL.LU R90, [R1+0x6ec] ;  /* 0x0006ec00015a7983 */ /* 0x000f280000300800 */
[----:B------:R-:W4:Y:S01]  /*22d30*/  LDL.LU R92, [R1+0x6c0] ;  /* 0x0006c000015c7983 */ /* 0x000f220000300800 */
[----:B--2---:R-:W-:-:S06]  /*22d40*/  PRMT R2, RZ, 0x7610, R2 ;  /* 0x00007610ff027816 */ /* 0x004fcc0000000002 */
[----:B------:R-:W2:Y:S01]  /*22d50*/  @P5 LDG.E.U16 R2, desc[UR8][R4.64] ;  /* 0x0000000804025981 */ /* 0x000ea2000c1e1500 */
[----:B------:R-:W-:Y:S06]  /*22d60*/  BAR.SYNC.DEFER_BLOCKING 0x0 ;  /* 0x0000000000007b1d */ /* 0x000fec0000010000 */
[----:B---3--:R0:W-:Y:S04]  /*22d70*/  STS.U16 [R0+UR4+0x22400], R89 ;  /* 0x0224005900007988 */ /* 0x0081e80008000404 */
[----:B----4-:R1:W-:Y:S04]  /*22d80*/  STS.U16 [R0+UR4+0x32400], R88 ;  /* 0x0324005800007988 */ /* 0x0103e80008000404 */
[----:B------:R3:W-:Y:S04]  /*22d90*/  STS.U16 [R0+UR4+0x22800], R91 ;  /* 0x0228005b00007988 */ /* 0x0007e80008000404 */
[----:B0-----:R-:W4:Y:S04]  /*22da0*/  LDL.LU R89, [R1+0x6bc] ;  /* 0x0006bc0001597983 */ /* 0x001f280000300800 */
[----:B-1----:R-:W2:Y:S04]  /*22db0*/  LDL.LU R88, [R1+0x690] ;  /* 0x0006900001587983 */ /* 0x002ea80000300800 */
[----:B---3--:R-:W3:Y:S04]  /*22dc0*/  LDL.LU R91, [R1+0x68c] ;  /* 0x00068c00015b7983 */ /* 0x008ee80000300800 */
[----:B------:R0:W-:Y:S04]  /*22dd0*/  STS.U16 [R0+UR4+0x30000], R56 ;  /* 0x0300003800007988 */ /* 0x0001e80008000404 */
[----:B------:R-:W3:Y:S04]  /*22de0*/  LDL.LU R29, [R1+0x660] ;  /* 0x00066000011d7983 */ /* 0x000ee80000300800 */
[----:B------:R1:W-:Y:S04]  /*22df0*/  STS.U16 [R0+UR4+0x20400], R31 ;  /* 0x0204001f00007988 */ /* 0x0003e80008000404 */
[----:B0-----:R-:W3:Y:S04]  /*22e00*/  LDL.LU R56, [R1+0x65c] ;  /* 0x00065c0001387983 */ /* 0x001ee80000300800 */
[----:B------:R0:W-:Y:S04]  /*22e10*/  STS.U16 [R0+UR4+0x30400], R30 ;  /* 0x0304001e00007988 */ /* 0x0001e80008000404 */
[----:B-1----:R-:W3:Y:S04]  /*22e20*/  LDL.LU R31, [R1+0x940] ;  /* 0x00094000011f7983 */ /* 0x002ee80000300800 */
        /* <DEDUP_REMOVED lines=38> */
[----:B-1----:R-:W3:Y:S04]  /*23090*/  LDL.LU R86, [R1+0x748] ;  /* 0x0007480001567983 */ /* 0x002ee80000300800 */
[----:B------:R0:W-:Y:S04]  /*230a0*/  STS.U16 [R0+UR4+0x33000], R90 ;  /* 0x0330005a00007988 */ /* 0x0001e80008000404 */
[----:B0-----:R-:W3:Y:S04]  /*230b0*/  LDL.LU R90, [R1+0x744] ;  /* 0x00074400015a7983 */ /* 0x001ee80000300800 */
[----:B----4-:R0:W-:Y:S04]  /*230c0*/  STS.U16 [R0+UR4+0x33400], R89 ;  /* 0x0334005900007988 */ /* 0x0101e80008000404 */
[----:B--2---:R1:W-:Y:S04]  /*230d0*/  STS.U16 [R0+UR4+0x23800], R88 ;  /* 0x0238005800007988 */ /* 0x0043e80008000404 */
[----:B---3--:R2:W-:Y:S04]  /*230e0*/  STS.U16 [R0+UR4+0x33800], R91 ;  /* 0x0338005b00007988 */ /* 0x0085e80008000404 */
[----:B0-----:R-:W3:Y:S04]  /*230f0*/  LDL.LU R89, [R1+0x718] ;  /* 0x0007180001597983 */ /* 0x001ee80000300800 */
[----:B-1----:R-:W4:Y:S04]  /*23100*/  LDL.LU R88, [R1+0x714] ;  /* 0x0007140001587983 */ /* 0x002f280000300800 */
[----:B--2---:R-:W2:Y:S04]  /*23110*/  LDL.LU R91, [R1+0x6e8] ;  /* 0x0006e800015b7983 */ /* 0x004ea80000300800 */
        /* <DEDUP_REMOVED lines=19> */
[----:B------:R0:W-:Y:S04]  /*23250*/  STS.U16 [R28+UR4+0x31c80], R41 ;  /* 0x031c80291c007988 */ /* 0x0001e80008000404 */
[----:B------:R1:W-:Y:S04]  /*23260*/  STS.U16 [R28+UR4+0x22080], R40 ;  /* 0x022080281c007988 */ /* 0x0003e80008000404 */
[----:B0-----:R-:W2:Y:S04]  /*23270*/  LDL.LU R41, [R1+0x6e4] ;  /* 0x0006e40001297983 */ /* 0x001ea80000300800 */
[----:B------:R0:W-:Y:S04]  /*23280*/  STS.U16 [R28+UR4+0x32080], R43 ;  /* 0x0320802b1c007988 */ /* 0x0001e80008000404 */
[----:B-1----:R-:W2:Y:S04]  /*23290*/  LDL.LU R40, [R1+0x6b8] ;  /* 0x0006b80001287983 */ /* 0x002ea80000300800 */
[----:B------:R1:W-:Y:S04]  /*232a0*/  STS.U16 [R28+UR4+0x22480], R92 ;  /* 0x0224805c1c007988 */ /* 0x0003e80008000404 */
[----:B0-----:R-:W2:Y:S04]  /*232b0*/  LDL.LU R43, [R1+0x6b4] ;  /* 0x0006b400012b7983 */ /* 0x001ea80000300800 */
[----:B------:R-:W-:Y:S04]  /*232c0*/  STS.U16 [R28+UR4+0x32480], R38 ;  /* 0x032480261c007988 */ /* 0x000fe80008000404 */
[----:B-1----:R-:W2:Y:S04]  /*232d0*/  LDL.LU R92, [R1+0x688] ;  /* 0x00068800015c7983 */ /* 0x002ea80000300800 */
[----:B------:R0:W-:Y:S04]  /*232e0*/  STS.U16 [R28+UR4+0x22880], R86 ;  /* 0x022880561c007988 */ /* 0x0001e80008000404 */
        /* <DEDUP_REMOVED lines=16> */
[----:B------:R0:W-:Y:S04]  /*233f0*/  STS.U16 [R28+UR4+0x32880], R90 ;  /* 0x0328805a1c007988 */ /* 0x0001e80008000404 */
[----:B------:R-:W2:Y:S04]  /*23400*/  LDL.LU R36, [R1+0x7fc] ;  /* 0x0007fc0001247983 */ /* 0x000ea80000300800 */
[----:B0-----:R-:W2:Y:S04]  /*23410*/  LDL.LU R90, [R1+0x7d0] ;  /* 0x0007d000015a7983 */ /* 0x001ea80000300800 */
[----:B---3--:R0:W-:Y:S04]  /*23420*/  STS.U16 [R28+UR4+0x22c80], R89 ;  /* 0x022c80591c007988 */ /* 0x0081e80008000404 */
[----:B----4-:R1:W-:Y:S04]  /*23430*/  STS.U16 [R28+UR4+0x32c80], R88 ;  /* 0x032c80581c007988 */ /* 0x0103e80008000404 */
[----:B--2---:R2:W-:Y:S04]  /*23440*/  STS.U16 [R28+UR4+0x23080], R91 ;  /* 0x0230805b1c007988 */ /* 0x0045e80008000404 */
[----:B0-----:R-:W3:Y:S04]  /*23450*/  LDL.LU R89, [R1+0x7cc] ;  /* 0x0007cc0001597983 */ /* 0x001ee80000300800 */
[----:B-1----:R-:W4:Y:S04]  /*23460*/  LDL.LU R88, [R1+0x7a0] ;  /* 0x0007a00001587983 */ /* 0x002f280000300800 */
[----:B--2---:R-:W2:Y:S04]  /*23470*/  LDL.LU R91, [R1+0x79c] ;  /* 0x00079c00015b7983 */ /* 0x004ea80000300800 */
[----:B------:R-:W2:Y:S04]  /*23480*/  LDL.LU R39, [R1+0x770] ;  /* 0x0007700001277983 */ /* 0x000ea80000300800 */
[----:B------:R-:W2:Y:S04]  /*23490*/  LDL.LU R38, [R1+0x76c] ;  /* 0x00076c0001267983 */ /* 0x000ea80000300800 */
[----:B------:R0:W-:Y:S04]  /*234a0*/  STS.U16 [R28+UR4+0x33080], R41 ;  /* 0x033080291c007988 */ /* 0x0001e80008000404 */
[----:B------:R1:W-:Y:S04]  /*234b0*/  STS.U16 [R28+UR4+0x23480], R40 ;  /* 0x023480281c007988 */ /* 0x0003e80008000404 */
[----:B0-----:R-:W2:Y:S04]  /*234c0*/  LDL.LU R41, [R1+0x740] ;  /* 0x0007400001297983 */ /* 0x001ea80000300800 */
[----:B------:R0:W-:Y:S04]  /*234d0*/  STS.U16 [R28+UR4+0x33480], R43 ;  /* 0x0334802b1c007988 */ /* 0x0001e80008000404 */
[----:B-1----:R-:W2:Y:S04]  /*234e0*/  LDL.LU R40, [R1+0x73c] ;  /* 0x00073c0001287983 */ /* 0x002ea80000300800 */
[----:B------:R1:W-:Y:S04]  /*234f0*/  STS.U16 [R28+UR4+0x23880], R92 ;  /* 0x0238805c1c007988 */ /* 0x0003e80008000404 */
[----:B0-----:R-:W2:Y:S01]  /*23500*/  LDL.LU R43, [R1+0x710] ;  /* 0x00071000012b7983 */ /* 0x001ea20000300800 */
[----:B-1----:R-:W-:-:S03]  /*23510*/  LOP3.LUT R92, R0, 0x20, RZ, 0x3c, !PT ;  /* 0x00000020005c7812 */ /* 0x002fc600078e3cff */
        /* <DEDUP_REMOVED lines=17> */
[----:B------:R-:W-:Y:S04]  /*23630*/  STS.U16 [R92+UR4+0x31900], R36 ;  /* 0x031900245c007988 */ /* 0x000fe80008000404 */
[----:B------:R0:W-:Y:S04]  /*23640*/  STS.U16 [R92+UR4+0x21d00], R90 ;  /* 0x021d005a5c007988 */ /* 0x0001e80008000404 */
        /* <DEDUP_REMOVED lines=25> */
[----:B------:R1:W-:Y:S04]  /*237e0*/  STS.U16 [R92+UR4+0x32500], R38 ;  /* 0x032500265c007988 */ /* 0x0003e80008000404 */
[----:B0-----:R-:W2:Y:S04]  /*237f0*/  LDL.LU R39, [R1+0x798] ;  /* 0x0007980001277983 */ /* 0x001ea80000300800 */
[----:B-1----:R-:W2:Y:S04]  /*23800*/  LDL.LU R38, [R1+0x794] ;  /* 0x0007940001267983 */ /* 0x002ea80000300800 */
[----:B------:R0:W-:Y:S04]  /*23810*/  STS.U16 [R92+UR4+0x22900], R41 ;  /* 0x022900295c007988 */ /* 0x0001e80008000404 */
[----:B------:R1:W-:Y:S04]  /*23820*/  STS.U16 [R92+UR4+0x32900], R40 ;  /* 0x032900285c007988 */ /* 0x0003e80008000404 */
[----:B0-----:R-:W2:Y:S04]  /*23830*/  LDL.LU R41, [R1+0x768] ;  /* 0x0007680001297983 */ /* 0x001ea80000300800 */
[----:B------:R0:W-:Y:S04]  /*23840*/  STS.U16 [R92+UR4+0x22d00], R43 ;  /* 0x022d002b5c007988 */ /* 0x0001e80008000404 */
[----:B-1----:R-:W2:Y:S04]  /*23850*/  LDL.LU R40, [R1+0x764] ;  /* 0x0007640001287983 */ /* 0x002ea80000300800 */
[----:B0-----:R-:W2:Y:S04]  /*23860*/  LDL.LU R43, [R1+0x738] ;  /* 0x00073800012b7983 */ /* 0x001ea80000300800 */
        /* <DEDUP_REMOVED lines=8> */
[----:B------:R0:W-:Y:S02]  /*238f0*/  STS.U16 [R92+UR4+0x33500], R28 ;  /* 0x0335001c5c007988 */ /* 0x0001e40008000404 */
[----:B0-----:R-:W-:-:S02]  /*23900*/  LOP3.LUT R28, R0, 0x30, RZ, 0x3c, !PT ;  /* 0x00000030001c7812 */ /* 0x001fc400078e3cff */
[----:B--2---:R0:W-:Y:S04]  /*23910*/  STS.U16 [R92+UR4+0x23900], R91 ;  /* 0x0239005b5c007988 */ /* 0x0041e80008000404 */
[----:B------:R1:W-:Y:S04]  /*23920*/  STS.U16 [R92+UR4+0x33900], R90 ;  /* 0x0339005a5c007988 */ /* 0x0003e80008000404 */
[----:B------:R2:W-:Y:S04]  /*23930*/  STS.U16 [R92+UR4+0x23d00], R93 ;  /* 0x023d005d5c007988 */ /* 0x0005e80008000404 */
[----:B0-----:R-:W3:Y:S04]  /*23940*/  LDL.LU R91, [R1+0x1210] ;  /* 0x00121000015b7983 */ /* 0x001ee80000300800 */
[----:B-1----:R-:W3:Y:S04]  /*23950*/  LDL.LU R90, [R1+0x120c] ;  /* 0x00120c00015a7983 */ /* 0x002ee80000300800 */
[----:B--2---:R-:W2:Y:S04]  /*23960*/  LDL.LU R93, [R1+0x1208] ;  /* 0x00120800015d7983 */ /* 0x004ea80000300800 */
[----:B------:R0:W-:Y:S04]  /*23970*/  STS.U16 [R92+UR4+0x33d00], R95 ;  /* 0x033d005f5c007988 */ /* 0x0001e80008000404 */
[----:B0-----:R-:W2:Y:S04]  /*23980*/  LDL.LU R92, [R1+0x1204] ;  /* 0x00120400015c7983 */ /* 0x001ea80000300800 */
[----:B------:R-:W2:Y:S04]  /*23990*/  LDL.LU R95, [R1+0x1200] ;  /* 0x00120000015f7983 */ /* 0x000ea80000300800 */
        /* <DEDUP_REMOVED lines=24> */
[----:B------:R-:W3:Y:S04]  /*23b20*/  LDL.LU R31, [R1+0x924] ;  /* 0x00092400011f7983 */ /* 0x000ee80000300800 */
        /* <DEDUP_REMOVED lines=19> */
[----:B------:R1:W-:Y:S01]  /*23c60*/  STS.U16 [R28+UR4+0x32d80], R97 ;  /* 0x032d80611c007988 */ /* 0x0003e20008000404 */
[----:B------:R-:W-:-:S03]  /*23c70*/  LOP3.LUT R29, R0, 0x40, RZ, 0x3c, !PT ;  /* 0x00000040001d7812 */ /* 0x000fc600078e3cff */
[----:B------:R0:W-:Y:S04]  /*23c80*/  STS.U16 [R28+UR4+0x23180], R96 ;  /* 0x023180601c007988 */ /* 0x0001e80008000404 */
[----:B------:R0:W-:Y:S04]  /*23c90*/  STS.U16 [R28+UR4+0x33180], R99 ;  /* 0x033180631c007988 */ /* 0x0001e80008000404 */
[----:B------:R0:W-:Y:S04]  /*23ca0*/  STS.U16 [R28+UR4+0x23580], R98 ;  /* 0x023580621c007988 */ /* 0x0001e80008000404 */
[----:B------:R0:W-:Y:S04]  /*23cb0*/  STS.U16 [R28+UR4+0x33580], R101 ;  /* 0x033580651c007988 */ /* 0x0001e80008000404 */
[----:B------:R0:W-:Y:S04]  /*23cc0*/  STS.U16 [R28+UR4+0x23980], R100 ;  /* 0x023980641c007988 */ /* 0x0001e80008000404 */
[----:B------:R0:W-:Y:S04]  /*23cd0*/  STS.U16 [R28+UR4+0x33980], R103 ;  /* 0x033980671c007988 */ /* 0x0001e80008000404 */
[----:B------:R1:W-:Y:S04]  /*23ce0*/  STS.U16 [R28+UR4+0x23d80], R102 ;  /* 0x023d80661c007988 */ /* 0x0003e80008000404 */
[----:B------:R1:W-:Y:S04]  /*23cf0*/  STS.U16 [R28+UR4+0x33d80], R105 ;  /* 0x033d80691c007988 */ /* 0x0003e80008000404 */
[----:B0-----:R-:W4:Y:S04]  /*23d00*/  LDL.LU R94, [R1+0x11f8] ;  /* 0x0011f800015e7983 */ /* 0x001f280000300800 */
[----:B-1----:R-:W4:Y:S04]  /*23d10*/  LDL.LU R97, [R1+0x11f4] ;  /* 0x0011f40001617983 */ /* 0x002f280000300800 */
        /* <DEDUP_REMOVED lines=8> */
[----:B--2---:R-:W-:Y:S04]  /*23da0*/  STS.U16 [R29+UR4+0x20200], R56 ;  /* 0x020200381d007988 */ /* 0x004fe80008000404 */
[----:B---3--:R-:W-:Y:S04]  /*23db0*/  STS.U16 [R29+UR4+0x30200], R31 ;  /* 0x0302001f1d007988 */ /* 0x008fe80008000404 */
        /* <DEDUP_REMOVED lines=21> */
[----:B-1----:R-:W3:Y:S04]  /*23f10*/  LDL.LU R107, [R1+0x11cc] ;  /* 0x0011cc00016b7983 */ /* 0x002ee80000300800 */
[----:B------:R-:W4:Y:S04]  /*23f20*/  LDL.LU R56, [R1+0x920] ;  /* 0x0009200001387983 */ /* 0x000f280000300800 */
[----:B------:R-:W2:Y:S04]  /*23f30*/  LDL.LU R31, [R1+0x91c] ;  /* 0x00091c00011f7983 */ /* 0x000ea80000300800 */
        /* <DEDUP_REMOVED lines=29> */
[----:B0-----:R-:W3:Y:S04]  /*24110*/  LDL.LU R106, [R1+0x11c8] ;  /* 0x0011c800016a7983 */ /* 0x001ee80000300800 */
        /* <DEDUP_REMOVED lines=9> */
[----:B----4-:R-:W-:Y:S04]  /*241b0*/  STS.U16 [R28+UR4+0x20280], R56 ;  /* 0x020280381c007988 */ /* 0x010fe80008000404 */
[----:B--2---:R-:W-:Y:S04]  /*241c0*/  STS.U16 [R28+UR4+0x30280], R31 ;  /* 0x0302801f1c007988 */ /* 0x004fe80008000404 */
[----:B---3--:R-:W-:Y:S04]  /*241d0*/  STS.U16 [R28+UR4+0x20680], R30 ;  /* 0x0206801e1c007988 */ /* 0x008fe80008000404 */
        /* <DEDUP_REMOVED lines=19> */
[----:B------:R2:W-:Y:S04]  /*24310*/  STS.U16 [R28+UR4+0x22e80], R122 ;  /* 0x022e807a1c007988 */ /* 0x0005e80008000404 */
[----:B0-----:R-:W3:Y:S04]  /*24320*/  LDL.LU R116, [R1+0x11a0] ;  /* 0x0011a00001747983 */ /* 0x001ee80000300800 */
[----:B-1----:R-:W4:Y:S04]  /*24330*/  LDL.LU R124, [R1+0x119c] ;  /* 0x00119c00017c7983 */ /* 0x002f280000300800 */
[----:B--2---:R-:W2:Y:S04]  /*24340*/  LDL.LU R122, [R1+0x1198] ;  /* 0x00119800017a7983 */ /* 0x004ea80000300800 */
[----:B------:R-:W2:Y:S04]  /*24350*/  LDL R32, [R1+0x9f0] ;  /* 0x0009f00001207983 */ /* 0x000ea80000100800 */
[----:B------:R0:W-:Y:S04]  /*24360*/  STS.U16 [R28+UR4+0x32e80], R3 ;  /* 0x032e80031c007988 */ /* 0x0001e80008000404 */
[----:B------:R1:W-:Y:S04]  /*24370*/  STS.U16 [R28+UR4+0x23280], R125 ;  /* 0x0232807d1c007988 */ /* 0x0003e80008000404 */
[----:B------:R1:W-:Y:S04]  /*24380*/  STS.U16 [R28+UR4+0x33280], R123 ;  /* 0x0332807b1c007988 */ /* 0x0003e80008000404 */
[----:B0-----:R-:W3:Y:S04]  /*24390*/  LDL.LU R3, [R1+0x1194] ;  /* 0x0011940001037983 */ /* 0x001ee80000300800 */
[----:B------:R-:W3:Y:S04]  /*243a0*/  LDL R33, [R1+0x9ec] ;  /* 0x0009ec0001217983 */ /* 0x000ee80000100800 */
        /* <DEDUP_REMOVED lines=10> */
[----:B------:R-:W4:Y:S04]  /*24450*/  LDL R31, [R1+0xa0c] ;  /* 0x000a0c00011f7983 */ /* 0x000f280000100800 */
[----:B------:R-:W4:Y:S04]  /*24460*/  LDL R30, [R1+0xa10] ;  /* 0x000a1000011e7983 */ /* 0x000f280000100800 */
[----:B------:R-:W-:Y:S04]  /*24470*/  STS.U16 [R28+UR4+0x23e80], R42 ;  /* 0x023e802a1c007988 */ /* 0x000fe80008000404 */
[----:B------:R0:W-:Y:S04]  /*24480*/  STS.U16 [R28+UR4+0x33e80], R44 ;  /* 0x033e802c1c007988 */ /* 0x0001e80008000404 */
[----:B------:R-:W4:Y:S04]  /*24490*/  LDL R29, [R1+0xa2c] ;  /* 0x000a2c00011d7983 */ /* 0x000f280000100800 */
[----:B0-----:R-:W4:Y:S01]  /*244a0*/  LDL R28, [R1+0xa30] ;  /* 0x000a3000011c7983 */ /* 0x001f220000100800 */
[----:B------:R-:W-:-:S02]  /*244b0*/  LOP3.LUT R51, R0, 0x60, RZ, 0x3c, !PT ;  /* 0x0000006000337812 */ /* 0x000fc400078e3cff */
[----:B------:R-:W-:Y:S02]  /*244c0*/  PRMT R63, RZ, 0x7610, R63 ;  /* 0x00007610ff3f7816 */ /* 0x000fe4000000003f */
[----:B------:R-:W-:Y:S01]  /*244d0*/  PRMT R64, RZ, 0x7610, R64 ;  /* 0x00007610ff407816 */ /* 0x000fe20000000040 */
[----:B--2---:R-:W-:Y:S02]  /*244e0*/  @!P0 IMAD.MOV.U32 R36, RZ, RZ, R32 ;  /* 0x000000ffff248224 */ /* 0x004fe400078e0020 */
[----:B---3--:R-:W-:-:S05]  /*244f0*/  @!P0 IMAD.MOV.U32 R37, RZ, RZ, R33 ;  /* 0x000000ffff258224 */ /* 0x008fca00078e0021 */
[----:B------:R0:W2:Y:S04]  /*24500*/  @!P0 LDG.E.U16 R63, desc[UR8][R36.64] ;  /* 0x00000008243f8981 */ /* 0x0000a8000c1e1500 */
[----:B----4-:R1:W-:Y:S04]  /*24510*/  STS.U16 [R51+UR4+0x20300], R118 ;  /* 0x0203007633007988 */ /* 0x0103e80008000404 */
[----:B------:R3:W-:Y:S04]  /*24520*/  STS.U16 [R51+UR4+0x30300], R121 ;  /* 0x0303007933007988 */ /* 0x0007e80008000404 */
[----:B------:R4:W-:Y:S04]  /*24530*/  STS.U16 [R51+UR4+0x20700], R120 ;  /* 0x0207007833007988 */ /* 0x0009e80008000404 */
[----:B-1----:R-:W2:Y:S04]  /*24540*/  LDL.LU R118, [R1+0x1178] ;  /* 0x0011780001767983 */ /* 0x002ea80000300800 */
[----:B---3--:R-:W3:Y:S04]  /*24550*/  LDL.LU R121, [R1+0x1174] ;  /* 0x0011740001797983 */ /* 0x008ee80000300800 */
[----:B----4-:R-:W4:Y:S04]  /*24560*/  LDL.LU R120, [R1+0x1170] ;  /* 0x0011700001787983 */ /* 0x010f280000300800 */
[----:B------:R1:W-:Y:S04]  /*24570*/  STS.U16 [R51+UR4+0x30700], R123 ;  /* 0x0307007b33007988 */ /* 0x0003e80008000404 */
[----:B------:R0:W-:Y:S04]  /*24580*/  STS.U16 [R51+UR4+0x20b00], R125 ;  /* 0x020b007d33007988 */ /* 0x0001e80008000404 */
[----:B------:R0:W-:Y:S04]  /*24590*/  STS.U16 [R51+UR4+0x30b00], R3 ;  /* 0x030b000333007988 */ /* 0x0001e80008000404 */
[----:B-1----:R-:W2:Y:S04]  /*245a0*/  LDL.LU R123, [R1+0x116c] ;  /* 0x00116c00017b7983 */ /* 0x002ea80000300800 */
[----:B0-----:R-:W2:Y:S04]  /*245b0*/  LDL.LU R125, [R1+0x1168] ;  /* 0x00116800017d7983 */ /* 0x001ea80000300800 */
[----:B------:R-:W2:Y:S04]  /*245c0*/  LDL.LU R3, [R1+0x1164] ;  /* 0x0011640001037983 */ /* 0x000ea80000300800 */
[----:B------:R0:W-:Y:S04]  /*245d0*/  STS.U16 [R51+UR4+0x20f00], R122 ;  /* 0x020f007a33007988 */ /* 0x0001e80008000404 */
[----:B------:R1:W-:Y:S04]  /*245e0*/  STS.U16 [R51+UR4+0x30f00], R124 ;  /* 0x030f007c33007988 */ /* 0x0003e80008000404 */
[----:B0-----:R-:W2:Y:S04]  /*245f0*/  LDL.LU R122, [R1+0x1160] ;  /* 0x00116000017a7983 */ /* 0x001ea80000300800 */
[----:B-1----:R-:W2:Y:S04]  /*24600*/  LDL.LU R124, [R1+0x115c] ;  /* 0x00115c00017c7983 */ /* 0x002ea80000300800 */
[----:B------:R-:W2:Y:S04]  /*24610*/  LDL R33, [R1+0xa4c] ;  /* 0x000a4c0001217983 */ /* 0x000ea80000100800 */
[----:B------:R-:W3:Y:S01]  /*24620*/  LDL R32, [R1+0xa50] ;  /* 0x000a500001207983 */ /* 0x000ee20000100800 */
[----:B------:R-:W-:-:S02]  /*24630*/  @!P0 IMAD.MOV.U32 R36, RZ, RZ, R30 ;  /* 0x000000ffff248224 */ /* 0x000fc400078e001e */
[----:B------:R-:W-:Y:S01]  /*24640*/  @!P0 IMAD.MOV.U32 R37, RZ, RZ, R31 ;  /* 0x000000ffff258224 */ /* 0x000fe200078e001f */
[----:B------:R-:W4:Y:S04]  /*24650*/  LDL R30, [R1+0xa70] ;  /* 0x000a7000011e7983 */ /* 0x000f280000100800 */
[----:B------:R-:W4:Y:S04]  /*24660*/  LDL R31, [R1+0xa6c] ;  /* 0x000a6c00011f7983 */ /* 0x000f280000100800 */
[----:B------:R-:W4:Y:S04]  /*24670*/  @!P0 LDG.E.U16 R64, desc[UR8][R36.64] ;  /* 0x0000000824408981 */ /* 0x000f28000c1e1500 */
[----:B------:R-:W4:Y:S04]  /*24680*/  LDL R38, [R1+0xa8c] ;  /* 0x000a8c0001267983 */ /* 0x000f280000100800 */
[----:B------:R-:W4:Y:S04]  /*24690*/  LDL R34, [R1+0xab0] ;  /* 0x000ab00001227983 */ /* 0x000f280000100800 */
[----:B------:R-:W4:Y:S04]  /*246a0*/  LDL R37, [R1+0xa90] ;  /* 0x000a900001257983 */ /* 0x000f280000100800 */
[----:B------:R-:W4:Y:S01]  /*246b0*/  LDL R36, [R1+0xaac] ;  /* 0x000aac0001247983 */ /* 0x000f220000100800 */
[----:B------:R-:W-:-:S02]  /*246c0*/  @!P0 IMAD.MOV.U32 R40, RZ, RZ, R28 ;  /* 0x000000ffff288224 */ /* 0x000fc400078e001c */
[----:B------:R-:W-:Y:S01]  /*246d0*/  @!P0 IMAD.MOV.U32 R41, RZ, RZ, R29 ;  /* 0x000000ffff298224 */ /* 0x000fe200078e001d */
[----:B------:R-:W4:Y:S04]  /*246e0*/  LDL R28, [R1+0xad0] ;  /* 0x000ad000011c7983 */ /* 0x000f280000100800 */
[----:B------:R-:W4:Y:S01]  /*246f0*/  LDL R29, [R1+0xacc] ;  /* 0x000acc00011d7983 */ /* 0x000f220000100800 */
[----:B------:R-:W-:Y:S02]  /*24700*/  PRMT R65, RZ, 0x7610, R65 ;  /* 0x00007610ff417816 */ /* 0x000fe40000000041 */
[----:B------:R-:W-:Y:S01]  /*24710*/  PRMT R66, RZ, 0x7610, R66 ;  /* 0x00007610ff427816 */ /* 0x000fe20000000042 */
[----:B------:R-:W4:Y:S04]  /*24720*/  LDL R46, [R1+0xb64] ;  /* 0x000b6400012e7983 */ /* 0x000f280000100800 */
[----:B------:R2:W4:Y:S01]  /*24730*/  @!P0 LDG.E.U16 R65, desc[UR8][R40.64] ;  /* 0x0000000828418981 */ /* 0x000522000c1e1500 */
[----:B------:R-:W-:-:S02]  /*24740*/  PRMT R69, RZ, 0x7610, R69 ;  /* 0x00007610ff457816 */ /* 0x000fc40000000045 */
[----:B------:R-:W-:Y:S01]  /*24750*/  PRMT R70, RZ, 0x7610, R70 ;  /* 0x00007610ff467816 */ /* 0x000fe20000000046 */
[----:B------:R-:W4:Y:S01]  /*24760*/  LDL R45, [R1+0xb68] ;  /* 0x000b6800012d7983 */ /* 0x000f220000100800 */
[----:B--2---:R-:W-:-:S03]  /*24770*/  @!P0 IMAD.MOV.U32 R41, RZ, RZ, R33 ;  /* 0x000000ffff298224 */ /* 0x004fc600078e0021 */
[----:B------:R-:W2:Y:S01]  /*24780*/  LDL R33, [R1+0xaec] ;  /* 0x000aec0001217983 */ /* 0x000ea20000100800 */
[----:B---3--:R-:W-:-:S03]  /*24790*/  @!P0 IMAD.MOV.U32 R40, RZ, RZ, R32 ;  /* 0x000000ffff288224 */ /* 0x008fc600078e0020 */
[----:B------:R-:W3:Y:S04]  /*247a0*/  LDL R32, [R1+0xaf0] ;  /* 0x000af00001207983 */ /* 0x000ee80000100800 */
[----:B------:R4:W3:Y:S02]  /*247b0*/  @!P0 LDG.E.U16 R66, desc[UR8][R40.64] ;  /* 0x0000000828428981 */ /* 0x0008e4000c1e1500 */
[----:B----4-:R-:W-:Y:S02]  /*247c0*/  @!P0 IMAD.MOV.U32 R40, RZ, RZ, R30 ;  /* 0x000000ffff288224 */ /* 0x010fe400078e001e */
[----:B------:R-:W-:Y:S01]  /*247d0*/  @!P0 IMAD.MOV.U32 R41, RZ, RZ, R31 ;  /* 0x000000ffff298224 */ /* 0x000fe200078e001f */
[----:B------:R-:W4:Y:S01]  /*247e0*/  LDL R30, [R1+0xb10] ;  /* 0x000b1000011e7983 */ /* 0x000f220000100800 */
[----:B------:R-:W-:-:S03]  /*247f0*/  @!P0 IMAD.MOV.U32 R39, RZ, RZ, R38 ;  /* 0x000000ffff278224 */ /* 0x000fc600078e0026 */
[----:B------:R-:W4:Y:S01]  /*24800*/  LDL R31, [R1+0xb0c] ;  /* 0x000b0c00011f7983 */ /* 0x000f220000100800 */
[----:B------:R-:W-:Y:S02]  /*24810*/  @!P0 IMAD.MOV.U32 R38, RZ, RZ, R37 ;  /* 0x000000ffff268224 */ /* 0x000fe400078e0025 */
[----:B------:R-:W-:Y:S02]  /*24820*/  @!P0 IMAD.MOV.U32 R37, RZ, RZ, R36 ;  /* 0x000000ffff258224 */ /* 0x000fe400078e0024 */
[----:B------:R-:W-:Y:S01]  /*24830*/  @!P0 IMAD.MOV.U32 R36, RZ, RZ, R34 ;  /* 0x000000ffff248224 */ /* 0x000fe200078e0022 */
[----:B------:R-:W-:Y:S01]  /*24840*/  PRMT R68, RZ, 0x7610, R68 ;  /* 0x00007610ff447816 */ /* 0x000fe20000000044 */
[----:B------:R-:W4:Y:S04]  /*24850*/  LDL R34, [R1+0xb90] ;  /* 0x000b900001227983 */ /* 0x000f280000100800 */
[----:B------:R0:W4:Y:S01]  /*24860*/  @!P0 LDG.E.U16 R69, desc[UR8][R36.64] ;  /* 0x0000000824458981 */ /* 0x000122000c1e1500 */
[----:B------:R-:W-:-:S03]  /*24870*/  PRMT R71, RZ, 0x7610, R71 ;  /* 0x00007610ff477816 */ /* 0x000fc60000000047 */
[----:B------:R-:W4:Y:S01]  /*24880*/  @!P0 LDG.E.U16 R68, desc[UR8][R38.64] ;  /* 0x0000000826448981 */ /* 0x000f22000c1e1500 */
[----:B0-----:R-:W-:Y:S02]  /*24890*/  @!P0 IMAD.MOV.U32 R36, RZ, RZ, R28 ;  /* 0x000000ffff248224 */ /* 0x001fe400078e001c */
[----:B------:R-:W-:Y:S01]  /*248a0*/  @!P0 IMAD.MOV.U32 R37, RZ, RZ, R29 ;  /* 0x000000ffff258224 */ /* 0x000fe200078e001d */
[----:B------:R-:W4:Y:S04]  /*248b0*/  LDL R28, [R1+0xb30] ;  /* 0x000b3000011c7983 */ /* 0x000f280000100800 */
[----:B------:R-:W4:Y:S04]  /*248c0*/  LDL R29, [R1+0xb2c] ;  /* 0x000b2c00011d7983 */ /* 0x000f280000100800 */
[----:B------:R2:W4:Y:S01]  /*248d0*/  @!P0 LDG.E.U16 R70, desc[UR8][R36.64] ;  /* 0x0000000824468981 */ /* 0x000522000c1e1500 */
[----:B------:R-:W-:-:S03]  /*248e0*/  PRMT R67, RZ, 0x7610, R67 ;  /* 0x00007610ff437816 */ /* 0x000fc60000000043 */
[----:B------:R-:W4:Y:S04]  /*248f0*/  LDL R38, [R1+0xb6c] ;  /* 0x000b6c0001267983 */ /* 0x000f280000100800 */
[----:B------:R4:W4:Y:S01]  /*24900*/  @!P0 LDG.E.U16 R67, desc[UR8][R40.64] ;  /* 0x0000000828438981 */ /* 0x000922000c1e1500 */
[----:B------:R-:W-:Y:S01]  /*24910*/  PRMT R72, RZ, 0x7610, R72 ;  /* 0x00007610ff487816 */ /* 0x000fe20000000048 */
[----:B--2---:R-:W-:Y:S02]  /*24920*/  @!P0 IMAD.MOV.U32 R37, RZ, RZ, R33 ;  /* 0x000000ffff258224 */ /* 0x004fe400078e0021 */
[----:B------:R-:W2:Y:S01]  /*24930*/  LDL R33, [R1+0xb4c] ;  /* 0x000b4c0001217983 */ /* 0x000ea20000100800 */
[----:B---3--:R-:W-:-:S03]  /*24940*/  @!P0 IMAD.MOV.U32 R36, RZ, RZ, R32 ;  /* 0x000000ffff248224 */ /* 0x008fc600078e0020 */
[----:B------:R-:W3:Y:S04]  /*24950*/  LDL R32, [R1+0xb50] ;  /* 0x000b500001207983 */ /* 0x000ee80000100800 */
[----:B------:R-:W3:Y:S04]  /*24960*/  @!P0 LDG.E.U16 R71, desc[UR8][R36.64] ;  /* 0x0000000824478981 */ /* 0x000ee8000c1e1500 */
[----:B------:R-:W3:Y:S04]  /*24970*/  LDL R37, [R1+0xb70] ;  /* 0x000b700001257983 */ /* 0x000ee80000100800 */
[----:B------:R-:W3:Y:S01]  /*24980*/  LDL R36, [R1+0xb8c] ;  /* 0x000b8c0001247983 */ /* 0x000ee20000100800 */
[----:B----4-:R-:W-:-:S02]  /*24990*/  @!P0 IMAD.MOV.U32 R40, RZ, RZ, R30 ;  /* 0x000000ffff288224 */ /* 0x010fc400078e001e */
[----:B------:R-:W-:Y:S01]  /*249a0*/  @!P0 IMAD.MOV.U32 R41, RZ, RZ, R31 ;  /* 0x000000ffff298224 */ /* 0x000fe200078e001f */
[----:B------:R-:W4:Y:S04]  /*249b0*/  LDL R30, [R1+0xbb0] ;  /* 0x000bb000011e7983 */ /* 0x000f280000100800 */
[----:B------:R-:W4:Y:S04]  /*249c0*/  LDL R31, [R1+0xbac] ;  /* 0x000bac00011f7983 */ /* 0x000f280000100800 */
[----:B------:R0:W4:Y:S02]  /*249d0*/  @!P0 LDG.E.U16 R72, desc[UR8][R40.64] ;  /* 0x0000000828488981 */ /* 0x000124000c1e1500 */
[----:B0-----:R-:W-:-:S02]  /*249e0*/  @!P0 IMAD.MOV.U32 R40, RZ, RZ, R28 ;  /* 0x000000ffff288224 */ /* 0x001fc400078e001c */
[----:B------:R-:W4:Y:S01]  /*249f0*/  LDL R28, [R1+0xbcc] ;  /* 0x000bcc00011c7983 */ /* 0x000f220000100800 */
[----:B------:R-:W-:-:S03]  /*24a00*/  @!P0 IMAD.MOV.U32 R41, RZ, RZ, R29 ;  /* 0x000000ffff298224 */ /* 0x000fc600078e001d */
[----:B------:R-:W4:Y:S01]  /*24a10*/  LDL R29, [R1+0x9e0] ;  /* 0x0009e000011d7983 */ /* 0x000f220000100800 */
[----:B------:R-:W-:-:S06]  /*24a20*/  PRMT R73, RZ, 0x7610, R73 ;  /* 0x00007610ff497816 */ /* 0x000fcc0000000049 */
[----:B------:R2:W4:Y:S01]  /*24a30*/  @!P0 LDG.E.U16 R73, desc[UR8][R40.64] ;  /* 0x0000000828498981 */ /* 0x000522000c1e1500 */
[----:B------:R-:W-:Y:S01]  /*24a40*/  @!P0 IMAD.MOV.U32 R39, RZ, RZ, R38 ;  /* 0x000000ffff278224 */ /* 0x000fe200078e0026 */
[----:B------:R-:W-:Y:S02]  /*24a50*/  PRMT R75, RZ, 0x7610, R75 ;  /* 0x00007610ff4b7816 */ /* 0x000fe4000000004b */
[----:B------:R-:W-:Y:S01]  /*24a60*/  PRMT R76, RZ, 0x7610, R76 ;  /* 0x00007610ff4c7816 */ /* 0x000fe2000000004c */
[----:B--2---:R-:W-:Y:S02]  /*24a70*/  @!P0 IMAD.MOV.U32 R41, RZ, RZ, R33 ;  /* 0x000000ffff298224 */ /* 0x004fe400078e0021 */
[----:B------:R-:W2:Y:S01]  /*24a80*/  LDL R33, [R1+0x9f4] ;  /* 0x0009f40001217983 */ /* 0x000ea20000100800 */
[----:B---3--:R-:W-:-:S03]  /*24a90*/  @!P0 IMAD.MOV.U32 R40, RZ, RZ, R32 ;  /* 0x000000ffff288224 */ /* 0x008fc600078e0020 */
[----:B------:R-:W3:Y:S01]  /*24aa0*/  LDL R32, [R1+0x9f8] ;  /* 0x0009f80001207983 */ /* 0x000ee20000100800 */
[----:B------:R-:W-:Y:S02]  /*24ab0*/  @!P0 IMAD.MOV.U32 R38, RZ, RZ, R37 ;  /* 0x000000ffff268224 */ /* 0x000fe400078e0025 */
[----:B------:R-:W-:Y:S02]  /*24ac0*/  @!P0 IMAD.MOV.U32 R37, RZ, RZ, R36 ;  /* 0x000000ffff258224 */ /* 0x000fe400078e0024 */
[----:B------:R-:W-:Y:S01]  /*24ad0*/  @!P0 IMAD.MOV.U32 R36, RZ, RZ, R34 ;  /* 0x000000ffff248224 */ /* 0x000fe200078e0022 */
[----:B------:R-:W-:Y:S01]  /*24ae0*/  PRMT R92, RZ, 0x7610, R92 ;  /* 0x00007610ff5c7816 */ /* 0x000fe2000000005c */
[----:B------:R-:W3:Y:S04]  /*24af0*/  LDL R34, [R1+0xa78] ;  /* 0x000a780001227983 */ /* 0x000ee80000100800 */
[----:B------:R4:W3:Y:S01]  /*24b00*/  @!P0 LDG.E.U16 R75, desc[UR8][R36.64] ;  /* 0x00000008244b8981 */ /* 0x0008e2000c1e1500 */
[----:B------:R-:W-:-:S03]  /*24b10*/  PRMT R77, RZ, 0x7610, R77 ;  /* 0x00007610ff4d7816 */ /* 0x000fc6000000004d */
[----:B------:R-:W3:Y:S01]  /*24b20*/  @!P0 LDG.E.U16 R92, desc[UR8][R38.64] ;  /* 0x00000008265c8981 */ /* 0x000ee2000c1e1500 */
[----:B----4-:R-:W-:Y:S02]  /*24b30*/  @!P0 IMAD.MOV.U32 R36, RZ, RZ, R30 ;  /* 0x000000ffff248224 */ /* 0x010fe400078e001e */
[----:B------:R-:W-:Y:S01]  /*24b40*/  @!P0 IMAD.MOV.U32 R37, RZ, RZ, R31 ;  /* 0x000000ffff258224 */ /* 0x000fe200078e001f */
[----:B------:R-:W4:Y:S04]  /*24b50*/  LDL R30, [R1+0xa18] ;  /* 0x000a1800011e7983 */ /* 0x000f280000100800 */
[----:B------:R-:W4:Y:S04]  /*24b60*/  LDL R31, [R1+0xa14] ;  /* 0x000a1400011f7983 */ /* 0x000f280000100800 */
[----:B------:R0:W4:Y:S01]  /*24b70*/  @!P0 LDG.E.U16 R76, desc[UR8][R36.64] ;  /* 0x00000008244c8981 */ /* 0x000122000c1e1500 */
[----:B------:R-:W-:-:S03]  /*24b80*/  PRMT R74, RZ, 0x7610, R74 ;  /* 0x00007610ff4a7816 */ /* 0x000fc6000000004a */
[----:B------:R-:W4:Y:S04]  /*24b90*/  LDL R38, [R1+0xa54] ;  /* 0x000a540001267983 */ /* 0x000f280000100800 */
[----:B------:R2:W4:Y:S01]  /*24ba0*/  @!P0 LDG.E.U16 R74, desc[UR8][R40.64] ;  /* 0x00000008284a8981 */ /* 0x000522000c1e1500 */
[----:B0-----:R-:W-:Y:S02]  /*24bb0*/  @!P0 IMAD.MOV.U32 R36, RZ, RZ, R28 ;  /* 0x000000ffff248224 */ /* 0x001fe400078e001c */
[----:B------:R-:W-:Y:S01]  /*24bc0*/  @!P0 IMAD.MOV.U32 R37, RZ, RZ, R29 ;  /* 0x000000ffff258224 */ /* 0x000fe200078e001d */
[----:B------:R-:W4:Y:S04]  /*24bd0*/  LDL R28, [R1+0xa38] ;  /* 0x000a3800011c7983 */ /* 0x000f280000100800 */
[----:B------:R-:W4:Y:S04]  /*24be0*/  LDL R29, [R1+0xa34] ;  /* 0x000a3400011d7983 */ /* 0x000f280000100800 */
[----:B------:R-:W4:Y:S04]  /*24bf0*/  @!P0 LDG.E.U16 R77, desc[UR8][R36.64] ;  /* 0x00000008244d8981 */ /* 0x000f28000c1e1500 */
[----:B------:R-:W4:Y:S04]  /*24c00*/  LDL R37, [R1+0xa58] ;  /* 0x000a580001257983 */ /* 0x000f280000100800 */
[----:B------:R-:W4:Y:S01]  /*24c10*/  LDL R36, [R1+0xa74] ;  /* 0x000a740001247983 */ /* 0x000f220000100800 */
[----:B------:R-:W-:-:S02]  /*24c20*/  PRMT R78, RZ, 0x7610, R78 ;  /* 0x00007610ff4e7816 */ /* 0x000fc4000000004e */
[----:B------:R-:W-:Y:S01]  /*24c30*/  PRMT R79, RZ, 0x7610, R79 ;  /* 0x00007610ff4f7816 */ /* 0x000fe2000000004f */
[----:B--2---:R-:W-:Y:S02]  /*24c40*/  @!P0 IMAD.MOV.U32 R41, RZ, RZ, R33 ;  /* 0x000000ffff298224 */ /* 0x004fe400078e0021 */
[----:B------:R-:W2:Y:S01]  /*24c50*/  LDL R33, [R1+0xa94] ;  /* 0x000a940001217983 */ /* 0x000ea20000100800 */
[----:B---3--:R-:W-:-:S03]  /*24c60*/  @!P0 IMAD.MOV.U32 R40, RZ, RZ, R32 ;  /* 0x000000ffff288224 */ /* 0x008fc600078e0020 */
[----:B------:R-:W3:Y:S04]  /*24c70*/  LDL R32, [R1+0xa98] ;  /* 0x000a980001207983 */ /* 0x000ee80000100800 */
[----:B------:R4:W3:Y:S02]  /*24c80*/  @!P0 LDG.E.U16 R78, desc[UR8][R40.64] ;  /* 0x00000008284e8981 */ /* 0x0008e4000c1e1500 */
[----:B----4-:R-:W-:Y:S02]  /*24c90*/  @!P0 IMAD.MOV.U32 R40, RZ, RZ, R30 ;  /* 0x000000ffff288224 */ /* 0x010fe400078e001e */
[----:B------:R-:W4:Y:S01]  /*24ca0*/  LDL R30, [R1+0xab8] ;  /* 0x000ab800011e7983 */ /* 0x000f220000100800 */
[----:B------:R-:W-:-:S03]  /*24cb0*/  @!P0 IMAD.MOV.U32 R41, RZ, RZ, R31 ;  /* 0x000000ffff298224 */ /* 0x000fc600078e001f */
[----:B------:R-:W4:Y:S04]  /*24cc0*/  LDL R31, [R1+0xab4] ;  /* 0x000ab400011f7983 */ /* 0x000f280000100800 */
[----:B------:R0:W4:Y:S02]  /*24cd0*/  @!P0 LDG.E.U16 R79, desc[UR8][R40.64] ;  /* 0x00000008284f8981 */ /* 0x000124000c1e1500 */
[----:B0-----:R-:W-:Y:S02]  /*24ce0*/  @!P0 IMAD.MOV.U32 R40, RZ, RZ, R28 ;  /* 0x000000ffff288224 */ /* 0x001fe400078e001c */
[----:B------:R-:W4:Y:S01]  /*24cf0*/  LDL R28, [R1+0xad8] ;  /* 0x000ad800011c7983 */ /* 0x000f220000100800 */
[----:B------:R-:W-:-:S03]  /*24d00*/  @!P0 IMAD.MOV.U32 R41, RZ, RZ, R29 ;  /* 0x000000ffff298224 */ /* 0x000fc600078e001d */
[----:B------:R-:W4:Y:S01]  /*24d10*/  LDL R29, [R1+0xad4] ;  /* 0x000ad400011d7983 */ /* 0x000f220000100800 */
[----:B------:R-:W-:Y:S01]  /*24d20*/  @!P0 IMAD.MOV.U32 R39, RZ, RZ, R38 ;  /* 0x000000ffff278224 */ /* 0x000fe200078e0026 */
[----:B------:R-:W-:Y:S01]  /*24d30*/  PRMT R82, RZ, 0x7610, R82 ;  /* 0x00007610ff527816 */ /* 0x000fe20000000052 */
[----:B------:R-:W-:Y:S02]  /*24d40*/  @!P0 IMAD.MOV.U32 R38, RZ, RZ, R37 ;  /* 0x000000ffff268224 */ /* 0x000fe400078e0025 */
[----:B------:R-:W-:Y:S02]  /*24d50*/  @!P0 IMAD.MOV.U32 R37, RZ, RZ, R36 ;  /* 0x000000ffff258224 */ /* 0x000fe400078e0024 */
[----:B------:R-:W-:Y:S01]  /*24d60*/  @!P0 IMAD.MOV.U32 R36, RZ, RZ, R34 ;  /* 0x000000ffff248224 */ /* 0x000fe200078e0022 */
[----:B------:R-:W-:Y:S01]  /*24d70*/  PRMT R83, RZ, 0x7610, R83 ;  /* 0x00007610ff537816 */ /* 0x000fe20000000053 */
[----:B------:R-:W4:Y:S04]  /*24d80*/  LDL R34, [R1+0xb58] ;  /* 0x000b580001227983 */ /* 0x000f280000100800 */
[----:B------:R2:W4:Y:S01]  /*24d90*/  @!P0 LDG.E.U16 R82, desc[UR8][R36.64] ;  /* 0x0000000824528981 */ /* 0x000522000c1e1500 */
[----:B------:R-:W-:-:S02]  /*24da0*/  PRMT R81, RZ, 0x7610, R81 ;  /* 0x00007610ff517816 */ /* 0x000fc40000000051 */
[----:B------:R-:W-:Y:S02]  /*24db0*/  PRMT R84, RZ, 0x7610, R84 ;  /* 0x00007610ff547816 */ /* 0x000fe40000000054 */
[----:B------:R-:W-:Y:S02]  /*24dc0*/  PRMT R80, RZ, 0x7610, R80 ;  /* 0x00007610ff507816 */ /* 0x000fe40000000050 */
[----:B------:R-:W4:Y:S04]  /*24dd0*/  @!P0 LDG.E.U16 R81, desc[UR8][R38.64] ;  /* 0x0000000826518981 */ /* 0x000f28000c1e1500 */
[----:B------:R-:W4:Y:S04]  /*24de0*/  @!P0 LDG.E.U16 R80, desc[UR8][R40.64] ;  /* 0x0000000828508981 */ /* 0x000f28000c1e1500 */
[----:B------:R-:W4:Y:S01]  /*24df0*/  LDL R38, [R1+0xb34] ;  /* 0x000b340001267983 */ /* 0x000f220000100800 */
[----:B--2---:R-:W-:-:S03]  /*24e00*/  @!P0 IMAD.MOV.U32 R37, RZ, RZ, R33 ;  /* 0x000000ffff258224 */ /* 0x004fc600078e0021 */
        /* <DEDUP_REMOVED lines=8> */
[----:B------:R-:W4:Y:S04]  /*24e90*/  @!P0 LDG.E.U16 R84, desc[UR8][R36.64] ;  /* 0x0000000824548981 */ /* 0x000f28000c1e1500 */
[----:B------:R-:W4:Y:S04]  /*24ea0*/  LDL R37, [R1+0xb38] ;  /* 0x000b380001257983 */ /* 0x000f280000100800 */
[----:B------:R-:W4:Y:S01]  /*24eb0*/  LDL R36, [R1+0xb54] ;  /* 0x000b540001247983 */ /* 0x000f220000100800 */
[----:B------:R-:W-:-:S02]  /*24ec0*/  @!P0 IMAD.MOV.U32 R40, RZ, RZ, R28 ;  /* 0x000000ffff288224 */ /* 0x000fc400078e001c */
[----:B------:R-:W-:Y:S01]  /*24ed0*/  @!P0 IMAD.MOV.U32 R41, RZ, RZ, R29 ;  /* 0x000000ffff298224 */ /* 0x000fe200078e001d */
[----:B------:R-:W4:Y:S04]  /*24ee0*/  LDL R28, [R1+0xb78] ;  /* 0x000b7800011c7983 */ /* 0x000f280000100800 */
[----:B------:R-:W4:Y:S01]  /*24ef0*/  LDL R29, [R1+0xb74] ;  /* 0x000b7400011d7983 */ /* 0x000f220000100800 */
[----:B------:R-:W-:-:S06]  /*24f00*/  PRMT R85, RZ, 0x7610, R85 ;  /* 0x00007610ff557816 */ /* 0x000fcc0000000055 */
[----:B------:R2:W4:Y:S01]  /*24f10*/  @!P0 LDG.E.U16 R85, desc[UR8][R40.64] ;  /* 0x0000000828558981 */ /* 0x000522000c1e1500 */
[----:B------:R-:W-:Y:S02]  /*24f20*/  PRMT R86, RZ, 0x7610, R86 ;  /* 0x00007610ff567816 */ /* 0x000fe40000000056 */
[----:B------:R-:W-:Y:S01]  /*24f30*/  PRMT R89, RZ, 0x7610, R89 ;  /* 0x00007610ff597816 */ /* 0x000fe20000000059 */
[----:B------:R-:W-:Y:S02]  /*24f40*/  @!P0 IMAD.MOV.U32 R39, RZ, RZ, R38 ;  /* 0x000000ffff278224 */ /* 0x000fe400078e0026 */
        /* <DEDUP_REMOVED lines=14> */
[----:B------:R0:W4:Y:S02]  /*25030*/  @!P0 LDG.E.U16 R89, desc[UR8][R36.64] ;  /* 0x0000000824598981 */ /* 0x000124000c1e1500 */
[----:B0-----:R-:W-:-:S02]  /*25040*/  @!P0 IMAD.MOV.U32 R36, RZ, RZ, R28 ;  /* 0x000000ffff248224 */ /* 0x001fc400078e001c */
[----:B------:R-:W-:Y:S01]  /*25050*/  @!P0 IMAD.MOV.U32 R37, RZ, RZ, R29 ;  /* 0x000000ffff258224 */ /* 0x000fe200078e001d */
[----:B------:R-:W4:Y:S04]  /*25060*/  LDL R28, [R1+0xbd0] ;  /* 0x000bd000011c7983 */ /* 0x000f280000100800 */
[----:B------:R-:W4:Y:S01]  /*25070*/  LDL R29, [R1+0x9e4] ;  /* 0x0009e400011d7983 */ /* 0x000f220000100800 */
[----:B------:R-:W-:Y:S02]  /*25080*/  PRMT R88, RZ, 0x7610, R88 ;  /* 0x00007610ff587816 */ /* 0x000fe40000000058 */
[----:B------:R-:W-:Y:S01]  /*25090*/  PRMT R90, RZ, 0x7610, R90 ;  /* 0x00007610ff5a7816 */ /* 0x000fe2000000005a */
[----:B------:R2:W4:Y:S01]  /*250a0*/  @!P0 LDG.E.U16 R108, desc[UR8][R36.64] ;  /* 0x00000008246c8981 */ /* 0x000522000c1e1500 */
[----:B------:R-:W-:-:S03]  /*250b0*/  PRMT R87, RZ, 0x7610, R87 ;  /* 0x00007610ff577816 */ /* 0x000fc60000000057 */
[----:B------:R-:W4:Y:S04]  /*250c0*/  @!P0 LDG.E.U16 R88, desc[UR8][R38.64] ;  /* 0x0000000826588981 */ /* 0x000f28000c1e1500 */
[----:B------:R4:W4:Y:S04]  /*250d0*/  @!P0 LDG.E.U16 R87, desc[UR8][R40.64] ;  /* 0x0000000828578981 */ /* 0x000928000c1e1500 */
[----:B------:R-:W4:Y:S01]  /*250e0*/  LDL R38, [R1+0xa1c] ;  /* 0x000a1c0001267983 */ /* 0x000f220000100800 */
[----:B------:R-:W-:Y:S01]  /*250f0*/  PRMT R91, RZ, 0x7610, R91 ;  /* 0x00007610ff5b7816 */ /* 0x000fe2000000005b */
[----:B--2---:R-:W-:-:S02]  /*25100*/  @!P0 IMAD.MOV.U32 R37, RZ, RZ, R33 ;  /* 0x000000ffff258224 */ /* 0x004fc400078e0021 */
[----:B------:R-:W2:Y:S01]  /*25110*/  LDL R33, [R1+0x9fc] ;  /* 0x0009fc0001217983 */ /* 0x000ea20000100800 */
[----:B---3--:R-:W-:-:S03]  /*25120*/  @!P0 IMAD.MOV.U32 R36, RZ, RZ, R32 ;  /* 0x000000ffff248224 */ /* 0x008fc600078e0020 */
[----:B------:R-:W3:Y:S04]  /*25130*/  LDL R32, [R1+0xa00] ;  /* 0x000a000001207983 */ /* 0x000ee80000100800 */
[----:B------:R-:W3:Y:S04]  /*25140*/  @!P0 LDG.E.U16 R90, desc[UR8][R36.64] ;  /* 0x00000008245a8981 */ /* 0x000ee8000c1e1500 */
[----:B------:R-:W3:Y:S04]  /*25150*/  LDL R37, [R1+0xa20] ;  /* 0x000a200001257983 */ /* 0x000ee80000100800 */
[----:B------:R-:W3:Y:S01]  /*25160*/  LDL R36, [R1+0xa3c] ;  /* 0x000a3c0001247983 */ /* 0x000ee20000100800 */
[----:B----4-:R-:W-:-:S03]  /*25170*/  @!P0 IMAD.MOV.U32 R40, RZ, RZ, R30 ;  /* 0x000000ffff288224 */ /* 0x010fc600078e001e */
        /* <DEDUP_REMOVED lines=8> */
[----:B------:R-:W-:Y:S02]  /*25200*/  PRMT R93, RZ, 0x7610, R93 ;  /* 0x00007610ff5d7816 */ /* 0x000fe4000000005d */
[----:B------:R-:W-:-:S04]  /*25210*/  PRMT R96, RZ, 0x7610, R96 ;  /* 0x00007610ff607816 */ /* 0x000fc80000000060 */
[----:B------:R2:W4:Y:S01]  /*25220*/  @!P0 LDG.E.U16 R93, desc[UR8][R40.64] ;  /* 0x00000008285d8981 */ /* 0x000522000c1e1500 */
[----:B------:R-:W-:Y:S01]  /*25230*/  @!P0 IMAD.MOV.U32 R39, RZ, RZ, R38 ;  /* 0x000000ffff278224 */ /* 0x000fe200078e0026 */
        /* <DEDUP_REMOVED lines=13> */
[----:B----4-:R-:W-:-:S03]  /*25310*/  @!P0 IMAD.MOV.U32 R36, RZ, RZ, R30 ;  /* 0x000000ffff248224 */ /* 0x010fc600078e001e */
[----:B------:R-:W4:Y:S01]  /*25320*/  LDL R30, [R1+0xac0] ;  /* 0x000ac000011e7983 */ /* 0x000f220000100800 */
[----:B------:R-:W-:-:S03]  /*25330*/  @!P0 IMAD.MOV.U32 R37, RZ, RZ, R31 ;  /* 0x000000ffff258224 */ /* 0x000fc600078e001f */
[----:B------:R-:W4:Y:S04]  /*25340*/  LDL R31, [R1+0xabc] ;  /* 0x000abc00011f7983 */ /* 0x000f280000100800 */
[----:B------:R0:W4:Y:S01]  /*25350*/  @!P0 LDG.E.U16 R97, desc[UR8][R36.64] ;  /* 0x0000000824618981 */ /* 0x000122000c1e1500 */
[----:B------:R-:W-:-:S03]  /*25360*/  PRMT R94, RZ, 0x7610, R94 ;  /* 0x00007610ff5e7816 */ /* 0x000fc6000000005e */
[----:B------:R-:W4:Y:S01]  /*25370*/  LDL R38, [R1+0xafc] ;  /* 0x000afc0001267983 */ /* 0x000f220000100800 */
[----:B------:R-:W-:-:S03]  /*25380*/  PRMT R99, RZ, 0x7610, R99 ;  /* 0x00007610ff637816 */ /* 0x000fc60000000063 */
[----:B------:R2:W4:Y:S01]  /*25390*/  @!P0 LDG.E.U16 R94, desc[UR8][R40.64] ;  /* 0x00000008285e8981 */ /* 0x000522000c1e1500 */
[----:B0-----:R-:W-:-:S03]  /*253a0*/  @!P0 IMAD.MOV.U32 R36, RZ, RZ, R28 ;  /* 0x000000ffff248224 */ /* 0x001fc600078e001c */
[----:B------:R-:W4:Y:S01]  /*253b0*/  LDL R28, [R1+0xae0] ;  /* 0x000ae000011c7983 */ /* 0x000f220000100800 */
[----:B------:R-:W-:-:S03]  /*253c0*/  @!P0 IMAD.MOV.U32 R37, RZ, RZ, R29 ;  /* 0x000000ffff258224 */ /* 0x000fc600078e001d */
[----:B------:R-:W4:Y:S04]  /*253d0*/  LDL R29, [R1+0xadc] ;  /* 0x000adc00011d7983 */ /* 0x000f280000100800 */
[----:B------:R-:W4:Y:S04]  /*253e0*/  @!P0 LDG.E.U16 R98, desc[UR8][R36.64] ;  /* 0x0000000824628981 */ /* 0x000f28000c1e1500 */
[----:B------:R-:W4:Y:S04]  /*253f0*/  LDL R37, [R1+0xb00] ;  /* 0x000b000001257983 */ /* 0x000f280000100800 */
[----:B------:R-:W4:Y:S01]  /*25400*/  LDL R36, [R1+0xb1c] ;  /* 0x000b1c0001247983 */ /* 0x000f220000100800 */
[----:B------:R-:W-:Y:S01]  /*25410*/  PRMT R100, RZ, 0x7610, R100 ;  /* 0x00007610ff647816 */ /* 0x000fe20000000064 */
[----:B--2---:R-:W-:-:S02]  /*25420*/  @!P0 IMAD.MOV.U32 R41, RZ, RZ, R33 ;  /* 0x000000ffff298224 */ /* 0x004fc400078e0021 */
        /* <DEDUP_REMOVED lines=14> */
[----:B------:R-:W-:Y:S02]  /*25510*/  PRMT R103, RZ, 0x7610, R103 ;  /* 0x00007610ff677816 */ /* 0x000fe40000000067 */
[----:B------:R-:W-:Y:S01]  /*25520*/  PRMT R104, RZ, 0x7610, R104 ;  /* 0x00007610ff687816 */ /* 0x000fe20000000068 */
        /* <DEDUP_REMOVED lines=8> */
[----:B------:R-:W-:-:S06]  /*255b0*/  PRMT R101, RZ, 0x7610, R101 ;  /* 0x00007610ff657816 */ /* 0x000fcc0000000065 */
        /* <DEDUP_REMOVED lines=14> */
[----:B------:R-:W-:-:S03]  /*256a0*/  @!P0 IMAD.MOV.U32 R40, RZ, RZ, R28 ;  /* 0x000000ffff288224 */ /* 0x000fc600078e001c */
[----:B------:R-:W4:Y:S01]  /*256b0*/  LDL R28, [R1+0xa28] ;  /* 0x000a2800011c7983 */ /* 0x000f220000100800 */
[----:B------:R-:W-:-:S03]  /*256c0*/  @!P0 IMAD.MOV.U32 R41, RZ, RZ, R29 ;  /* 0x000000ffff298224 */ /* 0x000fc600078e001d */
[----:B------:R-:W4:Y:S01]  /*256d0*/  LDL R29, [R1+0xa24] ;  /* 0x000a2400011d7983 */ /* 0x000f220000100800 */
[----:B------:R-:W-:Y:S02]  /*256e0*/  PRMT R124, RZ, 0x7610, R124 ;  /* 0x00007610ff7c7816 */ /* 0x000fe4000000007c */
[----:B------:R-:W-:Y:S02]  /*256f0*/  PRMT R110, RZ, 0x7610, R110 ;  /* 0x00007610ff6e7816 */ /* 0x000fe4000000006e */
[----:B------:R-:W-:Y:S02]  /*25700*/  PRMT R106, RZ, 0x7610, R106 ;  /* 0x00007610ff6a7816 */ /* 0x000fe4000000006a */
[----:B------:R2:W4:Y:S01]  /*25710*/  @!P0 LDG.E.U16 R124, desc[UR8][R40.64] ;  /* 0x00000008287c8981 */ /* 0x000522000c1e1500 */
[----:B------:R-:W-:Y:S02]  /*25720*/  @!P0 IMAD.MOV.U32 R39, RZ, RZ, R38 ;  /* 0x000000ffff278224 */ /* 0x000fe400078e0026 */
[----:B--2---:R-:W-:-:S02]  /*25730*/  @!P0 IMAD.MOV.U32 R41, RZ, RZ, R33 ;  /* 0x000000ffff298224 */ /* 0x004fc400078e0021 */
[----:B------:R-:W2:Y:S01]  /*25740*/  LDL R33, [R1+0xa44] ;  /* 0x000a440001217983 */ /* 0x000ea20000100800 */
[----:B---3--:R-:W-:-:S03]  /*25750*/  @!P0 IMAD.MOV.U32 R40, RZ, RZ, R32 ;  /* 0x000000ffff288224 */ /* 0x008fc600078e0020 */
[----:B------:R-:W2:Y:S04]  /*25760*/  LDL R32, [R1+0xa48] ;  /* 0x000a480001207983 */ /* 0x000ea80000100800 */
        /* <DEDUP_REMOVED lines=9> */
[----:B------:R-:W2:Y:S04]  /*25800*/  LDL R34, [R1+0xae8] ;  /* 0x000ae80001227983 */ /* 0x000ea80000100800 */
[----:B------:R0:W2:Y:S01]  /*25810*/  @!P0 LDG.E.U16 R110, desc[UR8][R36.64] ;  /* 0x00000008246e8981 */ /* 0x0000a2000c1e1500 */
[----:B------:R-:W-:-:S02]  /*25820*/  PRMT R109, RZ, 0x7610, R109 ;  /* 0x00007610ff6d7816 */ /* 0x000fc4000000006d */
[----:B------:R-:W-:Y:S01]  /*25830*/  PRMT R3, RZ, 0x7610, R3 ;  /* 0x00007610ff037816 */ /* 0x000fe20000000003 */
[----:B------:R1:W2:Y:S01]  /*25840*/  @!P0 LDG.E.U16 R107, desc[UR8][R40.64] ;  /* 0x00000008286b8981 */ /* 0x0002a2000c1e1500 */
[----:B------:R-:W-:-:S03]  /*25850*/  PRMT R112, RZ, 0x7610, R112 ;  /* 0x00007610ff707816 */ /* 0x000fc60000000070 */
[----:B------:R1:W2:Y:S01]  /*25860*/  @!P0 LDG.E.U16 R109, desc[UR8][R38.64] ;  /* 0x00000008266d8981 */ /* 0x0002a2000c1e1500 */
[----:B0-----:R-:W-:-:S03]  /*25870*/  @!P0 IMAD.MOV.U32 R36, RZ, RZ, R28 ;  /* 0x000000ffff248224 */ /* 0x001fc600078e001c */
[----:B------:R-:W2:Y:S01]  /*25880*/  LDL R28, [R1+0xa88] ;  /* 0x000a8800011c7983 */ /* 0x000ea20000100800 */
[----:B------:R-:W-:-:S03]  /*25890*/  @!P0 IMAD.MOV.U32 R37, RZ, RZ, R29 ;  /* 0x000000ffff258224 */ /* 0x000fc600078e001d */
[----:B------:R-:W3:Y:S04]  /*258a0*/  LDL R29, [R1+0xa84] ;  /* 0x000a8400011d7983 */ /* 0x000ee80000100800 */
[----:B------:R-:W1:Y:S04]  /*258b0*/  LDL R40, [R1+0xaa4] ;  /* 0x000aa40001287983 */ /* 0x000e680000100800 */
[----:B------:R-:W3:Y:S04]  /*258c0*/  LDL R39, [R1+0xaa8] ;  /* 0x000aa80001277983 */ /* 0x000ee80000100800 */
[----:B------:R0:W3:Y:S04]  /*258d0*/  @!P0 LDG.E.U16 R3, desc[UR8][R36.64] ;  /* 0x0000000824038981 */ /* 0x0000e8000c1e1500 */
[----:B------:R-:W3:Y:S04]  /*258e0*/  LDL R38, [R1+0xac4] ;  /* 0x000ac40001267983 */ /* 0x000ee80000100800 */
[----:B------:R-:W3:Y:S04]  /*258f0*/  LDL R37, [R1+0xac8] ;  /* 0x000ac80001257983 */ /* 0x000ee80000100800 */
[----:B------:R-:W0:Y:S04]  /*25900*/  LDL R36, [R1+0xae4] ;  /* 0x000ae40001247983 */ /* 0x000e280000100800 */
[----:B----4-:R-:W4:Y:S04]  /*25910*/  @!P0 LDG.E.U16 R112, desc[UR8][R30.64] ;  /* 0x000000081e708981 */ /* 0x010f28000c1e1500 */
[----:B------:R-:W4:Y:S04]  /*25920*/  LDL R31, [R1+0xb24] ;  /* 0x000b2400011f7983 */ /* 0x000f280000100800 */
[----:B------:R-:W4:Y:S01]  /*25930*/  LDL R30, [R1+0xb28] ;  /* 0x000b2800011e7983 */ /* 0x000f220000100800 */
[----:B--2---:R-:W-:-:S03]  /*25940*/  @!P0 IMAD.MOV.U32 R42, RZ, RZ, R28 ;  /* 0x000000ffff2a8224 */ /* 0x004fc600078e001c */
[----:B------:R-:W2:Y:S01]  /*25950*/  LDL R28, [R1+0xb48] ;  /* 0x000b4800011c7983 */ /* 0x000ea20000100800 */
[----:B---3--:R-:W-:-:S03]  /*25960*/  @!P0 IMAD.MOV.U32 R43, RZ, RZ, R29 ;  /* 0x000000ffff2b8224 */ /* 0x008fc600078e001d */
[----:B------:R-:W2:Y:S01]  /*25970*/  LDL R29, [R1+0xb44] ;  /* 0x000b4400011d7983 */ /* 0x000ea20000100800 */
[----:B------:R-:W-:-:S06]  /*25980*/  PRMT R111, RZ, 0x7610, R111 ;  /* 0x00007610ff6f7816 */ /* 0x000fcc000000006f */
[----:B------:R-:W3:Y:S04]  /*25990*/  @!P0 LDG.E.U16 R111, desc[UR8][R32.64] ;  /* 0x00000008206f8981 */ /* 0x000ee8000c1e1500 */
[----:B------:R-:W3:Y:S04]  /*259a0*/  LDL R32, [R1+0xb08] ;  /* 0x000b080001207983 */ /* 0x000ee80000100800 */
[----:B------:R-:W3:Y:S01]  /*259b0*/  LDL R33, [R1+0xb04] ;  /* 0x000b040001217983 */ /* 0x000ee20000100800 */
[----:B------:R-:W-:Y:S02]  /*259c0*/  PRMT R119, RZ, 0x7610, R119 ;  /* 0x00007610ff777816 */ /* 0x000fe40000000077 */
[----:B------:R-:W-:Y:S01]  /*259d0*/  PRMT R118, RZ, 0x7610, R118 ;  /* 0x00007610ff767816 */ /* 0x000fe20000000076 */
[----:B-1----:R-:W-:-:S02]  /*259e0*/  @!P0 IMAD.MOV.U32 R41, RZ, RZ, R40 ;  /* 0x000000ffff298224 */ /* 0x002fc400078e0028 */
[----:B------:R-:W-:Y:S02]  /*259f0*/  @!P0 IMAD.MOV.U32 R40, RZ, RZ, R39 ;  /* 0x000000ffff288224 */ /* 0x000fe400078e0027 */
[----:B------:R-:W-:Y:S02]  /*25a00*/  @!P0 IMAD.MOV.U32 R39, RZ, RZ, R38 ;  /* 0x000000ffff278224 */ /* 0x000fe400078e0026 */
[----:B------:R-:W-:Y:S02]  /*25a10*/  @!P0 IMAD.MOV.U32 R38, RZ, RZ, R37 ;  /* 0x000000ffff268224 */ /* 0x000fe400078e0025 */
[----:B0-----:R-:W-:Y:S02]  /*25a20*/  @!P0 IMAD.MOV.U32 R37, RZ, RZ, R36 ;  /* 0x000000ffff258224 */ /* 0x001fe400078e0024 */
[----:B------:R-:W-:Y:S02]  /*25a30*/  @!P0 IMAD.MOV.U32 R36, RZ, RZ, R34 ;  /* 0x000000ffff248224 */ /* 0x000fe400078e0022 */
[----:B------:R-:W3:Y:S04]  /*25a40*/  LDL R34, [R1+0xb88] ;  /* 0x000b880001227983 */ /* 0x000ee80000100800 */
[----:B----4-:R-:W4:Y:S04]  /*25a50*/  @!P0 LDG.E.U16 R118, desc[UR8][R30.64] ;  /* 0x000000081e768981 */ /* 0x010f28000c1e1500 */
[----:B------:R-:W4:Y:S04]  /*25a60*/  LDL R31, [R1+0xbc4] ;  /* 0x000bc400011f7983 */ /* 0x000f280000100800 */
[----:B------:R-:W4:Y:S04]  /*25a70*/  LDL R30, [R1+0xbc8] ;  /* 0x000bc800011e7983 */ /* 0x000f280000100800 */
[----:B--2---:R-:W2:Y:S04]  /*25a80*/  @!P0 LDG.E.U16 R119, desc[UR8][R28.64] ;  /* 0x000000081c778981 */ /* 0x004ea8000c1e1500 */
[----:B------:R-:W2:Y:S04]  /*25a90*/  LDL R29, [R1+0xbd4] ;  /* 0x000bd400011d7983 */ /* 0x000ea80000100800 */
[----:B------:R-:W2:Y:S01]  /*25aa0*/  LDL R28, [R1+0xbd8] ;  /* 0x000bd800011c7983 */ /* 0x000ea20000100800 */
[----:B------:R-:W-:-:S02]  /*25ab0*/  PRMT R116, RZ, 0x7610, R116 ;  /* 0x00007610ff747816 */ /* 0x000fc40000000074 */
[----:B------:R-:W-:-:S04]  /*25ac0*/  PRMT R117, RZ, 0x7610, R117 ;  /* 0x00007610ff757816 */ /* 0x000fc80000000075 */
[----:B------:R-:W2:Y:S01]  /*25ad0*/  @!P0 LDG.E.U16 R116, desc[UR8][R36.64] ;  /* 0x0000000824748981 */ /* 0x000ea2000c1e1500 */
[----:B------:R-:W-:-:S03]  /*25ae0*/  PRMT R115, RZ, 0x7610, R115 ;  /* 0x00007610ff737816 */ /* 0x000fc60000000073 */
[----:B---3--:R-:W3:Y:S01]  /*25af0*/  @!P0 LDG.E.U16 R117, desc[UR8][R32.64] ;  /* 0x0000000820758981 */ /* 0x008ee2000c1e1500 */
[----:B------:R-:W-:Y:S02]  /*25b00*/  PRMT R114, RZ, 0x7610, R114 ;  /* 0x00007610ff727816 */ /* 0x000fe40000000072 */
[----:B------:R-:W-:Y:S01]  /*25b10*/  PRMT R113, RZ, 0x7610, R113 ;  /* 0x00007610ff717816 */ /* 0x000fe20000000071 */
[----:B------:R-:W3:Y:S04]  /*25b20*/  @!P0 LDG.E.U16 R115, desc[UR8][R38.64] ;  /* 0x0000000826738981 */ /* 0x000ee8000c1e1500 */
[----:B------:R-:W3:Y:S04]  /*25b30*/  LDL R37, [R1+0xb84] ;  /* 0x000b840001257983 */ /* 0x000ee80000100800 */
[----:B------:R-:W3:Y:S04]  /*25b40*/  LDL R32, [R1+0xba8] ;  /* 0x000ba80001207983 */ /* 0x000ee80000100800 */
[----:B------:R-:W3:Y:S01]  /*25b50*/  LDL R33, [R1+0xba4] ;  /* 0x000ba40001217983 */ /* 0x000ee20000100800 */
[----:B------:R-:W-:-:S03]  /*25b60*/  PRMT R122, RZ, 0x7610, R122 ;  /* 0x00007610ff7a7816 */ /* 0x000fc6000000007a */
[----:B------:R-:W3:Y:S04]  /*25b70*/  LDL.LU R36, [R1+0xc1c] ;  /* 0x000c1c0001247983 */ /* 0x000ee80000300800 */
[----:B------:R-:W3:Y:S04]  /*25b80*/  LDL.LU R39, [R1+0xc18] ;  /* 0x000c180001277983 */ /* 0x000ee80000300800 */
[----:B------:R-:W3:Y:S04]  /*25b90*/  @!P0 LDG.E.U16 R114, desc[UR8][R40.64] ;  /* 0x0000000828728981 */ /* 0x000ee8000c1e1500 */
[----:B------:R-:W3:Y:S01]  /*25ba0*/  LDL.LU R38, [R1+0xc0c] ;  /* 0x000c0c0001267983 */ /* 0x000ee20000300800 */
[----:B------:R-:W-:-:S03]  /*25bb0*/  PRMT R125, RZ, 0x7610, R125 ;  /* 0x00007610ff7d7816 */ /* 0x000fc6000000007d */
[----:B------:R-:W3:Y:S04]  /*25bc0*/  @!P0 LDG.E.U16 R113, desc[UR8][R42.64] ;  /* 0x000000082a718981 */ /* 0x000ee8000c1e1500 */
[----:B------:R-:W3:Y:S01]  /*25bd0*/  LDL.LU R41, [R1+0xc08] ;  /* 0x000c080001297983 */ /* 0x000ee20000300800 */
[----:B------:R-:W-:-:S03]  /*25be0*/  PRMT R120, RZ, 0x7610, R120 ;  /* 0x00007610ff787816 */ /* 0x000fc60000000078 */
[----:B------:R-:W3:Y:S01]  /*25bf0*/  LDL.LU R40, [R1+0xbfc] ;  /* 0x000bfc0001287983 */ /* 0x000ee20000300800 */
[----:B------:R-:W-:-:S03]  /*25c00*/  @!P0 IMAD.MOV.U32 R47, RZ, RZ, R46 ;  /* 0x000000ffff2f8224 */ /* 0x000fc600078e002e */
[----:B------:R-:W3:Y:S01]  /*25c10*/  LDL.LU R43, [R1+0xbf8] ;  /* 0x000bf800012b7983 */ /* 0x000ee20000300800 */
[----:B------:R-:W-:-:S03]  /*25c20*/  @!P0 IMAD.MOV.U32 R46, RZ, RZ, R45 ;  /* 0x000000ffff2e8224 */ /* 0x000fc600078e002d */
[----:B------:R-:W3:Y:S04]  /*25c30*/  LDL.LU R42, [R1+0xbec] ;  /* 0x000bec00012a7983 */ /* 0x000ee80000300800 */
[----:B------:R-:W3:Y:S04]  /*25c40*/  LDL.LU R44, [R1+0xbe8] ;  /* 0x000be800012c7983 */ /* 0x000ee80000300800 */
[----:B------:R-:W3:Y:S04]  /*25c50*/  LDL.LU R56, [R1+0x9d0] ;  /* 0x0009d00001387983 */ /* 0x000ee80000300800 */
[----:B------:R0:W3:Y:S02]  /*25c60*/  @!P0 LDG.E.U16 R120, desc[UR8][R46.64] ;  /* 0x000000082e788981 */ /* 0x0000e4000c1e1500 */
[----:B0-----:R-:W-:-:S02]  /*25c70*/  @!P0 IMAD.MOV.U32 R46, RZ, RZ, R34 ;  /* 0x000000ffff2e8224 */ /* 0x001fc400078e0022 */
[----:B----4-:R-:W4:Y:S04]  /*25c80*/  @!P0 LDG.E.U16 R125, desc[UR8][R30.64] ;  /* 0x000000081e7d8981 */ /* 0x010f28000c1e1500 */
[----:B--2---:R-:W2:Y:S04]  /*25c90*/  @!P0 LDG.E.U16 R122, desc[UR8][R28.64] ;  /* 0x000000081c7a8981 */ /* 0x004ea8000c1e1500 */
[----:B------:R-:W2:Y:S04]  /*25ca0*/  LDL.LU R28, [R1+0x9cc] ;  /* 0x0009cc00011c7983 */ /* 0x000ea80000300800 */
[----:B------:R-:W4:Y:S04]  /*25cb0*/  LDL.LU R29, [R1+0x9c0] ;  /* 0x0009c000011d7983 */ /* 0x000f280000300800 */
[----:B------:R-:W4:Y:S04]  /*25cc0*/  LDL.LU R55, [R1+0x9bc] ;  /* 0x0009bc0001377983 */ /* 0x000f280000300800 */
[----:B------:R-:W4:Y:S04]  /*25cd0*/  LDL.LU R30, [R1+0x9b0] ;  /* 0x0009b000011e7983 */ /* 0x000f280000300800 */
[----:B------:R-:W4:Y:S04]  /*25ce0*/  LDL.LU R31, [R1+0x9ac] ;  /* 0x0009ac00011f7983 */ /* 0x000f280000300800 */
[----:B------:R-:W4:Y:S01]  /*25cf0*/  LDL.LU R34, [R1+0x9a0] ;  /* 0x0009a00001227983 */ /* 0x000f220000300800 */
[----:B------:R-:W-:Y:S01]  /*25d00*/  PRMT R123, RZ, 0x7610, R123 ;  /* 0x00007610ff7b7816 */ /* 0x000fe2000000007b */
[----:B---3--:R-:W-:Y:S01]  /*25d10*/  @!P0 IMAD.MOV.U32 R47, RZ, RZ, R37 ;  /* 0x000000ffff2f8224 */ /* 0x008fe200078e0025 */
[----:B------:R-:W-:-:S04]  /*25d20*/  PRMT R121, RZ, 0x7610, R121 ;  /* 0x00007610ff797816 */ /* 0x000fc80000000079 */
[----:B------:R-:W3:Y:S04]  /*25d30*/  @!P0 LDG.E.U16 R123, desc[UR8][R32.64] ;  /* 0x00000008207b8981 */ /* 0x000ee8000c1e1500 */
[----:B------:R-:W3:Y:S04]  /*25d40*/  @!P0 LDG.E.U16 R121, desc[UR8][R46.64] ;  /* 0x000000082e798981 */ /* 0x000ee8000c1e1500 */
[----:B------:R-:W3:Y:S04]  /*25d50*/  LDL.LU R32, [R1+0x99c] ;  /* 0x00099c0001207983 */ /* 0x000ee80000300800 */
[----:B------:R-:W3:Y:S04]  /*25d60*/  LDL.LU R33, [R1+0x990] ;  /* 0x0009900001217983 */ /* 0x000ee80000300800 */
[----:B------:R-:W3:Y:S04]  /*25d70*/  LDL.LU R49, [R1+0xc3c] ;  /* 0x000c3c0001317983 */ /* 0x000ee80000300800 */
[----:B------:R-:W3:Y:S04]  /*25d80*/  LDL.LU R48, [R1+0xc38] ;  /* 0x000c380001307983 */ /* 0x000ee80000300800 */
[----:B------:R-:W3:Y:S04]  /*25d90*/  LDL.LU R47, [R1+0xc34] ;  /* 0x000c3400012f7983 */ /* 0x000ee80000300800 */
[----:B------:R-:W3:Y:S04]  /*25da0*/  LDL.LU R46, [R1+0xc30] ;  /* 0x000c3000012e7983 */ /* 0x000ee80000300800 */
[----:B------:R0:W-:Y:S04]  /*25db0*/  STS.U16 [R51+UR4+0x21300], R36 ;  /* 0x0213002433007988 */ /* 0x0001e80008000404 */
[----:B------:R-:W3:Y:S04]  /*25dc0*/  LDL.LU R45, [R1+0xc2c] ;  /* 0x000c2c00012d7983 */ /* 0x000ee80000300800 */
[----:B------:R-:W-:Y:S04]  /*25dd0*/  STS.U16 [R51+UR4+0x31300], R39 ;  /* 0x0313002733007988 */ /* 0x000fe80008000404 */
[----:B0-----:R-:W3:Y:S04]  /*25de0*/  LDL.LU R36, [R1+0xc28] ;  /* 0x000c280001247983 */ /* 0x001ee80000300800 */
        /* <DEDUP_REMOVED lines=10> */
[----:B------:R1:W-:Y:S04]  /*25e90*/  STS.U16 [R51+UR4+0x31f00], R44 ;  /* 0x031f002c33007988 */ /* 0x0003e80008000404 */
[----:B0-----:R-:W3:Y:S04]  /*25ea0*/  LDL.LU R42, [R1+0xc00] ;  /* 0x000c0000012a7983 */ /* 0x001ee80000300800 */
[----:B------:R-:W3:Y:S04]  /*25eb0*/  LDL.LU R43, [R1+0xbf4] ;  /* 0x000bf400012b7983 */ /* 0x000ee80000300800 */
[----:B-1----:R-:W3:Y:S04]  /*25ec0*/  LDL.LU R44, [R1+0xbf0] ;  /* 0x000bf000012c7983 */ /* 0x002ee80000300800 */
[----:B------:R0:W-:Y:S04]  /*25ed0*/  STS.U16 [R51+UR4+0x22300], R56 ;  /* 0x0223003833007988 */ /* 0x0001e80008000404 */
[----:B0-----:R-:W3:Y:S04]  /*25ee0*/  LDL.LU R56, [R1+0x1158] ;  /* 0x0011580001387983 */ /* 0x001ee80000300800 */
[----:B--2---:R0:W-:Y:S04]  /*25ef0*/  STS.U16 [R51+UR4+0x32300], R28 ;  /* 0x0323001c33007988 */ /* 0x0041e80008000404 */
[----:B----4-:R1:W-:Y:S04]  /*25f00*/  STS.U16 [R51+UR4+0x22700], R29 ;  /* 0x0227001d33007988 */ /* 0x0103e80008000404 */
[----:B------:R2:W-:Y:S04]  /*25f10*/  STS.U16 [R51+UR4+0x32700], R55 ;  /* 0x0327003733007988 */ /* 0x0005e80008000404 */
[----:B0-----:R0:W5:Y:S04]  /*25f20*/  LDL.LU R28, [R1+0x1154] ;  /* 0x00115400011c7983 */ /* 0x0011680000300800 */
[----:B-1----:R0:W5:Y:S04]  /*25f30*/  LDL.LU R29, [R1+0x1150] ;  /* 0x00115000011d7983 */ /* 0x0021680000300800 */
[----:B--2---:R-:W2:Y:S04]  /*25f40*/  LDL.LU R55, [R1+0x114c] ;  /* 0x00114c0001377983 */ /* 0x004ea80000300800 */
[----:B------:R1:W-:Y:S04]  /*25f50*/  STS.U16 [R51+UR4+0x22b00], R30 ;  /* 0x022b001e33007988 */ /* 0x0003e80008000404 */
[----:B------:R4:W-:Y:S04]  /*25f60*/  STS.U16 [R51+UR4+0x32b00], R31 ;  /* 0x032b001f33007988 */ /* 0x0009e80008000404 */
[----:B------:R0:W-:Y:S04]  /*25f70*/  STS.U16 [R51+UR4+0x22f00], R34 ;  /* 0x022f002233007988 */ /* 0x0001e80008000404 */
[----:B-1----:R1:W5:Y:S04]  /*25f80*/  LDL.LU R30, [R1+0x1148] ;  /* 0x00114800011e7983 */ /* 0x0023680000300800 */
[----:B----4-:R1:W5:Y:S04]  /*25f90*/  LDL.LU R31, [R1+0x1144] ;  /* 0x00114400011f7983 */ /* 0x0103680000300800 */
[----:B0-----:R-:W4:Y:S04]  /*25fa0*/  LDL.LU R34, [R1+0x1140] ;  /* 0x0011400001227983 */ /* 0x001f280000300800 */
[----:B---3--:R0:W-:Y:S04]  /*25fb0*/  STS.U16 [R51+UR4+0x32f00], R32 ;  /* 0x032f002033007988 */ /* 0x0081e80008000404 */
[----:B------:R3:W-:Y:S04]  /*25fc0*/  STS.U16 [R51+UR4+0x23300], R33 ;  /* 0x0233002133007988 */ /* 0x0007e80008000404 */
[----:B0-----:R1:W5:Y:S04]  /*25fd0*/  LDL.LU R32, [R1+0x113c] ;  /* 0x00113c0001207983 */ /* 0x0013680000300800 */
[----:B---3--:R1:W5:Y:S04]  /*25fe0*/  LDL.LU R33, [R1+0x1138] ;  /* 0x0011380001217983 */ /* 0x0083680000300800 */
[----:B----4-:R0:W-:Y:S04]  /*25ff0*/  STS.U16 [R51+UR4+0x33300], R34 ;  /* 0x0333002233007988 */ /* 0x0101e80008000404 */
[----:B------:R3:W-:Y:S04]  /*26000*/  STS.U16 [R51+UR4+0x23700], R35 ;  /* 0x0237002333007988 */ /* 0x0007e80008000404 */
[----:B------:R4:W-:Y:S04]  /*26010*/  STS.U16 [R51+UR4+0x33700], R54 ;  /* 0x0337003633007988 */ /* 0x0009e80008000404 */
[----:B0-----:R1:W5:Y:S04]  /*26020*/  LDL.LU R34, [R1+0x1134] ;  /* 0x0011340001227983 */ /* 0x0013680000300800 */
[----:B------:R0:W-:Y:S04]  /*26030*/  STS.U16 [R51+UR4+0x23b00], R62 ;  /* 0x023b003e33007988 */ /* 0x0001e80008000404 */
[----:B---3--:R1:W5:Y:S04]  /*26040*/  LDL.LU R35, [R1+0x1130] ;  /* 0x0011300001237983 */ /* 0x0083680000300800 */
[----:B----4-:R-:W3:Y:S01]  /*26050*/  LDL.LU R54, [R1+0x112c] ;  /* 0x00112c0001367983 */ /* 0x010ee20000300800 */
[----:B0-----:R-:W-:-:S03]  /*26060*/  LOP3.LUT R62, R0, 0x70, RZ, 0x3c, !PT ;  /* 0x00000070003e7812 */ /* 0x001fc600078e3cff */
[----:B------:R0:W-:Y:S04]  /*26070*/  STS.U16 [R51+UR4+0x33b00], R53 ;  /* 0x033b003533007988 */ /* 0x0001e80008000404 */
[----:B------:R4:W-:Y:S04]  /*26080*/  STS.U16 [R51+UR4+0x23f00], R52 ;  /* 0x023f003433007988 */ /* 0x0009e80008000404 */
[----:B------:R1:W-:Y:S04]  /*26090*/  STS.U16 [R51+UR4+0x33f00], R50 ;  /* 0x033f003233007988 */ /* 0x0003e80008000404 */
[----:B0-----:R-:W2:Y:S04]  /*260a0*/  LDL.LU R53, [R1+0x1128] ;  /* 0x0011280001357983 */ /* 0x001ea80000300800 */
[----:B----4-:R-:W4:Y:S04]  /*260b0*/  LDL.LU R52, [R1+0x1124] ;  /* 0x0011240001347983 */ /* 0x010f280000300800 */
[----:B-1----:R-:W2:Y:S04]  /*260c0*/  LDL.LU R51, [R1+0x1120] ;  /* 0x0011200001337983 */ /* 0x002ea80000300800 */
[----:B------:R-:W2:Y:S04]  /*260d0*/  LDL.LU R50, [R1+0x111c] ;  /* 0x00111c0001327983 */ /* 0x000ea80000300800 */
[----:B------:R0:W-:Y:S04]  /*260e0*/  STS.U16 [R62+UR4+0x20380], R49 ;  /* 0x020380313e007988 */ /* 0x0001e80008000404 */
[----:B------:R1:W-:Y:S04]  /*260f0*/  STS.U16 [R62+UR4+0x30380], R48 ;  /* 0x030380303e007988 */ /* 0x0003e80008000404 */
[----:B------:R1:W-:Y:S04]  /*26100*/  STS.U16 [R62+UR4+0x20780], R47 ;  /* 0x0207802f3e007988 */ /* 0x0003e80008000404 */
[----:B0-----:R-:W2:Y:S04]  /*26110*/  LDL.LU R49, [R1+0x1118] ;  /* 0x0011180001317983 */ /* 0x001ea80000300800 */
[----:B-1----:R-:W2:Y:S04]  /*26120*/  LDL.LU R48, [R1+0x1114] ;  /* 0x0011140001307983 */ /* 0x002ea80000300800 */
[----:B------:R-:W2:Y:S04]  /*26130*/  LDL.LU R47, [R1+0x1110] ;  /* 0x00111000012f7983 */ /* 0x000ea80000300800 */
[----:B------:R0:W-:Y:S04]  /*26140*/  STS.U16 [R62+UR4+0x30780], R46 ;  /* 0x0307802e3e007988 */ /* 0x0001e80008000404 */
[----:B------:R1:W-:Y:S04]  /*26150*/  STS.U16 [R62+UR4+0x20b80], R45 ;  /* 0x020b802d3e007988 */ /* 0x0003e80008000404 */
[----:B0-----:R-:W2:Y:S04]  /*26160*/  LDL.LU R46, [R1+0x110c] ;  /* 0x00110c00012e7983 */ /* 0x001ea80000300800 */
[----:B-1----:R-:W2:Y:S04]  /*26170*/  LDL.LU R45, [R1+0x1108] ;  /* 0x00110800012d7983 */ /* 0x002ea80000300800 */
[----:B------:R0:W-:Y:S04]  /*26180*/  STS.U16 [R62+UR4+0x30b80], R36 ;  /* 0x030b80243e007988 */ /* 0x0001e80008000404 */
[----:B------:R1:W-:Y:S04]  /*26190*/  STS.U16 [R62+UR4+0x20f80], R37 ;  /* 0x020f80253e007988 */ /* 0x0003e80008000404 */
[----:B------:R1:W-:Y:S04]  /*261a0*/  STS.U16 [R62+UR4+0x30f80], R38 ;  /* 0x030f80263e007988 */ /* 0x0003e80008000404 */
[----:B0-----:R0:W5:Y:S04]  /*261b0*/  LDL.LU R36, [R1+0x1104] ;  /* 0x0011040001247983 */ /* 0x0011680000300800 */
[----:B-1----:R0:W5:Y:S04]  /*261c0*/  LDL.LU R37, [R1+0x1100] ;  /* 0x0011000001257983 */ /* 0x0021680000300800 */
[----:B------:R0:W5:Y:S04]  /*261d0*/  LDL.LU R38, [R1+0x10fc] ;  /* 0x0010fc0001267983 */ /* 0x0001680000300800 */
[----:B------:R1:W-:Y:S04]  /*261e0*/  STS.U16 [R62+UR4+0x21380], R39 ;  /* 0x021380273e007988 */ /* 0x0003e80008000404 */
[----:B------:R0:W-:Y:S04]  /*261f0*/  STS.U16 [R62+UR4+0x31380], R40 ;  /* 0x031380283e007988 */ /* 0x0001e80008000404 */
[----:B------:R0:W-:Y:S04]  /*26200*/  STS.U16 [R62+UR4+0x21780], R41 ;  /* 0x021780293e007988 */ /* 0x0001e80008000404 */
[----:B-1----:R1:W5:Y:S04]  /*26210*/  LDL.LU R39, [R1+0x10f8] ;  /* 0x0010f80001277983 */ /* 0x0023680000300800 */
[----:B0-----:R1:W5:Y:S04]  /*26220*/  LDL.LU R40, [R1+0x10f4] ;  /* 0x0010f40001287983 */ /* 0x0013680000300800 */
[----:B------:R1:W5:Y:S04]  /*26230*/  LDL.LU R41, [R1+0x10f0] ;  /* 0x0010f00001297983 */ /* 0x0003680000300800 */
[----:B------:R0:W-:Y:S04]  /*26240*/  STS.U16 [R62+UR4+0x31780], R42 ;  /* 0x0317802a3e007988 */ /* 0x0001e80008000404 */
[----:B------:R1:W-:Y:S04]  /*26250*/  STS.U16 [R62+UR4+0x21b80], R43 ;  /* 0x021b802b3e007988 */ /* 0x0003e80008000404 */
[----:B------:R1:W-:Y:S04]  /*26260*/  STS.U16 [R62+UR4+0x31b80], R44 ;  /* 0x031b802c3e007988 */ /* 0x0003e80008000404 */
[----:B0-----:R0:W5:Y:S04]  /*26270*/  LDL.LU R42, [R1+0x10ec] ;  /* 0x0010ec00012a7983 */ /* 0x0011680000300800 */
[----:B-1----:R0:W5:Y:S04]  /*26280*/  LDL.LU R43, [R1+0x10e8] ;  /* 0x0010e800012b7983 */ /* 0x0021680000300800 */
[----:B------:R0:W5:Y:S04]  /*26290*/  LDL.LU R44, [R1+0x10e4] ;  /* 0x0010e400012c7983 */ /* 0x0001680000300800 */
[----:B--2---:R1:W-:Y:S04]  /*262a0*/  STS.U16 [R62+UR4+0x21f80], R45 ;  /* 0x021f802d3e007988 */ /* 0x0043e80008000404 */
[----:B------:R2:W-:Y:S04]  /*262b0*/  STS.U16 [R62+UR4+0x31f80], R46 ;  /* 0x031f802e3e007988 */ /* 0x0005e80008000404 */
[----:B------:R0:W-:Y:S04]  /*262c0*/  STS.U16 [R62+UR4+0x22380], R47 ;  /* 0x0223802f3e007988 */ /* 0x0001e80008000404 */
[----:B-1----:R1:W5:Y:S04]  /*262d0*/  LDL.LU R45, [R1+0x10e0] ;  /* 0x0010e000012d7983 */ /* 0x0023680000300800 */
[----:B--2---:R1:W5:Y:S04]  /*262e0*/  LDL.LU R46, [R1+0x10dc] ;  /* 0x0010dc00012e7983 */ /* 0x0043680000300800 */
[----:B0-----:R1:W5:Y:S04]  /*262f0*/  LDL.LU R47, [R1+0x10d8] ;  /* 0x0010d800012f7983 */ /* 0x0013680000300800 */
[----:B------:R0:W-:Y:S04]  /*26300*/  STS.U16 [R62+UR4+0x32380], R48 ;  /* 0x032380303e007988 */ /* 0x0001e80008000404 */
[----:B------:R2:W-:Y:S04]  /*26310*/  STS.U16 [R62+UR4+0x22780], R49 ;  /* 0x022780313e007988 */ /* 0x0005e80008000404 */
[----:B------:R1:W-:Y:S04]  /*26320*/  STS.U16 [R62+UR4+0x32780], R50 ;  /* 0x032780323e007988 */ /* 0x0003e80008000404 */
[----:B0-----:R0:W5:Y:S04]  /*26330*/  LDL.LU R48, [R1+0x10d4] ;  /* 0x0010d40001307983 */ /* 0x0011680000300800 */
[----:B--2---:R0:W5:Y:S04]  /*26340*/  LDL.LU R49, [R1+0x10d0] ;  /* 0x0010d00001317983 */ /* 0x0041680000300800 */
[----:B-1----:R0:W5:Y:S04]  /*26350*/  LDL.LU R50, [R1+0x10cc] ;  /* 0x0010cc0001327983 */ /* 0x0021680000300800 */
[----:B------:R1:W-:Y:S04]  /*26360*/  STS.U16 [R62+UR4+0x22b80], R51 ;  /* 0x022b80333e007988 */ /* 0x0003e80008000404 */
[----:B----4-:R2:W-:Y:S04]  /*26370*/  STS.U16 [R62+UR4+0x32b80], R52 ;  /* 0x032b80343e007988 */ /* 0x0105e80008000404 */
[----:B------:R4:W-:Y:S04]  /*26380*/  STS.U16 [R62+UR4+0x22f80], R53 ;  /* 0x022f80353e007988 */ /* 0x0009e80008000404 */
[----:B-1----:R0:W5:Y:S04]  /*26390*/  LDL.LU R51, [R1+0x10c8] ;  /* 0x0010c80001337983 */ /* 0x0021680000300800 */
[----:B--2---:R0:W5:Y:S04]  /*263a0*/  LDL.LU R52, [R1+0x10c4] ;  /* 0x0010c40001347983 */ /* 0x0041680000300800 */
[----:B----4-:R0:W5:Y:S04]  /*263b0*/  LDL.LU R53, [R1+0x10c0] ;  /* 0x0010c00001357983 */ /* 0x0101680000300800 */
[----:B---3--:R1:W-:Y:S04]  /*263c0*/  STS.U16 [R62+UR4+0x32f80], R54 ;  /* 0x032f80363e007988 */ /* 0x0083e80008000404 */
[----:B------:R2:W-:Y:S04]  /*263d0*/  STS.U16 [R62+UR4+0x23380], R55 ;  /* 0x023380373e007988 */ /* 0x0005e80008000404 */
[----:B------:R3:W-:Y:S04]  /*263e0*/  STS.U16 [R62+UR4+0x33380], R56 ;  /* 0x033380383e007988 */ /* 0x0007e80008000404 */
[----:B-1----:R0:W5:Y:S04]  /*263f0*/  LDL.LU R54, [R1+0x10bc] ;  /* 0x0010bc0001367983 */ /* 0x0021680000300800 */
[----:B--2---:R0:W5:Y:S04]  /*26400*/  LDL.LU R55, [R1+0x10b8] ;  /* 0x0010b80001377983 */ /* 0x0041680000300800 */
[----:B---3--:R0:W5:Y:S04]  /*26410*/  LDL.LU R56, [R1+0x10b4] ;  /* 0x0010b40001387983 */ /* 0x0081680000300800 */
[----:B------:R1:W-:Y:S04]  /*26420*/  STS.U16 [R62+UR4+0x23780], R57 ;  /* 0x023780393e007988 */ /* 0x0003e80008000404 */
        /* <DEDUP_REMOVED lines=11> */
[----:B------:R-:W2:Y:S04]  /*264e0*/  LDL.LU R2, [R1+0x1098] ;  /* 0x0010980001027983 */ /* 0x000ea80000300800 */
[----:B--2---:R1:W-:Y:S04]  /*264f0*/  STS.U16 [R2+UR4+0x48000], R63 ;  /* 0x0480003f02007988 */ /* 0x0043e80008000404 */
        /* <DEDUP_REMOVED lines=10> */
[----:B------:R1:W-:Y:S04]  /*265a0*/  STS.U16 [R2+UR4+0x4b000], R92 ;  /* 0x04b0005c02007988 */ /* 0x0003e80008000404 */
[----:B---3--:R0:W5:Y:S04]  /*265b0*/  LDL.LU R68, [R1+0x1080] ;  /* 0x0010800001447983 */ /* 0x0081680000300800 */
[----:B------:R2:W-:Y:S01]  /*265c0*/  STS.U16 [R2+UR4+0x49800], R69 ;  /* 0x0498004502007988 */ /* 0x0005e20008000404 */
[----:B-1----:R-:W-:-:S03]  /*265d0*/  LOP3.LUT R92, R2, 0x20, RZ, 0x3c, !PT ;  /* 0x00000020025c7812 */ /* 0x002fc600078e3cff */
[----:B------:R1:W-:Y:S04]  /*265e0*/  STS.U16 [R2+UR4+0x49c00], R70 ;  /* 0x049c004602007988 */ /* 0x0003e80008000404 */
[----:B------:R3:W-:Y:S04]  /*265f0*/  STS.U16 [R2+UR4+0x4a000], R71 ;  /* 0x04a0004702007988 */ /* 0x0007e80008000404 */
[----:B--2---:R0:W5:Y:S04]  /*26600*/  LDL.LU R69, [R1+0x107c] ;  /* 0x00107c0001457983 */ /* 0x0041680000300800 */
[----:B-1----:R0:W5:Y:S04]  /*26610*/  LDL.LU R70, [R1+0x1078] ;  /* 0x0010780001467983 */ /* 0x0021680000300800 */
[----:B---3--:R0:W5:Y:S04]  /*26620*/  LDL.LU R71, [R1+0x1074] ;  /* 0x0010740001477983 */ /* 0x0081680000300800 */
[----:B------:R1:W-:Y:S04]  /*26630*/  STS.U16 [R2+UR4+0x4a400], R72 ;  /* 0x04a4004802007988 */ /* 0x0003e80008000404 */
[----:B------:R2:W-:Y:S04]  /*26640*/  STS.U16 [R2+UR4+0x4a800], R73 ;  /* 0x04a8004902007988 */ /* 0x0005e80008000404 */
[----:B------:R3:W-:Y:S04]  /*26650*/  STS.U16 [R2+UR4+0x4ac00], R74 ;  /* 0x04ac004a02007988 */ /* 0x0007e80008000404 */
[----:B-1----:R0:W5:Y:S04]  /*26660*/  LDL.LU R72, [R1+0x1070] ;  /* 0x0010700001487983 */ /* 0x0021680000300800 */
[----:B------:R1:W-:Y:S04]  /*26670*/  STS.U16 [R2+UR4+0x4b400], R75 ;  /* 0x04b4004b02007988 */ /* 0x0003e80008000404 */
[----:B------:R4:W-:Y:S04]  /*26680*/  STS.U16 [R2+UR4+0x4b800], R76 ;  /* 0x04b8004c02007988 */ /* 0x0009e80008000404 */
[----:B------:R0:W-:Y:S04]  /*26690*/  STS.U16 [R2+UR4+0x4bc00], R77 ;  /* 0x04bc004d02007988 */ /* 0x0001e80008000404 */
[----:B--2---:R2:W5:Y:S04]  /*266a0*/  LDL.LU R73, [R1+0x106c] ;  /* 0x00106c0001497983 */ /* 0x0045680000300800 */
[----:B------:R0:W-:Y:S04]  /*266b0*/  STS.U16 [R92+UR4+0x48100], R78 ;  /* 0x0481004e5c007988 */ /* 0x0001e80008000404 */
[----:B---3--:R2:W5:Y:S04]  /*266c0*/  LDL.LU R74, [R1+0x1068] ;  /* 0x00106800014a7983 */ /* 0x0085680000300800 */
[----:B------:R3:W-:Y:S04]  /*266d0*/  STS.U16 [R92+UR4+0x48500], R79 ;  /* 0x0485004f5c007988 */ /* 0x0007e80008000404 */
[----:B-1----:R2:W5:Y:S04]  /*266e0*/  LDL.LU R75, [R1+0x1064] ;  /* 0x00106400014b7983 */ /* 0x0025680000300800 */
[----:B------:R1:W-:Y:S04]  /*266f0*/  STS.U16 [R92+UR4+0x48900], R80 ;  /* 0x048900505c007988 */ /* 0x0003e80008000404 */
[----:B----4-:R2:W5:Y:S04]  /*26700*/  LDL.LU R76, [R1+0x1060] ;  /* 0x00106000014c7983 */ /* 0x0105680000300800 */
[----:B------:R4:W-:Y:S04]  /*26710*/  STS.U16 [R92+UR4+0x48d00], R81 ;  /* 0x048d00515c007988 */ /* 0x0009e80008000404 */
[----:B0-----:R2:W5:Y:S04]  /*26720*/  LDL.LU R77, [R1+0x105c] ;  /* 0x00105c00014d7983 */ /* 0x0015680000300800 */
[----:B------:R0:W-:Y:S04]  /*26730*/  STS.U16 [R92+UR4+0x49100], R82 ;  /* 0x049100525c007988 */ /* 0x0001e80008000404 */
[----:B------:R2:W5:Y:S04]  /*26740*/  LDL.LU R78, [R1+0x1058] ;  /* 0x00105800014e7983 */ /* 0x0005680000300800 */
        /* <DEDUP_REMOVED lines=10> */
[----:B------:R-:W-:Y:S04]  /*267f0*/  STS.U16 [R92+UR4+0x4a900], R88 ;  /* 0x04a900585c007988 */ /* 0x000fe80008000404 */
[----:B---3--:R2:W5:Y:S04]  /*26800*/  LDL.LU R84, [R1+0x1040] ;  /* 0x0010400001547983 */ /* 0x0085680000300800 */
[----:B------:R-:W-:Y:S04]  /*26810*/  STS.U16 [R92+UR4+0x4ad00], R89 ;  /* 0x04ad00595c007988 */ /* 0x000fe80008000404 */
[----:B-1----:R2:W5:Y:S04]  /*26820*/  LDL.LU R85, [R1+0x103c] ;  /* 0x00103c0001557983 */ /* 0x0025680000300800 */
[----:B------:R1:W-:Y:S04]  /*26830*/  STS.U16 [R92+UR4+0x4b100], R108 ;  /* 0x04b1006c5c007988 */ /* 0x0003e80008000404 */
[----:B----4-:R2:W5:Y:S04]  /*26840*/  LDL.LU R86, [R1+0x1038] ;  /* 0x0010380001567983 */ /* 0x0105680000300800 */
[----:B0-----:R2:W5:Y:S01]  /*26850*/  LDL.LU R87, [R1+0x1034] ;  /* 0x0010340001577983 */ /* 0x0015620000300800 */
[----:B-1----:R-:W-:-:S03]  /*26860*/  LOP3.LUT R108, R2, 0x40, RZ, 0x3c, !PT ;  /* 0x00000040026c7812 */ /* 0x002fc600078e3cff */
[----:B------:R2:W5:Y:S04]  /*26870*/  LDL.LU R88, [R1+0x1030] ;  /* 0x0010300001587983 */ /* 0x0005680000300800 */
[----:B------:R0:W-:Y:S04]  /*26880*/  STS.U16 [R92+UR4+0x4b500], R90 ;  /* 0x04b5005a5c007988 */ /* 0x0001e80008000404 */
[----:B------:R2:W5:Y:S04]  /*26890*/  LDL.LU R89, [R1+0x102c] ;  /* 0x00102c0001597983 */ /* 0x0005680000300800 */
[----:B------:R1:W-:Y:S04]  /*268a0*/  STS.U16 [R92+UR4+0x4b900], R91 ;  /* 0x04b9005b5c007988 */ /* 0x0003e80008000404 */
[----:B0-----:R2:W5:Y:S04]  /*268b0*/  LDL.LU R90, [R1+0x1028] ;  /* 0x00102800015a7983 */ /* 0x0015680000300800 */
[----:B------:R0:W-:Y:S04]  /*268c0*/  STS.U16 [R92+UR4+0x4bd00], R93 ;  /* 0x04bd005d5c007988 */ /* 0x0001e80008000404 */
[----:B-1----:R2:W5:Y:S04]  /*268d0*/  LDL.LU R91, [R1+0x1024] ;  /* 0x00102400015b7983 */ /* 0x0025680000300800 */
[----:B------:R1:W-:Y:S04]  /*268e0*/  STS.U16 [R108+UR4+0x48200], R94 ;  /* 0x0482005e6c007988 */ /* 0x0003e80008000404 */
[----:B0-----:R2:W5:Y:S04]  /*268f0*/  LDL.LU R92, [R1+0x1020] ;  /* 0x00102000015c7983 */ /* 0x0015680000300800 */
[----:B------:R0:W-:Y:S04]  /*26900*/  STS.U16 [R108+UR4+0x48600], R95 ;  /* 0x0486005f6c007988 */ /* 0x0001e80008000404 */
[----:B------:R2:W5:Y:S04]  /*26910*/  LDL.LU R93, [R1+0x101c] ;  /* 0x00101c00015d7983 */ /* 0x0005680000300800 */
[----:B------:R3:W-:Y:S04]  /*26920*/  STS.U16 [R108+UR4+0x48a00], R96 ;  /* 0x048a00606c007988 */ /* 0x0007e80008000404 */
[----:B-1----:R2:W5:Y:S04]  /*26930*/  LDL.LU R94, [R1+0x1018] ;  /* 0x00101800015e7983 */ /* 0x0025680000300800 */
[----:B------:R1:W-:Y:S04]  /*26940*/  STS.U16 [R108+UR4+0x48e00], R97 ;  /* 0x048e00616c007988 */ /* 0x0003e80008000404 */
[----:B0-----:R2:W5:Y:S04]  /*26950*/  LDL.LU R95, [R1+0x1014] ;  /* 0x00101400015f7983 */ /* 0x0015680000300800 */
[----:B------:R0:W-:Y:S04]  /*26960*/  STS.U16 [R108+UR4+0x49200], R98 ;  /* 0x049200626c007988 */ /* 0x0001e80008000404 */
[----:B---3--:R2:W5:Y:S04]  /*26970*/  LDL.LU R96, [R1+0x1010] ;  /* 0x0010100001607983 */ /* 0x0085680000300800 */
        /* <DEDUP_REMOVED lines=16> */
[----:B---3--:R2:W5:Y:S01]  /*26a80*/  LDL.LU R105, [R1+0xfec] ;  /* 0x000fec0001697983 */ /* 0x0085620000300800 */
[----:B-1----:R-:W-:-:S03]  /*26a90*/  LOP3.LUT R124, R2, 0x60, RZ, 0x3c, !PT ;  /* 0x00000060027c7812 */ /* 0x002fc600078e3cff */
[----:B------:R0:W-:Y:S04]  /*26aa0*/  STS.U16 [R108+UR4+0x4b600], R106 ;  /* 0x04b6006a6c007988 */ /* 0x0001e80008000404 */
[----:B------:R1:W-:Y:S04]  /*26ab0*/  STS.U16 [R108+UR4+0x4ba00], R107 ;  /* 0x04ba006b6c007988 */ /* 0x0003e80008000404 */
[----:B------:R3:W-:Y:S04]  /*26ac0*/  STS.U16 [R108+UR4+0x4be00], R109 ;  /* 0x04be006d6c007988 */ /* 0x0007e80008000404 */
[----:B0-----:R2:W5:Y:S04]  /*26ad0*/  LDL.LU R106, [R1+0xfe8] ;  /* 0x000fe800016a7983 */ /* 0x0015680000300800 */
[----:B-1----:R2:W5:Y:S04]  /*26ae0*/  LDL.LU R107, [R1+0xfe4] ;  /* 0x000fe400016b7983 */ /* 0x0025680000300800 */
[----:B---3--:R2:W5:Y:S04]  /*26af0*/  LDL.LU R108, [R1+0xfe0] ;  /* 0x000fe000016c7983 */ /* 0x0085680000300800 */
[----:B------:R2:W5:Y:S04]  /*26b00*/  LDL.LU R109, [R1+0xfdc] ;  /* 0x000fdc00016d7983 */ /* 0x0005680000300800 */
[----:B------:R0:W-:Y:S04]  /*26b10*/  STS.U16 [R124+UR4+0x48300], R110 ;  /* 0x0483006e7c007988 */ /* 0x0001e80008000404 */
[----:B------:R1:W-:Y:S04]  /*26b20*/  STS.U16 [R124+UR4+0x48700], R3 ;  /* 0x048700037c007988 */ /* 0x0003e80008000404 */
[----:B0-----:R2:W5:Y:S04]  /*26b30*/  LDL.LU R110, [R1+0xfd8] ;  /* 0x000fd800016e7983 */ /* 0x0015680000300800 */
[----:B-1----:R-:W3:Y:S04]  /*26b40*/  LDL R3, [R1+0xbdc] ;  /* 0x000bdc0001037983 */ /* 0x002ee80000100800 */
[----:B------:R0:W-:Y:S04]  /*26b50*/  STS.U16 [R124+UR4+0x48b00], R111 ;  /* 0x048b006f7c007988 */ /* 0x0001e80008000404 */
[----:B------:R1:W-:Y:S04]  /*26b60*/  STS.U16 [R124+UR4+0x48f00], R112 ;  /* 0x048f00707c007988 */ /* 0x0003e80008000404 */
[----:B------:R4:W-:Y:S04]  /*26b70*/  STS.U16 [R124+UR4+0x49300], R113 ;  /* 0x049300717c007988 */ /* 0x0009e80008000404 */
[----:B0-----:R2:W5:Y:S04]  /*26b80*/  LDL.LU R111, [R1+0xfd4] ;  /* 0x000fd400016f7983 */ /* 0x0015680000300800 */
[----:B-1----:R2:W5:Y:S04]  /*26b90*/  LDL.LU R112, [R1+0xfd0] ;  /* 0x000fd00001707983 */ /* 0x0025680000300800 */
[----:B----4-:R2:W5:Y:S04]  /*26ba0*/  LDL.LU R113, [R1+0xfcc] ;  /* 0x000fcc0001717983 */ /* 0x0105680000300800 */
        /* <DEDUP_REMOVED lines=19> */
[----:B------:R1:W-:Y:S01]  /*26ce0*/  STS.U16 [R124+UR4+0x4bf00], R122 ;  /* 0x04bf007a7c007988 */ /* 0x0003e20008000404 */
[----:B------:R4:W-:Y:S06]  /*26cf0*/  MEMBAR.ALL.CTA ;  /* 0x0000000000007992 */ /* 0x0009ec0000008000 */
[----:B----4-:R-:W4:Y:S04]  /*26d00*/  FENCE.VIEW.ASYNC.S ;  /* 0x00000000000073c6 */ /* 0x010f280000000000 */
[----:B0-----:R2:W5:Y:S04]  /*26d10*/  LDL.LU R125, [R1+0xfa4] ;  /* 0x000fa400017d7983 */ /* 0x0015680000300800 */
[----:B-1----:R2:W5:Y:S04]  /*26d20*/  LDL.LU R124, [R1+0xfa0] ;  /* 0x000fa000017c7983 */ /* 0x0025680000300800 */
[----:B------:R2:W5:Y:S01]  /*26d30*/  LDL.LU R122, [R1+0xf9c] ;  /* 0x000f9c00017a7983 */ /* 0x0005620000300800 */
[----:B---3--:R-:W-:-:S05]  /*26d40*/  LEA R3, R3, UR4, 0x3 ;  /* 0x0000000403037c11 */ /* 0x008fca000f8e18ff */
[----:B------:R-:W-:-:S05]  /*26d50*/  VIADD R3, R3, 0x50000 ;  /* 0x0005000003037836 */ /* 0x000fca0000000000 */
[----:B------:R-:W-:Y:S02]  /*26d60*/  R2UR UR7, R3 ;  /* 0x00000000030772ca */ /* 0x000fe400000e0000 */
[----:B------:R2:W5:Y:S01]  /*26d70*/  LDL.LU R3, [R1+0xf98] ;  /* 0x000f980001037983 */ /* 0x0005620000300800 */
[----:B----4-:R-:W-:Y:S06]  /*26d80*/  BAR.SYNC.DEFER_BLOCKING 0x0 ;  /* 0x0000000000007b1d */ /* 0x010fec0000010000 */
[----:B------:R-:W-:Y:S06]  /*26d90*/  @P1 BRA `(.L_x_9) ;  /* 0x0000000400e01947 */ /* 0x000fec0003800000 */
[----:B------:R0:W-:Y:S04]  /*26da0*/  STL.64 [R1+0xfa8], R4 ;  /* 0x000fa80401007387 */ /* 0x0001e80000100a00 */
[----:B0-----:R-:W3:Y:S01]  /*26db0*/  LDL R4, [R1+0xf70] ;  /* 0x000f700001047983 */ /* 0x001ee20000100800 */
[----:B------:R-:W-:Y:S01]  /*26dc0*/  ELECT P0, URZ, PT ;  /* 0x0000000000ff782f */ /* 0x000fe20003800000 */
[----:B------:R-:W-:Y:S01]  /*26dd0*/  UMOV UR74, 0x0 ;  /* 0x00000000004a7882 */ /* 0x000fe20000000000 */
[----:B------:R-:W-:Y:S01]  /*26de0*/  UMOV UR75, 0x8208010 ;  /* 0x08208010004b7882 */ /* 0x000fe20000000000 */
[----:B------:R-:W-:Y:S01]  /*26df0*/  UMOV UR76, 0x0 ;  /* 0x00000000004c7882 */ /* 0x000fe20000000000 */
[----:B------:R-:W-:Y:S01]  /*26e00*/  UMOV UR77, 0x8208010 ;  /* 0x08208010004d7882 */ /* 0x000fe20000000000 */
[----:B-----5:R0:W-:Y:S04]  /*26e10*/  STL.64 [R1+0xfa0], R2 ;  /* 0x000fa00201007387 */ /* 0x0201e80000100a00 */
[----:B------:R1:W-:Y:S04]  /*26e20*/  STL [R1+0xf98], R0 ;  /* 0x000f980001007387 */ /* 0x0003e80000100800 */
[----:B------:R-:W-:-:S05]  /*26e30*/  @P0 IMAD.MOV.U32 R5, RZ, RZ, 0x40004040 ;  /* 0x40004040ff050424 */ /* 0x000fca00078e00ff */
[----:B------:R-:W-:Y:S01]  /*26e40*/  @P0 R2UR UR73, R5 ;  /* 0x00000000054902ca */ /* 0x000fe200000e0000 */
[----:B0-----:R-:W-:Y:S02]  /*26e50*/  IMAD.U32 R2, RZ, RZ, UR7 ;  /* 0x00000007ff027e24 */ /* 0x001fe4000f8e00ff */
[----:B------:R-:W-:-:S05]  /*26e60*/  IMAD.MOV.U32 R3, RZ, RZ, RZ ;  /* 0x000000ffff037224 */ /* 0x000fca00078e00ff */
[----:B-1----:R-:W-:Y:S02]  /*26e70*/  @P0 MOV R0, R2 ;  /* 0x0000000200000202 */ /* 0x002fe40000000f00 */
[----:B---3--:R-:W-:-:S13]  /*26e80*/  R2UR UR72, R4 ;  /* 0x00000000044872ca */ /* 0x008fda00000e0000 */
[----:B------:R-:W-:-:S05]  /*26e90*/  IMAD.U32 R4, RZ, RZ, UR72 ;  /* 0x00000048ff047e24 */ /* 0x000fca000f8e00ff */
[----:B------:R-:W-:Y:S02]  /*26ea0*/  @P0 R2UR UR72, R4 ;  /* 0x00000000044802ca */ /* 0x000fe400000e0000 */
[----:B------:R0:W5:Y:S04]  /*26eb0*/  LDL.LU.64 R4, [R1+0xfa8] ;  /* 0x000fa80001047983 */ /* 0x0001680000300a00 */
[----:B------:R0:W5:Y:S07]  /*26ec0*/  LDL.LU.64 R2, [R1+0xfa0] ;  /* 0x000fa00001027983 */ /* 0x00016e0000300a00 */
[----:B------:R1:W-:Y:S01]  /*26ed0*/  UTCHMMA gdesc[UR72], gdesc[UR14], tmem[UR5], tmem[UR74], idesc[UR75], UPT ;  /* 0x00ff4a0e480075ea */ /* 0x0003e2000b800005 */
[----:B------:R3:W-:Y:S01]  /*26ee0*/  UTCHMMA gdesc[UR10], gdesc[UR12], tmem[UR5], tmem[UR76], idesc[UR77], UPT ;  /* 0x00ff4c0c0a0075ea */ /* 0x0007e2000b800005 */
[----:B-1----:R-:W-:-:S02]  /*26ef0*/  UIADD3.64 UR74, UPT, UPT, UR10, 0x80, URZ ;  /* 0x000000800a4a7897 */ /* 0x002fc4000fffe0ff */
[----:B---3--:R-:W-:Y:S01]  /*26f00*/  UIADD3.64 UR76, UPT, UPT, UR10, 0x100, URZ ;  /* 0x000001000a4c7897 */ /* 0x008fe2000fffe0ff */
[----:B------:R-:W-:Y:S01]  /*26f10*/  UMOV UR72, 0x0 ;  /* 0x0000000000487882 */ /* 0x000fe20000000000 */
[----:B------:R-:W-:-:S05]  /*26f20*/  UMOV UR73, 0x8208010 ;  /* 0x0820801000497882 */ /* 0x000fca0000000000 */
[----:B------:R1:W-:Y:S02]  /*26f30*/  UTCHMMA gdesc[UR74], gdesc[UR16], tmem[UR5], tmem[UR72], idesc[UR73], UPT ;  /* 0x00ff48104a0075ea */ /* 0x0003e4000b800005 */
[----:B-1----:R-:W-:Y:S01]  /*26f40*/  UMOV UR74, 0x0 ;  /* 0x00000000004a7882 */ /* 0x002fe20000000000 */
[----:B------:R-:W-:Y:S01]  /*26f50*/  UMOV UR75, 0x8208010 ;  /* 0x08208010004b7882 */ /* 0x000fe20000000000 */
[----:B------:R-:W-:Y:S01]  /*26f60*/  UIADD3.64 UR72, UPT, UPT, UR10, 0x180, URZ ;  /* 0x000001800a487897 */ /* 0x000fe2000fffe0ff */
[----:B------:R1:W-:Y:S02]  /*26f70*/  UTCHMMA gdesc[UR76], gdesc[UR18], tmem[UR5], tmem[UR74], idesc[UR75], UPT ;  /* 0x00ff4a124c0075ea */ /* 0x0003e4000b800005 */
[----:B-1----:R-:W-:Y:S01]  /*26f80*/  UIADD3.64 UR74, UPT, UPT, UR10, 0x200, URZ ;  /* 0x000002000a4a7897 */ /* 0x002fe2000fffe0ff */
[----:B------:R-:W-:Y:S01]  /*26f90*/  UMOV UR76, 0x0 ;  /* 0x00000000004c7882 */ /* 0x000fe20000000000 */
[----:B------:R-:W-:-:S04]  /*26fa0*/  UMOV UR77, 0x8208010 ;  /* 0x08208010004d7882 */ /* 0x000fc80000000000 */
        /* <DEDUP_REMOVED lines=11> */
[----:B------:R-:W-:Y:S02]  /*27060*/  UIADD3 UR74, UPT, UPT, UR5, 0x80, URZ ;  /* 0x00000080054a7890 */ /* 0x000fe4000fffe0ff */
[----:B------:R1:W-:Y:S02]  /*27070*/  UTCHMMA gdesc[UR72], gdesc[UR26], tmem[UR5], tmem[UR76], idesc[UR77], UPT ;  /* 0x00ff4c1a480075ea */ /* 0x0003e4000b800005 */
[----:B-1----:R-:W-:Y:S01]  /*27080*/  UIADD3.64 UR76, UPT, UPT, UR10, 0x780, URZ ;  /* 0x000007800a4c7897 */ /* 0x002fe2000fffe0ff */
[----:B------:R-:W-:Y:S01]  /*27090*/  UMOV UR72, 0x0 ;  /* 0x0000000000487882 */ /* 0x000fe20000000000 */
[----:B------:R-:W-:-:S07]  /*270a0*/  UMOV UR73, 0x8208010 ;  /* 0x0820801000497882 */ /* 0x000fce0000000000 */
[----:B------:R1:W-:Y:S02]  /*270b0*/  UTCHMMA gdesc[UR76], gdesc[UR14], tmem[UR74], tmem[UR72], idesc[UR73], UPT ;  /* 0x00ff480e4c0075ea */ /* 0x0003e4000b80004a */
[----:B-1----:R-:W-:Y:S02]  /*270c0*/  UIADD3.64 UR72, UPT, UPT, UR10, 0x800, URZ ;  /* 0x000008000a487897 */ /* 0x002fe4000fffe0ff */
[----:B------:R-:W-:Y:S01]  /*270d0*/  UIADD3 UR76, UPT, UPT, UR5, 0x80, URZ ;  /* 0x00000080054c7890 */ /* 0x000fe2000fffe0ff */
[----:B------:R-:W-:Y:S01]  /*270e0*/  UMOV UR74, 0x0 ;  /* 0x00000000004a7882 */ /* 0x000fe20000000000 */
[----:B------:R-:W-:-:S07]  /*270f0*/  UIADD3 UR77, UPT, UPT, UR5, 0x80, URZ ;  /* 0x00000080054d7890 */ /* 0x000fce000fffe0ff */
[----:B------:R1:W-:Y:S02]  /*27100*/  UTCHMMA gdesc[UR72], gdesc[UR12], tmem[UR76], tmem[UR74], idesc[UR75], UPT ;  /* 0x00ff4a0c480075ea */ /* 0x0003e4000b80004c */
[----:B-1----:R-:W-:Y:S01]  /*27110*/  UIADD3 UR75, UPT, UPT, UR5, 0x80, URZ ;  /* 0x00000080054b7890 */ /* 0x002fe2000fffe0ff */
[----:B------:R-:W-:Y:S01]  /*27120*/  UMOV UR72, 0x0 ;  /* 0x0000000000487882 */ /* 0x000fe20000000000 */
[----:B------:R-:W-:Y:S01]  /*27130*/  UMOV UR73, 0x8208010 ;  /* 0x0820801000497882 */ /* 0x000fe20000000000 */
[----:B------:R-:W-:Y:S01]  /*27140*/  UMOV UR76, 0x0 ;  /* 0x00000000004c7882 */ /* 0x000fe20000000000 */
[----:B------:R1:W-:Y:S01]  /*27150*/  UTCHMMA gdesc[UR28], gdesc[UR16], tmem[UR77], tmem[UR72], idesc[UR73], UPT ;  /* 0x00ff48101c0075ea */ /* 0x0003e2000b80004d */
[----:B------:R-:W-:Y:S01]  /*27160*/  UIADD3 UR74, UPT, UPT, UR5, 0x80, URZ ;  /* 0x00000080054a7890 */ /* 0x000fe2000fffe0ff */
[----:B-1----:R-:W-:-:S03]  /*27170*/  UMOV UR77, 0x8208010 ;  /* 0x08208010004d7882 */ /* 0x002fc60000000000 */
[----:B------:R1:W-:Y:S05]  /*27180*/  UTCHMMA gdesc[UR30], gdesc[UR18], tmem[UR75], tmem[UR76], idesc[UR77], UPT ;  /* 0x00ff4c121e0075ea */ /* 0x0003ea000b80004b */
[----:B------:R3:W-:Y:S01]  /*27190*/  UTCHMMA gdesc[UR32], gdesc[UR20], tmem[UR74], tmem[UR72], idesc[UR73], UPT ;  /* 0x00ff4814200075ea */ /* 0x0007e2000b80004a */
[----:B-1----:R-:W-:Y:S01]  /*271a0*/  UIADD3 UR76, UPT, UPT, UR5, 0x80, URZ ;  /* 0x00000080054c7890 */ /* 0x002fe2000fffe0ff */
[----:B---3--:R-:W-:Y:S01]  /*271b0*/  UMOV UR74, 0x0 ;  /* 0x00000000004a7882 */ /* 0x008fe20000000000 */
[----:B------:R-:W-:-:S07]  /*271c0*/  UMOV UR75, 0x8208010 ;  /* 0x08208010004b7882 */ /* 0x000fce0000000000 */
[----:B------:R1:W-:Y:S02]  /*271d0*/  UTCHMMA gdesc[UR34], gdesc[UR22], tmem[UR76], tmem[UR74], idesc[UR75], UPT ;  /* 0x00ff4a16220075ea */ /* 0x0003e4000b80004c */
[----:B-1----:R-:W-:Y:S02]  /*271e0*/  UIADD3 UR74, UPT, UPT, UR5, 0x80, URZ ;  /* 0x00000080054a7890 */ /* 0x002fe4000fffe0ff */
[----:B------:R-:W-:Y:S01]  /*271f0*/  UIADD3 UR75, UPT, UPT, UR5, 0x80, URZ ;  /* 0x00000080054b7890 */ /* 0x000fe2000fffe0ff */
[----:B------:R-:W-:-:S06]  /*27200*/  UMOV UR76, 0x0 ;  /* 0x00000000004c7882 */ /* 0x000fcc0000000000 */
[----:B------:R1:W-:Y:S02]  /*27210*/  UTCHMMA gdesc[UR36], gdesc[UR24], tmem[UR74], tmem[UR72], idesc[UR73], UPT ;  /* 0x00ff4818240075ea */ /* 0x0003e4000b80004a */
[----:B------:R3:W-:Y:S01]  /*27220*/  UTCHMMA gdesc[UR38], gdesc[UR26], tmem[UR75], tmem[UR76], idesc[UR77], UPT ;  /* 0x00ff4c1a260075ea */ /* 0x0007e2000b80004b */
[----:B-1----:R-:W-:Y:S01]  /*27230*/  UMOV UR74, 0x0 ;  /* 0x00000000004a7882 */ /* 0x002fe20000000000 */
[----:B---3--:R-:W-:Y:S02]  /*27240*/  UIADD3 UR77, UPT, UPT, UR5, 0x100, URZ ;  /* 0x00000100054d7890 */ /* 0x008fe4000fffe0ff */
[----:B------:R-:W-:Y:S01]  /*27250*/  UIADD3 UR76, UPT, UPT, UR5, 0x100, URZ ;  /* 0x00000100054c7890 */ /* 0x000fe2000fffe0ff */
[----:B------:R-:W-:-:S06]  /*27260*/  UMOV UR75, 0x8208010 ;  /* 0x08208010004b7882 */ /* 0x000fcc0000000000 */
[----:B------:R1:W-:Y:S02]  /*27270*/  UTCHMMA gdesc[UR40], gdesc[UR14], tmem[UR77], tmem[UR72], idesc[UR73], UPT ;  /* 0x00ff480e280075ea */ /* 0x0003e4000b80004d */
[----:B------:R3:W-:Y:S01]  /*27280*/  UTCHMMA gdesc[UR42], gdesc[UR12], tmem[UR76], tmem[UR74], idesc[UR75], UPT ;  /* 0x00ff4a0c2a0075ea */ /* 0x0007e2000b80004c */
[----:B-1----:R-:W-:Y:S01]  /*27290*/  UMOV UR77, 0x8208010 ;  /* 0x08208010004d7882 */ /* 0x002fe20000000000 */
[----:B---3--:R-:W-:Y:S01]  /*272a0*/  UIADD3 UR74, UPT, UPT, UR5, 0x100, URZ ;  /* 0x00000100054a7890 */ /* 0x008fe2000fffe0ff */
[----:B------:R-:W-:Y:S01]  /*272b0*/  UMOV UR76, 0x0 ;  /* 0x00000000004c7882 */ /* 0x000fe20000000000 */
[----:B------:R-:W-:-:S07]  /*272c0*/  UIADD3 UR75, UPT, UPT, UR5, 0x100, URZ ;  /* 0x00000100054b7890 */ /* 0x000fce000fffe0ff */
[----:B------:R-:W-:Y:S01]  /*272d0*/  UTCHMMA gdesc[UR44], gdesc[UR16], tmem[UR74], tmem[UR72], idesc[UR73], UPT ;  /* 0x00ff48102c0075ea */ /* 0x000fe2000b80004a */
[----:B------:R1:W-:Y:S01]  /*272e0*/  UTCHMMA gdesc[UR46], gdesc[UR18], tmem[UR74], tmem[UR76], idesc[UR77], UPT ;  /* 0x00ff4c122e0075ea */ /* 0x0003e2000b80004a */
[----:B------:R3:W-:Y:S01]  /*272f0*/  UTCHMMA gdesc[UR48], gdesc[UR20], tmem[UR75], tmem[UR72], idesc[UR73], UPT ;  /* 0x00ff4814300075ea */ /* 0x0007e2000b80004b */
[----:B-1----:R-:W-:Y:S01]  /*27300*/  UIADD3 UR77, UPT, UPT, UR5, 0x100, URZ ;  /* 0x00000100054d7890 */ /* 0x002fe2000fffe0ff */
[----:B------:R-:W-:Y:S01]  /*27310*/  UMOV UR74, 0x0 ;  /* 0x00000000004a7882 */ /* 0x000fe20000000000 */
[----:B---3--:R-:W-:Y:S01]  /*27320*/  UMOV UR75, 0x8208010 ;  /* 0x08208010004b7882 */ /* 0x008fe20000000000 */
[----:B------:R-:W-:-:S06]  /*27330*/  UIADD3 UR76, UPT, UPT, UR5, 0x100, URZ ;  /* 0x00000100054c7890 */ /* 0x000fcc000fffe0ff */
[----:B------:R1:W-:Y:S03]  /*27340*/  UTCHMMA gdesc[UR50], gdesc[UR22], tmem[UR77], tmem[UR74], idesc[UR75], UPT ;  /* 0x00ff4a16320075ea */ /* 0x0003e6000b80004d */
[----:B------:R3:W-:Y:S01]  /*27350*/  UTCHMMA gdesc[UR52], gdesc[UR24], tmem[UR76], tmem[UR72], idesc[UR73], UPT ;  /* 0x00ff4818340075ea */ /* 0x0007e2000b80004c */
[----:B-1----:R-:W-:Y:S01]  /*27360*/  UIADD3 UR74, UPT, UPT, UR5, 0x100, URZ ;  /* 0x00000100054a7890 */ /* 0x002fe2000fffe0ff */
[----:B------:R-:W-:Y:S01]  /*27370*/  UMOV UR77, 0x8208010 ;  /* 0x08208010004d7882 */ /* 0x000fe20000000000 */
[----:B---3--:R-:W-:-:S07]  /*27380*/  UMOV UR76, 0x0 ;  /* 0x00000000004c7882 */ /* 0x008fce0000000000 */
[----:B------:R1:W-:Y:S02]  /*27390*/  UTCHMMA gdesc[UR54], gdesc[UR26], tmem[UR74], tmem[UR76], idesc[UR77], UPT ;  /* 0x00ff4c1a360075ea */ /* 0x0003e4000b80004a */
[----:B-1----:R-:W-:Y:S02]  /*273a0*/  UIADD3 UR74, UPT, UPT, UR5, 0x180, URZ ;  /* 0x00000180054a7890 */ /* 0x002fe4000fffe0ff */
[----:B------:R-:W-:-:S07]  /*273b0*/  UIADD3 UR76, UPT, UPT, UR5, 0x180, URZ ;  /* 0x00000180054c7890 */ /* 0x000fce000fffe0ff */
[----:B------:R1:W-:Y:S02]  /*273c0*/  UTCHMMA gdesc[UR56], gdesc[UR14], tmem[UR74], tmem[UR72], idesc[UR73], UPT ;  /* 0x00ff480e380075ea */ /* 0x0003e4000b80004a */
[----:B-1----:R-:W-:Y:S02]  /*273d0*/  UMOV UR74, 0x0 ;  /* 0x00000000004a7882 */ /* 0x002fe40000000000 */
[----:B------:R1:W-:Y:S02]  /*273e0*/  UTCHMMA gdesc[UR58], gdesc[UR12], tmem[UR76], tmem[UR74], idesc[UR75], UPT ;  /* 0x00ff4a0c3a0075ea */ /* 0x0003e4000b80004c */
[----:B-1----:R-:W-:Y:S01]  /*273f0*/  UIADD3 UR75, UPT, UPT, UR5, 0x180, URZ ;  /* 0x00000180054b7890 */ /* 0x002fe2000fffe0ff */
[----:B------:R-:W-:-:S08]  /*27400*/  UMOV UR76, 0x0 ;  /* 0x00000000004c7882 */ /* 0x000fd00000000000 */
[----:B------:R-:W-:Y:S01]  /*27410*/  UTCHMMA gdesc[UR60], gdesc[UR16], tmem[UR75], tmem[UR72], idesc[UR73], UPT ;  /* 0x00ff48103c0075ea */ /* 0x000fe2000b80004b */
[----:B------:R1:W-:Y:S02]  /*27420*/  UTCHMMA gdesc[UR62], gdesc[UR18], tmem[UR75], tmem[UR76], idesc[UR77], UPT ;  /* 0x00ff4c123e0075ea */ /* 0x0003e4000b80004b */
[----:B-1----:R-:W-:Y:S01]  /*27430*/  UIADD3 UR77, UPT, UPT, UR5, 0x180, URZ ;  /* 0x00000180054d7890 */ /* 0x002fe2000fffe0ff */
[----:B------:R-:W-:-:S08]  /*27440*/  UMOV UR75, 0x8208010 ;  /* 0x08208010004b7882 */ /* 0x000fd00000000000 */
[----:B------:R1:W-:Y:S02]  /*27450*/  UTCHMMA gdesc[UR64], gdesc[UR20], tmem[UR77], tmem[UR72], idesc[UR73], UPT ;  /* 0x00ff4814400075ea */ /* 0x0003e4000b80004d */
[----:B-1----:R-:W-:Y:S01]  /*27460*/  UIADD3 UR72, UPT, UPT, UR5, 0x180, URZ ;  /* 0x0000018005487890 */ /* 0x002fe2000fffe0ff */
[----:B------:R-:W-:-:S08]  /*27470*/  UMOV UR77, 0x8208010 ;  /* 0x08208010004d7882 */ /* 0x000fd00000000000 */
[----:B------:R1:W-:Y:S02]  /*27480*/  UTCHMMA gdesc[UR66], gdesc[UR22], tmem[UR72], tmem[UR74], idesc[UR75], UPT ;  /* 0x00ff4a16420075ea */ /* 0x0003e4000b800048 */
[----:B-1----:R-:W-:Y:S01]  /*27490*/  @P0 R2UR UR75, R0 ;  /* 0x00000000004b02ca */ /* 0x002fe200000e0000 */
[----:B------:R-:W-:Y:S01]  /*274a0*/  UIADD3 UR74, UPT, UPT, UR5, 0x180, URZ ;  /* 0x00000180054a7890 */ /* 0x000fe2000fffe0ff */
[----:B------:R0:W5:Y:S01]  /*274b0*/  LDL.LU R0, [R1+0xf98] ;  /* 0x000f980001007983 */ /* 0x0001620000300800 */
[----:B------:R-:W-:-:S07]  /*274c0*/  UMOV UR72, 0x0 ;  /* 0x0000000000487882 */ /* 0x000fce0000000000 */
[----:B------:R1:W-:Y:S02]  /*274d0*/  UTCHMMA gdesc[UR68], gdesc[UR24], tmem[UR74], tmem[UR72], idesc[UR73], UPT ;  /* 0x00ff4818440075ea */ /* 0x0003e4000b80004a */
[----:B-1----:R-:W-:-:S09]  /*274e0*/  UIADD3 UR73, UPT, UPT, UR5, 0x180, URZ ;  /* 0x0000018005497890 */ /* 0x002fd2000fffe0ff */
[----:B------:R0:W-:Y:S01]  /*274f0*/  UTCHMMA gdesc[UR70], gdesc[UR26], tmem[UR73], tmem[UR76], idesc[UR77], UPT ;  /* 0x00ff4c1a460075ea */ /* 0x0001e2000b800049 */
[----:B------:R0:W-:Y:S01]  /*27500*/  UTCBAR [UR75], URZ ;  /* 0x000000ff4b0073e9 */ /* 0x0001e200080000ff */
[----:B------:R-:W-:Y:S01]  /*27510*/  NOP ;  /* 0x0000000000007918 */ /* 0x000fe20000000000 */
.L_x_9:
[----:B-----5:R1:W-:Y:S04]  /*27520*/  STL [R1+0xfa8], R5 ;  /* 0x000fa80501007387 */ /* 0x0203e80000100800 */
[----:B-1----:R-:W3:Y:S04]  /*27530*/  LDL R5, [R1+0xf8c] ;  /* 0x000f8c0001057983 */ /* 0x002ee80000100800 */
[----:B------:R1:W-:Y:S04]  /*27540*/  STL [R1+0xfa4], R4 ;  /* 0x000fa40401007387 */ /* 0x0003e80000100800 */
[----:B-1----:R-:W3:Y:S04]  /*27550*/  LDL R4, [R1+0x638] ;  /* 0x0006380001047983 */ /* 0x002ee80000100800 */
[----:B------:R1:W-:Y:S04]  /*27560*/  STL [R1+0xfa0], R3 ;  /* 0x000fa00301007387 */ /* 0x0003e80000100800 */
[----:B-1----:R-:W4:Y:S04]  /*27570*/  LDL.LU R3, [R1+0xbe4] ;  /* 0x000be40001037983 */ /* 0x002f280000300800 */
[----:B------:R1:W-:Y:S04]  /*27580*/  STL [R1+0xf9c], R2 ;  /* 0x000f9c0201007387 */ /* 0x0003e80000100800 */
[----:B-12---:R-:W2:Y:S04]  /*27590*/  LDL.LU R2, [R1+0xbdc] ;  /* 0x000bdc0001027983 */ /* 0x006ea80000300800 */
[----:B------:R1:W-:Y:S01]  /*275a0*/  STL [R1+0xf98], R0 ;  /* 0x000f980001007387 */ /* 0x0003e20000100800 */
[----:B---3--:R-:W-:-:S03]  /*275b0*/  ISETP.NE.U32.AND P4, PT, R4, R5, PT ;  /* 0x000000050400720c */ /* 0x008fc60003f85070 */
[----:B------:R3:W5:Y:S04]  /*275c0*/  LDL.LU R5, [R1+0xfa8] ;  /* 0x000fa80001057983 */ /* 0x0007680000300800 */
[----:B------:R3:W5:Y:S04]  /*275d0*/  LDL.LU R4, [R1+0xfa4] ;  /* 0x000fa40001047983 */ /* 0x0007680000300800 */
[----:B----4-:R4:W-:Y:S01]  /*275e0*/  STL [R1+0x62c], R3 ;  /* 0x00062c0301007387 */ /* 0x0109e20000100800 */
[----:B--2---:R-:W-:-:S05]  /*275f0*/  VIADD R2, R2, 0x1 ;  /* 0x0000000102027836 */ /* 0x004fca0000000000 */
[----:B------:R-:W-:-:S04]  /*27600*/  ISETP.GT.AND P0, PT, R2, 0x1, PT ;  /* 0x000000010200780c */ /* 0x000fc80003f04270 */
[----:B-1----:R-:W-:Y:S02]  /*27610*/  SEL R0, RZ, 0x1, !P0 ;  /* 0x00000001ff007807 */ /* 0x002fe40004000000 */
[----:B------:R-:W-:Y:S02]  /*27620*/  SEL R2, R2, RZ, !P0 ;  /* 0x000000ff02027207 */ /* 0x000fe40004000000 */
[----:B------:R-:W-:Y:S02]  /*27630*/  LOP3.LUT R0, R3, R0, RZ, 0x3c, !PT ;  /* 0x0000000003007212 */ /* 0x000fe400078e3cff */
[----:B----4-:R3:W5:Y:S04]  /*27640*/  LDL.LU R3, [R1+0xfa0] ;  /* 0x000fa00001037983 */ /* 0x0107680000300800 */
[----:B------:R1:W-:Y:S04]  /*27650*/  STL [R1+0xbdc], R2 ;  /* 0x000bdc0201007387 */ /* 0x0003e80000100800 */
[----:B-1----:R3:W5:Y:S04]  /*27660*/  LDL.LU R2, [R1+0xf9c] ;  /* 0x000f9c0001027983 */ /* 0x0027680000300800 */
[----:B------:R1:W-:Y:S04]  /*27670*/  STL [R1+0xbe4], R0 ;  /* 0x000be40001007387 */ /* 0x0003e80000100800 */
[----:B-1----:R3:W5:Y:S01]  /*27680*/  LDL.LU R0, [R1+0xf98] ;  /* 0x000f980001007983 */ /* 0x0027620000300800 */
[----:B------:R-:W-:Y:S05]  /*27690*/  @P4 BRA `(.L_x_10) ;  /* 0xfffffe8c00f04947 */ /* 0x000fea000383ffff */
.L_x_7:
[----:B------:R-:W1:Y:S02]  /*276a0*/  LDC R125, c[0x0][0x3a0] ;  /* 0x0000e800ff7d7b82 */ /* 0x000e640000000800 */
[----:B-1----:R-:W-:-:S05]  /*276b0*/  VIADD R125, R125, 0x7f ;  /* 0x0000007f7d7d7836 */ /* 0x002fca0000000000 */
[----:B------:R-:W-:-:S13]  /*276c0*/  ISETP.GE.AND P0, PT, R125, 0x80, PT ;  /* 0x000000807d00780c */ /* 0x000fda0003f06270 */
[----:B------:R-:W-:Y:S05]  /*276d0*/  @!P0 BRA `(.L_x_11) ;  /* 0x0000000000108947 */ /* 0x000fea0003800000 */
[----:B------:R-:W2:Y:S02]  /*276e0*/  LDL.LU R125, [R1+0x62c] ;  /* 0x00062c00017d7983 */ /* 0x000ea40000300800 */
[----:B--2--5:R-:W-:-:S04]  /*276f0*/  IMAD.U32 R0, R125, -0x80000000, RZ ;  /* 0x800000007d007824 */ /* 0x024fc800078e00ff */
[----:B------:R-:W1:Y:S02]  /*27700*/  SYNCS.PHASECHK.TRANS64.TRYWAIT P0, [UR7], R0 ;  /* 0x00000000ff0075a7 */ /* 0x000e640008001107 */
[----:B-1----:R-:W-:Y:S05]  /*27710*/  @!P0 BRA `(.L_x_12) ;  /* 0x0000008c00e08947 */ /* 0x002fea0003800000 */
.L_x_11:
[----:B------:R-:W-:Y:S06]  /*27720*/  BAR.SYNC.DEFER_BLOCKING 0x0 ;  /* 0x0000000000007b1d */ /* 0x000fec0000010000 */
[----:B-----5:R-:W1:Y:S01]  /*27730*/  S2R R3, SR_TID.X ;  /* 0x0000000000037919 */ /* 0x020e620000002100 */
[----:B------:R-:W-:Y:S01]  /*27740*/  STL [R1+0x1010], R124 ;  /* 0x0010107c01007387 */ /* 0x000fe20000100800 */
[----:B------:R-:W2:Y:S02]  /*27750*/  @!P2 SYNCS.CCTL.IV [UR4+0x50000] ;  /* 0x05000000ff00a9b1 */ /* 0x000ea40008000004 */
[----:B--2---:R-:W-:Y:S06]  /*27760*/  BAR.SYNC.DEFER_BLOCKING 0x0 ;  /* 0x0000000000007b1d */ /* 0x004fec0000010000 */
[----:B------:R-:W2:Y:S01]  /*27770*/  LDTM.x64 R4, tmem[UR6] ;  /* 0x00000006000479ee */ /* 0x000ea20008340000 */
[----:B-1----:R-:W-:-:S02]  /*27780*/  LOP3.LUT R0, R3, 0x80, RZ, 0xc0, !PT ;  /* 0x0000008003007812 */ /* 0x002fc400078ec0ff */
[----:B------:R-:W-:Y:S02]  /*27790*/  LOP3.LUT R2, R3, 0x7f, RZ, 0xc0, !PT ;  /* 0x0000007f03027812 */ /* 0x000fe400078ec0ff */
[----:B------:R-:W-:-:S05]  /*277a0*/  LEA R0, R0, UR4, 0x5 ;  /* 0x0000000400007c11 */ /* 0x000fca000f8e28ff */
[----:B------:R-:W-:Y:S01]  /*277b0*/  IMAD R0, R2, 0x10, R0 ;  /* 0x0000001002007824 */ /* 0x000fe200078e0200 */
[----:B------:R-:W1:Y:S04]  /*277c0*/  @!P2 SYNCS.CCTL.IV [UR4+0x50008] ;  /* 0x05000800ff00a9b1 */ /* 0x000e680008000004 */
[----:B------:R4:W-:Y:S01]  /*277d0*/  STL [R1+0x1020], R0 ;  /* 0x0010200001007387 */ /* 0x0009e20000100800 */
[----:B--2---:R-:W-:Y:S02]  /*277e0*/  F2FP.F16.F32.PACK_AB R3, R5, R4 ;  /* 0x000000040503723e */ /* 0x004fe400000000ff */
[----:B------:R-:W-:-:S03]  /*277f0*/  F2FP.F16.F32.PACK_AB R2, R7, R6 ;  /* 0x000000060702723e */ /* 0x000fc600000000ff */
[----:B------:R2:W-:Y:S01]  /*27800*/  STL [R1+0x1a0], R3 ;  /* 0x0001a00301007387 */ /* 0x0005e20000100800 */
[----:B----4-:R-:W-:-:S03]  /*27810*/  F2FP.F16.F32.PACK_AB R0, R9, R8 ;  /* 0x000000080900723e */ /* 0x010fc600000000ff */
[----:B------:R4:W-:Y:S04]  /*27820*/  STL [R1+0x1a4], R2 ;  /* 0x0001a40201007387 */ /* 0x0009e80000100800 */
[----:B------:R0:W-:Y:S01]  /*27830*/  STL [R1+0x1a8], R0 ;  /* 0x0001a80001007387 */ /* 0x0001e20000100800 */
[----:B--2---:R-:W-:Y:S02]  /*27840*/  F2FP.F16.F32.PACK_AB R3, R11, R10 ;  /* 0x0000000a0b03723e */ /* 0x004fe400000000ff */
[----:B----4-:R-:W-:-:S03]  /*27850*/  F2FP.F16.F32.PACK_AB R2, R13, R12 ;  /* 0x0000000c0d02723e */ /* 0x010fc600000000ff */
[----:B------:R2:W-:Y:S01]  /*27860*/  STL [R1+0x1ac], R3 ;  /* 0x0001ac0301007387 */ /* 0x0005e20000100800 */
[----:B0-----:R-:W-:-:S03]  /*27870*/  F2FP.F16.F32.PACK_AB R0, R15, R14 ;  /* 0x0000000e0f00723e */ /* 0x001fc600000000ff */
[----:B------:R0:W-:Y:S04]  /*27880*/  STL [R1+0x190], R2 ;  /* 0x0001900201007387 */ /* 0x0001e80000100800 */
[----:B------:R4:W-:Y:S01]  /*27890*/  STL [R1+0x194], R0 ;  /* 0x0001940001007387 */ /* 0x0009e20000100800 */
[----:B--2---:R-:W-:Y:S02]  /*278a0*/  F2FP.F16.F32.PACK_AB R3, R17, R16 ;  /* 0x000000101103723e */ /* 0x004fe400000000ff */
[----:B0-----:R-:W-:-:S03]  /*278b0*/  F2FP.F16.F32.PACK_AB R2, R19, R18 ;  /* 0x000000121302723e */ /* 0x001fc600000000ff */
[----:B------:R-:W-:Y:S01]  /*278c0*/  STL [R1+0x198], R3 ;  /* 0x0001980301007387 */ /* 0x000fe20000100800 */
[----:B----4-:R-:W-:-:S03]  /*278d0*/  F2FP.F16.F32.PACK_AB R0, R21, R20 ;  /* 0x000000141500723e */ /* 0x010fc600000000ff */
[----:B------:R-:W-:Y:S04]  /*278e0*/  STL.64 [R1+0x10d8], R66 ;  /* 0x0010d84201007387 */ /* 0x000fe80000100a00 */
[----:B------:R-:W-:Y:S04]  /*278f0*/  STL [R1+0x19c], R2 ;  /* 0x00019c0201007387 */ /* 0x000fe80000100800 */
        /* <DEDUP_REMOVED lines=22> */
[----:B------:R0:W-:Y:S02]  /*27a60*/  STL.64 [R1+0x1028], R22 ;  /* 0x0010281601007387 */ /* 0x0001e40000100a00 */
[----:B0-----:R-:W0:Y:S02]  /*27a70*/  LDTM.x64 R4, tmem[UR6+0x40] ;  /* 0x00004006000479ee */ /* 0x001e240008340000 */
[----:B0-----:R-:W-:Y:S01]  /*27a80*/  STL [R1+0xb0], R48 ;  /* 0x0000b03001007387 */ /* 0x001fe20000100800 */
[----:B------:R-:W-:-:S02]  /*27a90*/  IMAD.MOV.U32 R69, RZ, RZ, R21 ;  /* 0x000000ffff457224 */ /* 0x000fc400078e0015 */
[----:B------:R-:W-:Y:S01]  /*27aa0*/  IMAD.MOV.U32 R21, RZ, RZ, R49 ;  /* 0x000000ffff157224 */ /* 0x000fe200078e0031 */
[----:B------:R-:W-:Y:S01]  /*27ab0*/  STL.64 [R1+0xb8], R50 ;  /* 0x0000b83201007387 */ /* 0x000fe20000100a00 */
[----:B------:R-:W-:Y:S02]  /*27ac0*/  IMAD.MOV.U32 R117, RZ, RZ, R47 ;  /* 0x000000ffff757224 */ /* 0x000fe400078e002f */
[----:B------:R-:W-:Y:S01]  /*27ad0*/  IMAD.MOV.U32 R116, RZ, RZ, R46 ;  /* 0x000000ffff747224 */ /* 0x000fe200078e002e */
[----:B------:R-:W-:Y:S01]  /*27ae0*/  STL.64 [R1+0xc0], R52 ;  /* 0x0000c03401007387 */ /* 0x000fe20000100a00 */
[----:B------:R-:W-:Y:S02]  /*27af0*/  IMAD.MOV.U32 R119, RZ, RZ, R45 ;  /* 0x000000ffff777224 */ /* 0x000fe400078e002d */
        /* <DEDUP_REMOVED lines=19> */
[----:B------:R0:W-:Y:S01]  /*27c30*/  STL.64 [R1+0xf8], R66 ;  /* 0x0000f84201007387 */ /* 0x0001e20000100a00 */
[----:B------:R-:W-:-:S02]  /*27c40*/  IMAD.MOV.U32 R95, RZ, RZ, R31 ;  /* 0x000000ffff5f7224 */ /* 0x000fc400078e001f */
[----:B------:R-:W-:Y:S02]  /*27c50*/  IMAD.MOV.U32 R94, RZ, RZ, R30 ;  /* 0x000000ffff5e7224 */ /* 0x000fe400078e001e */
[----:B------:R-:W-:Y:S02]  /*27c60*/  IMAD.MOV.U32 R97, RZ, RZ, R29 ;  /* 0x000000ffff617224 */ /* 0x000fe400078e001d */
[----:B------:R-:W-:Y:S02]  /*27c70*/  IMAD.MOV.U32 R96, RZ, RZ, R28 ;  /* 0x000000ffff607224 */ /* 0x000fe400078e001c */
[----:B------:R-:W-:Y:S02]  /*27c80*/  IMAD.MOV.U32 R99, RZ, RZ, R27 ;  /* 0x000000ffff637224 */ /* 0x000fe400078e001b */
[----:B------:R-:W-:Y:S01]  /*27c90*/  IMAD.MOV.U32 R98, RZ, RZ, R26 ;  /* 0x000000ffff627224 */ /* 0x000fe200078e001a */
[----:B0-----:R-:W2:Y:S01]  /*27ca0*/  LDL.LU.64 R66, [R1+0x10d8] ;  /* 0x0010d80001427983 */ /* 0x001ea20000300a00 */
[----:B------:R-:W-:-:S02]  /*27cb0*/  IMAD.MOV.U32 R101, RZ, RZ, R25 ;  /* 0x000000ffff657224 */ /* 0x000fc400078e0019 */
[----:B------:R-:W-:Y:S01]  /*27cc0*/  IMAD.MOV.U32 R100, RZ, RZ, R24 ;  /* 0x000000ffff647224 */ /* 0x000fe200078e0018 */
[----:B------:R-:W4:Y:S01]  /*27cd0*/  LDL.LU.64 R64, [R1+0x10d0] ;  /* 0x0010d00001407983 */ /* 0x000f220000300a00 */
[----:B------:R-:W-:Y:S02]  /*27ce0*/  IMAD.MOV.U32 R87, RZ, RZ, R23 ;  /* 0x000000ffff577224 */ /* 0x000fe400078e0017 */
[----:B------:R-:W-:Y:S01]  /*27cf0*/  IMAD.MOV.U32 R86, RZ, RZ, R22 ;  /* 0x000000ffff567224 */ /* 0x000fe200078e0016 */
[----:B---3--:R-:W3:Y:S01]  /*27d00*/  LDL.LU.64 R62, [R1+0x10c8] ;  /* 0x0010c800013e7983 */ /* 0x008ee20000300a00 */
[----:B------:R-:W-:Y:S02]  /*27d10*/  IMAD.MOV.U32 R68, RZ, RZ, R20 ;  /* 0x000000ffff447224 */ /* 0x000fe400078e0014 */
[----:B------:R-:W-:Y:S01]  /*27d20*/  IMAD.MOV.U32 R71, RZ, RZ, R19 ;  /* 0x000000ffff477224 */ /* 0x000fe200078e0013 */
[----:B------:R-:W2:Y:S01]  /*27d30*/  LDL.LU.64 R60, [R1+0x10c0] ;  /* 0x0010c000013c7983 */ /* 0x000ea20000300a00 */
[----:B------:R-:W-:-:S02]  /*27d40*/  IMAD.MOV.U32 R70, RZ, RZ, R18 ;  /* 0x000000ffff467224 */ /* 0x000fc400078e0012 */
[----:B------:R-:W-:Y:S01]  /*27d50*/  IMAD.MOV.U32 R73, RZ, RZ, R17 ;  /* 0x000000ffff497224 */ /* 0x000fe200078e0011 */
[----:B------:R-:W2:Y:S01]  /*27d60*/  LDL.LU.64 R58, [R1+0x10b8] ;  /* 0x0010b800013a7983 */ /* 0x000ea20000300a00 */
[----:B------:R-:W-:Y:S02]  /*27d70*/  IMAD.MOV.U32 R72, RZ, RZ, R16 ;  /* 0x000000ffff487224 */ /* 0x000fe400078e0010 */
[----:B------:R-:W-:Y:S01]  /*27d80*/  IMAD.MOV.U32 R75, RZ, RZ, R15 ;  /* 0x000000ffff4b7224 */ /* 0x000fe200078e000f */
[----:B------:R-:W2:Y:S01]  /*27d90*/  LDL.LU.64 R56, [R1+0x10b0] ;  /* 0x0010b00001387983 */ /* 0x000ea20000300a00 */
        /* <DEDUP_REMOVED lines=15> */
[----:B------:R-:W-:-:S03]  /*27e90*/  IMAD.MOV.U32 R84, RZ, RZ, R4 ;  /* 0x000000ffff547224 */ /* 0x000fc600078e0004 */
[----:B------:R-:W2:Y:S04]  /*27ea0*/  LDL.LU.64 R44, [R1+0x1080] ;  /* 0x00108000012c7983 */ /* 0x000ea80000300a00 */
        /* <DEDUP_REMOVED lines=10> */
[----:B------:R-:W3:Y:S04]  /*27f50*/  LDL.LU.64 R22, [R1+0x1028] ;  /* 0x0010280001167983 */ /* 0x000ee80000300a00 */
        /* <DEDUP_REMOVED lines=19> */
[----:B--2---:R-:W-:-:S02]  /*28090*/  F2FP.F16.F32.PACK_AB R24, R25, R24 ;  /* 0x000000181918723e */ /* 0x004fc400000000ff */
[----:B---3--:R-:W-:Y:S02]  /*280a0*/  F2FP.F16.F32.PACK_AB R0, R23, R22 ;  /* 0x000000161700723e */ /* 0x008fe400000000ff */
[----:B------:R-:W-:Y:S01]  /*280b0*/  F2FP.F16.F32.PACK_AB R23, R27, R26 ;  /* 0x0000001a1b17723e */ /* 0x000fe200000000ff */
[----:B------:R0:W-:Y:S01]  /*280c0*/  STL [R1+0x188], R24 ;  /* 0x0001881801007387 */ /* 0x0001e20000100800 */
[----:B------:R-:W-:-:S03]  /*280d0*/  F2FP.F16.F32.PACK_AB R22, R29, R28 ;  /* 0x0000001c1d16723e */ /* 0x000fc600000000ff */
[----:B------:R2:W-:Y:S01]  /*280e0*/  STL [R1+0x18c], R23 ;  /* 0x00018c1701007387 */ /* 0x0005e20000100800 */
[----:B0-----:R-:W-:-:S03]  /*280f0*/  F2FP.F16.F32.PACK_AB R24, R31, R30 ;  /* 0x0000001e1f18723e */ /* 0x001fc600000000ff */
[----:B------:R0:W-:Y:S01]  /*28100*/  STL [R1+0x170], R22 ;  /* 0x0001701601007387 */ /* 0x0001e20000100800 */
[----:B--2---:R-:W-:-:S03]  /*28110*/  F2FP.F16.F32.PACK_AB R23, R33, R32 ;  /* 0x000000202117723e */ /* 0x004fc600000000ff */
[----:B------:R-:W-:Y:S04]  /*28120*/  STL [R1+0x174], R24 ;  /* 0x0001741801007387 */ /* 0x000fe80000100800 */
[----:B------:R2:W-:Y:S01]  /*28130*/  STL [R1+0x178], R23 ;  /* 0x0001781701007387 */ /* 0x0005e20000100800 */
[----:B0-----:R-:W-:Y:S01]  /*28140*/  F2FP.F16.F32.PACK_AB R22, R35, R34 ;  /* 0x000000222316723e */ /* 0x001fe200000000ff */
[----:B--2---:R-:W-:Y:S01]  /*28150*/  IMAD.MOV.U32 R23, RZ, RZ, R88 ;  /* 0x000000ffff177224 */ /* 0x004fe200078e0058 */
[----:B------:R-:W-:Y:S01]  /*28160*/  F2FP.F16.F32.PACK_AB R88, R37, R36 ;  /* 0x000000242558723e */ /* 0x000fe200000000ff */
[----:B------:R-:W-:Y:S01]  /*28170*/  IMAD.MOV.U32 R37, RZ, RZ, R86 ;  /* 0x000000ffff257224 */ /* 0x000fe200078e0056 */
[----:B------:R-:W-:Y:S02]  /*28180*/  F2FP.F16.F32.PACK_AB R86, R39, R38 ;  /* 0x000000262756723e */ /* 0x000fe400000000ff */
[----:B------:R-:W-:Y:S01]  /*28190*/  F2FP.F16.F32.PACK_AB R39, R41, R40 ;  /* 0x000000282927723e */ /* 0x000fe200000000ff */
[----:B------:R-:W-:Y:S01]  /*281a0*/  STL [R1+0x17c], R22 ;  /* 0x00017c1601007387 */ /* 0x000fe20000100800 */
[----:B------:R-:W-:-:S03]  /*281b0*/  F2FP.F16.F32.PACK_AB R38, R43, R42 ;  /* 0x0000002a2b26723e */ /* 0x000fc600000000ff */
[----:B------:R-:W-:Y:S01]  /*281c0*/  STL [R1+0x160], R88 ;  /* 0x0001605801007387 */ /* 0x000fe20000100800 */
[----:B------:R-:W-:-:S03]  /*281d0*/  F2FP.F16.F32.PACK_AB R40, R45, R44 ;  /* 0x0000002c2d28723e */ /* 0x000fc600000000ff */
[----:B------:R-:W-:Y:S04]  /*281e0*/  STL [R1+0x164], R86 ;  /* 0x0001645601007387 */ /* 0x000fe80000100800 */
[----:B------:R0:W-:Y:S04]  /*281f0*/  STL [R1+0x168], R39 ;  /* 0x0001682701007387 */ /* 0x0001e80000100800 */
[----:B------:R2:W-:Y:S01]  /*28200*/  STL [R1+0x16c], R38 ;  /* 0x00016c2601007387 */ /* 0x0005e20000100800 */
[----:B0-----:R-:W-:-:S03]  /*28210*/  F2FP.F16.F32.PACK_AB R39, R47, R46 ;  /* 0x0000002e2f27723e */ /* 0x001fc600000000ff */
[----:B------:R0:W-:Y:S01]  /*28220*/  STL [R1+0x150], R40 ;  /* 0x0001502801007387 */ /* 0x0001e20000100800 */
[----:B--2---:R-:W-:-:S03]  /*28230*/  F2FP.F16.F32.PACK_AB R38, R49, R48 ;  /* 0x000000303126723e */ /* 0x004fc600000000ff */
[----:B------:R2:W-:Y:S04]  /*28240*/  STL [R1+0x154], R39 ;  /* 0x0001542701007387 */ /* 0x0005e80000100800 */
[----:B------:R3:W-:Y:S01]  /*28250*/  STL [R1+0x158], R38 ;  /* 0x0001582601007387 */ /* 0x0007e20000100800 */
[----:B0-----:R-:W-:Y:S02]  /*28260*/  F2FP.F16.F32.PACK_AB R40, R51, R50 ;  /* 0x000000323328723e */ /* 0x001fe400000000ff */
[----:B--2---:R-:W-:-:S03]  /*28270*/  F2FP.F16.F32.PACK_AB R39, R53, R52 ;  /* 0x000000343527723e */ /* 0x004fc600000000ff */
[----:B------:R0:W-:Y:S01]  /*28280*/  STL [R1+0x15c], R40 ;  /* 0x00015c2801007387 */ /* 0x0001e20000100800 */
[----:B---3--:R-:W-:-:S03]  /*28290*/  F2FP.F16.F32.PACK_AB R38, R55, R54 ;  /* 0x000000363726723e */ /* 0x008fc600000000ff */
        /* <DEDUP_REMOVED lines=9> */
[----:B----4-:R-:W-:-:S03]  /*28330*/  F2FP.F16.F32.PACK_AB R39, R65, R64 ;  /* 0x000000404127723e */ /* 0x010fc600000000ff */
        /* <DEDUP_REMOVED lines=8> */
[----:B------:R2:W-:Y:S01]  /*283c0*/  STL [R1+0x124], R39 ;  /* 0x0001242701007387 */ /* 0x0005e20000100800 */
[----:B------:R-:W-:-:S03]  /*283d0*/  IMAD.MOV.U32 R36, RZ, RZ, R87 ;  /* 0x000000ffff247224 */ /* 0x000fc600078e0057 */
[----:B------:R3:W-:Y:S01]  /*283e0*/  STL [R1+0x128], R38 ;  /* 0x0001282601007387 */ /* 0x0007e20000100800 */
[----:B0-----:R-:W-:Y:S02]  /*283f0*/  F2FP.F16.F32.PACK_AB R40, R79, R78 ;  /* 0x0000004e4f28723e */ /* 0x001fe400000000ff */
[----:B--2---:R-:W-:Y:S01]  /*28400*/  F2FP.F16.F32.PACK_AB R39, R77, R76 ;  /* 0x0000004c4d27723e */ /* 0x004fe200000000ff */
[----:B------:R-:W-:Y:S01]  /*28410*/  IMAD.MOV.U32 R34, RZ, RZ, R101 ;  /* 0x000000ffff227224 */ /* 0x000fe200078e0065 */
[----:B---3--:R-:W-:Y:S01]  /*28420*/  F2FP.F16.F32.PACK_AB R38, R75, R74 ;  /* 0x0000004a4b26723e */ /* 0x008fe200000000ff */
[----:B------:R-:W-:Y:S01]  /*28430*/  IMAD.MOV.U32 R35, RZ, RZ, R100 ;  /* 0x000000ffff237224 */ /* 0x000fe200078e0064 */
[----:B------:R0:W-:Y:S01]  /*28440*/  STL [R1+0x12c], R40 ;  /* 0x00012c2801007387 */ /* 0x0001e20000100800 */
[----:B------:R-:W-:Y:S02]  /*28450*/  IMAD.MOV.U32 R32, RZ, RZ, R99 ;  /* 0x000000ffff207224 */ /* 0x000fe400078e0063 */
[----:B------:R-:W-:Y:S01]  /*28460*/  IMAD.MOV.U32 R33, RZ, RZ, R98 ;  /* 0x000000ffff217224 */ /* 0x000fe200078e0062 */
[----:B------:R2:W-:Y:S01]  /*28470*/  STL [R1+0x110], R39 ;  /* 0x0001102701007387 */ /* 0x0005e20000100800 */
[----:B------:R-:W-:-:S02]  /*28480*/  IMAD.MOV.U32 R30, RZ, RZ, R97 ;  /* 0x000000ffff1e7224 */ /* 0x000fc400078e0061 */
[----:B------:R-:W-:Y:S01]  /*28490*/  IMAD.MOV.U32 R31, RZ, RZ, R96 ;  /* 0x000000ffff1f7224 */ /* 0x000fe200078e0060 */
[----:B------:R3:W-:Y:S01]  /*284a0*/  STL [R1+0x114], R38 ;  /* 0x0001142601007387 */ /* 0x0007e20000100800 */
[----:B0-----:R-:W-:Y:S01]  /*284b0*/  F2FP.F16.F32.PACK_AB R40, R73, R72 ;  /* 0x000000484928723e */ /* 0x001fe200000000ff */
[----:B------:R-:W-:Y:S01]  /*284c0*/  IMAD.MOV.U32 R28, RZ, RZ, R95 ;  /* 0x000000ffff1c7224 */ /* 0x000fe200078e005f */
[----:B------:R-:W-:Y:S01]  /*284d0*/  F2FP.F16.F32.PACK_AB R36, R36, R37 ;  /* 0x000000252424723e */ /* 0x000fe200000000ff */
[----:B------:R-:W-:Y:S01]  /*284e0*/  IMAD.MOV.U32 R29, RZ, RZ, R94 ;  /* 0x000000ffff1d7224 */ /* 0x000fe200078e005e */
[----:B--2---:R-:W-:Y:S01]  /*284f0*/  F2FP.F16.F32.PACK_AB R39, R71, R70 ;  /* 0x000000464727723e */ /* 0x004fe200000000ff */
[----:B------:R-:W-:Y:S01]  /*28500*/  IMAD.MOV.U32 R26, RZ, RZ, R93 ;  /* 0x000000ffff1a7224 */ /* 0x000fe200078e005d */
[----:B------:R-:W-:Y:S01]  /*28510*/  F2FP.F16.F32.PACK_AB R34, R34, R35 ;  /* 0x000000232222723e */ /* 0x000fe200000000ff */
[----:B------:R-:W-:Y:S01]  /*28520*/  IMAD.MOV.U32 R27, RZ, RZ, R92 ;  /* 0x000000ffff1b7224 */ /* 0x000fe200078e005c */
[----:B---3--:R-:W-:Y:S01]  /*28530*/  F2FP.F16.F32.PACK_AB R38, R69, R68 ;  /* 0x000000444526723e */ /* 0x008fe200000000ff */
[----:B------:R-:W-:Y:S01]  /*28540*/  IMAD.MOV.U32 R24, RZ, RZ, R91 ;  /* 0x000000ffff187224 */ /* 0x000fe200078e005b */
[----:B------:R-:W-:Y:S01]  /*28550*/  STL [R1+0x118], R40 ;  /* 0x0001182801007387 */ /* 0x000fe20000100800 */
[----:B------:R-:W-:Y:S01]  /*28560*/  IMAD.MOV.U32 R25, RZ, RZ, R90 ;  /* 0x000000ffff197224 */ /* 0x000fe200078e005a */
[----:B------:R-:W-:Y:S01]  /*28570*/  F2FP.F16.F32.PACK_AB R32, R32, R33 ;  /* 0x000000212020723e */ /* 0x000fe200000000ff */
[----:B------:R-:W-:Y:S01]  /*28580*/  IMAD.MOV.U32 R22, RZ, RZ, R89 ;  /* 0x000000ffff167224 */ /* 0x000fe200078e0059 */
[----:B------:R-:W-:Y:S01]  /*28590*/  STL [R1+0x11c], R39 ;  /* 0x00011c2701007387 */ /* 0x000fe20000100800 */
[----:B------:R-:W-:Y:S01]  /*285a0*/  F2FP.F16.F32.PACK_AB R30, R30, R31 ;  /* 0x0000001f1e1e723e */ /* 0x000fe200000000ff */
[----:B------:R-:W0:Y:S02]  /*285b0*/  LDTM.x64 R52, tmem[UR6+0x80] ;  /* 0x00008006003479ee */ /* 0x000e240008340000 */
[----:B------:R-:W-:Y:S01]  /*285c0*/  STL [R1+0x100], R38 ;  /* 0x0001002601007387 */ /* 0x000fe20000100800 */
[----:B------:R-:W-:-:S02]  /*285d0*/  F2FP.F16.F32.PACK_AB R28, R28, R29 ;  /* 0x0000001d1c1c723e */ /* 0x000fc400000000ff */
[----:B------:R-:W-:Y:S01]  /*285e0*/  F2FP.F16.F32.PACK_AB R26, R26, R27 ;  /* 0x0000001b1a1a723e */ /* 0x000fe200000000ff */
[----:B------:R-:W-:Y:S01]  /*285f0*/  STL [R1+0x104], R36 ;  /* 0x0001042401007387 */ /* 0x000fe20000100800 */
[----:B------:R-:W-:Y:S02]  /*28600*/  F2FP.F16.F32.PACK_AB R25, R24, R25 ;  /* 0x000000191819723e */ /* 0x000fe400000000ff */
[----:B------:R-:W-:Y:S01]  /*28610*/  F2FP.F16.F32.PACK_AB R24, R22, R23 ;  /* 0x000000171618723e */ /* 0x000fe200000000ff */
[----:B------:R-:W-:Y:S01]  /*28620*/  STL [R1+0x108], R34 ;  /* 0x0001082201007387 */ /* 0x000fe20000100800 */
[----:B------:R-:W-:-:S03]  /*28630*/  F2FP.F16.F32.PACK_AB R23, R125, R124 ;  /* 0x0000007c7d17723e */ /* 0x000fc600000000ff */
[----:B------:R-:W-:Y:S01]  /*28640*/  STL [R1+0x10c], R32 ;  /* 0x00010c2001007387 */ /* 0x000fe20000100800 */
[----:B------:R-:W-:-:S03]  /*28650*/  F2FP.F16.F32.PACK_AB R22, R123, R122 ;  /* 0x0000007a7b16723e */ /* 0x000fc600000000ff */
[----:B------:R-:W-:Y:S04]  /*28660*/  STL [R1+0x40], R30 ;  /* 0x0000401e01007387 */ /* 0x000fe80000100800 */
[----:B------:R-:W-:Y:S04]  /*28670*/  STL [R1+0x44], R28 ;  /* 0x0000441c01007387 */ /* 0x000fe80000100800 */
[----:B------:R-:W-:Y:S04]  /*28680*/  STL [R1+0x48], R26 ;  /* 0x0000481a01007387 */ /* 0x000fe80000100800 */
[----:B------:R-:W-:Y:S04]  /*28690*/  STL [R1+0x4c], R25 ;  /* 0x00004c1901007387 */ /* 0x000fe80000100800 */
[----:B------:R-:W-:Y:S01]  /*286a0*/  STL [R1+0x30], R24 ;  /* 0x0000301801007387 */ /* 0x000fe20000100800 */
[----:B------:R-:W-:-:S03]  /*286b0*/  F2FP.F16.F32.PACK_AB R20, R21, R20 ;  /* 0x000000141514723e */ /* 0x000fc600000000ff */
[----:B------:R2:W-:Y:S01]  /*286c0*/  STL [R1+0x34], R23 ;  /* 0x0000341701007387 */ /* 0x0005e20000100800 */
[----:B------:R-:W-:-:S03]  /*286d0*/  F2FP.F16.F32.PACK_AB R18, R19, R18 ;  /* 0x000000121312723e */ /* 0x000fc600000000ff */
[----:B------:R3:W-:Y:S01]  /*286e0*/  STL [R1+0x38], R22 ;  /* 0x0000381601007387 */ /* 0x0007e20000100800 */
[----:B------:R-:W-:Y:S02]  /*286f0*/  F2FP.F16.F32.PACK_AB R16, R17, R16 ;  /* 0x000000101110723e */ /* 0x000fe400000000ff */
[----:B--2---:R-:W-:Y:S02]  /*28700*/  F2FP.F16.F32.PACK_AB R23, R119, R118 ;  /* 0x000000767717723e */ /* 0x004fe400000000ff */
[----:B---3--:R-:W-:-:S03]  /*28710*/  F2FP.F16.F32.PACK_AB R22, R117, R116 ;  /* 0x000000747516723e */ /* 0x008fc600000000ff */
[----:B------:R-:W-:Y:S01]  /*28720*/  STL [R1+0x20], R23 ;  /* 0x0000201701007387 */ /* 0x000fe20000100800 */
[----:B------:R-:W-:Y:S02]  /*28730*/  F2FP.F16.F32.PACK_AB R14, R15, R14 ;  /* 0x0000000e0f0e723e */ /* 0x000fe400000000ff */
[----:B------:R-:W-:Y:S01]  /*28740*/  F2FP.F16.F32.PACK_AB R12, R13, R12 ;  /* 0x0000000c0d0c723e */ /* 0x000fe200000000ff */
[----:B------:R-:W-:Y:S01]  /*28750*/  STL [R1+0x24], R22 ;  /* 0x0000241601007387 */ /* 0x000fe20000100800 */
[----:B------:R-:W-:Y:S02]  /*28760*/  F2FP.F16.F32.PACK_AB R10, R11, R10 ;  /* 0x0000000a0b0a723e */ /* 0x000fe400000000ff */
[----:B------:R-:W-:Y:S01]  /*28770*/  F2FP.F16.F32.PACK_AB R8, R9, R8 ;  /* 0x000000080908723e */ /* 0x000fe200000000ff */
[----:B------:R-:W-:Y:S04]  /*28780*/  STL [R1+0x28], R20 ;  /* 0x0000281401007387 */ /* 0x000fe80000100800 */
[----:B------:R-:W-:Y:S01]  /*28790*/  STL [R1+0x2c], R18 ;  /* 0x00002c1201007387 */ /* 0x000fe20000100800 */
[----:B0-----:R-:W-:-:S03]  /*287a0*/  F2FP.F16.F32.PACK_AB R68, R69, R68 ;  /* 0x000000444544723e */ /* 0x001fc600000000ff */
[----:B------:R-:W-:Y:S01]  /*287b0*/  STL [R1+0x50], R16 ;  /* 0x0000501001007387 */ /* 0x000fe20000100800 */
[----:B------:R-:W-:-:S03]  /*287c0*/  F2FP.F16.F32.PACK_AB R69, R71, R70 ;  /* 0x000000464745723e */ /* 0x000fc600000000ff */
[----:B------:R-:W-:Y:S04]  /*287d0*/  STL [R1+0x54], R14 ;  /* 0x0000540e01007387 */ /* 0x000fe80000100800 */
[----:B------:R-:W-:Y:S04]  /*287e0*/  STL [R1+0x58], R12 ;  /* 0x0000580c01007387 */ /* 0x000fe80000100800 */
[----:B------:R-:W-:Y:S04]  /*287f0*/  STL [R1+0x5c], R10 ;  /* 0x00005c0a01007387 */ /* 0x000fe80000100800 */
[----:B------:R0:W-:Y:S04]  /*28800*/  STL [R1+0x60], R8 ;  /* 0x0000600801007387 */ /* 0x0001e80000100800 */
[----:B------:R-:W2:Y:S01]  /*28810*/  LDL.LU R71, [R1+0x190] ;  /* 0x0001900001477983 */ /* 0x000ea20000300800 */
[----:B------:R-:W-:-:S02]  /*28820*/  F2FP.F16.F32.PACK_AB R125, R121, R120 ;  /* 0x00000078797d723e */ /* 0x000fc400000000ff */
[----:B------:R-:W-:Y:S02]  /*28830*/  F2FP.F16.F32.PACK_AB R124, R7, R6 ;  /* 0x00000006077c723e */ /* 0x000fe400000000ff */
[----:B------:R-:W-:Y:S02]  /*28840*/  F2FP.F16.F32.PACK_AB R3, R5, R3 ;  /* 0x000000030503723e */ /* 0x000fe400000000ff */
[----:B------:R-:W-:Y:S02]  /*28850*/  F2FP.F16.F32.PACK_AB R2, R4, R2 ;  /* 0x000000020402723e */ /* 0x000fe400000000ff */
[----:B------:R-:W-:Y:S02]  /*28860*/  F2FP.F16.F32.PACK_AB R120, R53, R52 ;  /* 0x000000343578723e */ /* 0x000fe400000000ff */
[----:B------:R-:W-:Y:S02]  /*28870*/  F2FP.F16.F32.PACK_AB R121, R55, R54 ;  /* 0x000000363779723e */ /* 0x000fe400000000ff */
[----:B------:R-:W-:-:S02]  /*28880*/  F2FP.F16.F32.PACK_AB R122, R57, R56 ;  /* 0x00000038397a723e */ /* 0x000fc400000000ff */
[----:B------:R-:W-:Y:S02]  /*28890*/  F2FP.F16.F32.PACK_AB R123, R59, R58 ;  /* 0x0000003a3b7b723e */ /* 0x000fe400000000ff */
[----:B------:R-:W-:Y:S02]  /*288a0*/  F2FP.F16.F32.PACK_AB R116, R61, R60 ;  /* 0x0000003c3d74723e */ /* 0x000fe400000000ff */
[----:B------:R-:W-:Y:S02]  /*288b0*/  F2FP.F16.F32.PACK_AB R117, R63, R62 ;  /* 0x0000003e3f75723e */ /* 0x000fe400000000ff */
[----:B------:R-:W-:Y:S02]  /*288c0*/  F2FP.F16.F32.PACK_AB R118, R65, R64 ;  /* 0x000000404176723e */ /* 0x000fe400000000ff */
[----:B------:R-:W-:Y:S02]  /*288d0*/  F2FP.F16.F32.PACK_AB R119, R67, R66 ;  /* 0x000000424377723e */ /* 0x000fe400000000ff */
[----:B0-----:R-:W0:Y:S01]  /*288e0*/  LDTM.x64 R4, tmem[UR6+0xc0] ;  /* 0x0000c006000479ee */ /* 0x001e220008340000 */
[----:B------:R-:W-:Y:S01]  /*288f0*/  F2FP.F16.F32.PACK_AB R70, R73, R72 ;  /* 0x000000484946723e */ /* 0x000fe200000000ff */
[----:B------:R-:W-:Y:S01]  /*28900*/  NOP ;  /* 0x0000000000007918 */ /* 0x000fe20000000000 */
[----:B------:R-:W-:-:S02]  /*28910*/  F2FP.F16.F32.PACK_AB R84, R85, R84 ;  /* 0x000000545554723e */ /* 0x000fc400000000ff */
[----:B------:R-:W-:Y:S02]  /*28920*/  F2FP.F16.F32.PACK_AB R85, R87, R86 ;  /* 0x000000565755723e */ /* 0x000fe400000000ff */
[----:B------:R-:W-:Y:S02]  /*28930*/  F2FP.F16.F32.PACK_AB R86, R89, R88 ;  /* 0x000000585956723e */ /* 0x000fe400000000ff */
[----:B------:R-:W-:Y:S02]  /*28940*/  F2FP.F16.F32.PACK_AB R87, R91, R90 ;  /* 0x0000005a5b57723e */ /* 0x000fe400000000ff */
[----:B------:R-:W-:Y:S02]  /*28950*/  F2FP.F16.F32.PACK_AB R76, R77, R76 ;  /* 0x0000004c4d4c723e */ /* 0x000fe400000000ff */
[----:B------:R-:W-:Y:S02]  /*28960*/  F2FP.F16.F32.PACK_AB R77, R79, R78 ;  /* 0x0000004e4f4d723e */ /* 0x000fe400000000ff */
[----:B------:R-:W-:-:S02]  /*28970*/  F2FP.F16.F32.PACK_AB R78, R81, R80 ;  /* 0x00000050514e723e */ /* 0x000fc400000000ff */
[----:B0-----:R-:W-:Y:S02]  /*28980*/  F2FP.F16.F32.PACK_AB R36, R37, R36 ;  /* 0x000000242524723e */ /* 0x001fe400000000ff */
[----:B------:R-:W-:Y:S02]  /*28990*/  F2FP.F16.F32.PACK_AB R4, R5, R4 ;  /* 0x000000040504723e */ /* 0x000fe400000000ff */
[----:B------:R-:W-:Y:S02]  /*289a0*/  F2FP.F16.F32.PACK_AB R44, R45, R44 ;  /* 0x0000002c2d2c723e */ /* 0x000fe400000000ff */
[----:B------:R-:W-:Y:S02]  /*289b0*/  F2FP.F16.F32.PACK_AB R5, R7, R6 ;  /* 0x000000060705723e */ /* 0x000fe400000000ff */
[----:B------:R-:W-:Y:S02]  /*289c0*/  F2FP.F16.F32.PACK_AB R45, R47, R46 ;  /* 0x0000002e2f2d723e */ /* 0x000fe400000000ff */
[----:B------:R-:W-:-:S02]  /*289d0*/  F2FP.F16.F32.PACK_AB R6, R9, R8 ;  /* 0x000000080906723e */ /* 0x000fc400000000ff */
[----:B------:R-:W-:Y:S01]  /*289e0*/  F2FP.F16.F32.PACK_AB R8, R61, R60 ;  /* 0x0000003c3d08723e */ /* 0x000fe200000000ff */
[----:B------:R-:W-:Y:S02]  /*289f0*/  IMAD.MOV.U32 R81, RZ, RZ, R0 ;  /* 0x000000ffff517224 */ /* 0x000fe400078e0000 */
[----:B--2---:R-:W-:Y:S01]  /*28a00*/  IMAD.MOV.U32 R73, RZ, RZ, R71 ;  /* 0x000000ffff497224 */ /* 0x004fe200078e0047 */
[----:B------:R-:W-:-:S03]  /*28a10*/  F2FP.F16.F32.PACK_AB R71, R75, R74 ;  /* 0x0000004a4b47723e */ /* 0x000fc600000000ff */
[----:B------:R-:W-:Y:S02]  /*28a20*/  IMAD.MOV.U32 R72, RZ, RZ, R73 ;  /* 0x000000ffff487224 */ /* 0x000fe400078e0049 */
[----:B------:R-:W2:Y:S04]  /*28a30*/  LDL.LU R73, [R1+0x194] ;  /* 0x0001940001497983 */ /* 0x000ea80000300800 */
[----:B------:R-:W2:Y:S04]  /*28a40*/  LDL.LU R74, [R1+0x198] ;  /* 0x00019800014a7983 */ /* 0x000ea80000300800 */
[----:B------:R-:W2:Y:S04]  /*28a50*/  LDL.LU R75, [R1+0x19c] ;  /* 0x00019c00014b7983 */ /* 0x000ea80000300800 */
[----:B------:R-:W1:Y:S04]  /*28a60*/  LDL.LU R88, [R1+0x1a0] ;  /* 0x0001a00001587983 */ /* 0x000e680000300800 */
[----:B------:R-:W1:Y:S04]  /*28a70*/  LDL.LU R89, [R1+0x1a4] ;  /* 0x0001a40001597983 */ /* 0x000e680000300800 */
[----:B------:R-:W1:Y:S04]  /*28a80*/  LDL.LU R90, [R1+0x1a8] ;  /* 0x0001a800015a7983 */ /* 0x000e680000300800 */
[----:B------:R-:W1:Y:S04]  /*28a90*/  LDL.LU R91, [R1+0x1ac] ;  /* 0x0001ac00015b7983 */ /* 0x000e680000300800 */
[----:B------:R-:W-:Y:S04]  /*28aa0*/  STL [R1+0x101c], R36 ;  /* 0x00101c2401007387 */ /* 0x000fe80000100800 */
[----:B------:R-:W-:Y:S04]  /*28ab0*/  STL [R1+0x1014], R44 ;  /* 0x0010142c01007387 */ /* 0x000fe80000100800 */
[----:B------:R-:W-:Y:S04]  /*28ac0*/  STL [R1+0x1018], R45 ;  /* 0x0010182d01007387 */ /* 0x000fe80000100800 */
[----:B------:R-:W3:Y:S04]  /*28ad0*/  LDL.LU R80, [R1+0x180] ;  /* 0x0001800001507983 */ /* 0x000ee80000300800 */
[----:B------:R0:W-:Y:S04]  /*28ae0*/  STL [R1+0x10], R8 ;  /* 0x0000100801007387 */ /* 0x0001e80000100800 */
[----:B------:R-:W1:Y:S01]  /*28af0*/  LDL.LU R0, [R1+0x1020] ;  /* 0x0010200001007983 */ /* 0x000e620000300800 */
[----:B------:R-:W-:-:S02]  /*28b00*/  F2FP.F16.F32.PACK_AB R92, R93, R92 ;  /* 0x0000005c5d5c723e */ /* 0x000fc400000000ff */
[----:B------:R-:W-:Y:S02]  /*28b10*/  F2FP.F16.F32.PACK_AB R93, R95, R94 ;  /* 0x0000005e5f5d723e */ /* 0x000fe400000000ff */
[----:B------:R-:W-:Y:S02]  /*28b20*/  F2FP.F16.F32.PACK_AB R94, R97, R96 ;  /* 0x00000060615e723e */ /* 0x000fe400000000ff */
[----:B------:R-:W4:Y:S01]  /*28b30*/  S2R R97, SR_TID.X ;  /* 0x0000000000617919 */ /* 0x000f220000002100 */
[----:B------:R-:W-:Y:S02]  /*28b40*/  F2FP.F16.F32.PACK_AB R12, R13, R12 ;  /* 0x0000000c0d0c723e */ /* 0x000fe400000000ff */
[----:B------:R-:W-:Y:S02]  /*28b50*/  F2FP.F16.F32.PACK_AB R13, R15, R14 ;  /* 0x0000000e0f0d723e */ /* 0x000fe400000000ff */
[----:B------:R-:W-:Y:S02]  /*28b60*/  F2FP.F16.F32.PACK_AB R14, R17, R16 ;  /* 0x00000010110e723e */ /* 0x000fe400000000ff */
[----:B------:R-:W-:-:S02]  /*28b70*/  F2FP.F16.F32.PACK_AB R15, R19, R18 ;  /* 0x00000012130f723e */ /* 0x000fc400000000ff */
[----:B----4-:R-:W-:-:S04]  /*28b80*/  LOP3.LUT R97, R97, 0xff, RZ, 0xc0, !PT ;  /* 0x000000ff61617812 */ /* 0x010fc800078ec0ff */
[----:B0-----:R-:W-:Y:S02]  /*28b90*/  LEA R8, R97, UR4, 0x4 ;  /* 0x0000000461087c11 */ /* 0x001fe4000f8e20ff */
[----:B------:R-:W-:Y:S02]  /*28ba0*/  F2FP.F16.F32.PACK_AB R79, R83, R82 ;  /* 0x00000052534f723e */ /* 0x000fe400000000ff */
[----:B------:R-:W3:Y:S01]  /*28bb0*/  LDL.LU R82, [R1+0x188] ;  /* 0x0001880001527983 */ /* 0x000ee20000300800 */
[----:B------:R-:W-:-:S03]  /*28bc0*/  F2FP.F16.F32.PACK_AB R7, R11, R10 ;  /* 0x0000000a0b07723e */ /* 0x000fc600000000ff */
[----:B------:R-:W3:Y:S04]  /*28bd0*/  LDL.LU R83, [R1+0x18c] ;  /* 0x00018c0001537983 */ /* 0x000ee80000300800 */
[----:B------:R-:W-:Y:S04]  /*28be0*/  STL [R1+0x84], R8 ;  /* 0x0000840801007387 */ /* 0x000fe80000100800 */
[----:B-1----:R-:W-:Y:S04]  /*28bf0*/  STS.128 [R0], R88 ;  /* 0x0000005800007388 */ /* 0x002fe80000000c00 */
[----:B------:R-:W-:Y:S01]  /*28c00*/  STS.128 [R0+0x800], R120 ;  /* 0x0008007800007388 */ /* 0x000fe20000000c00 */
[----:B------:R-:W-:Y:S06]  /*28c10*/  BAR.SYNC.DEFER_BLOCKING 0x0 ;  /* 0x0000000000007b1d */ /* 0x000fec0000010000 */
[----:B------:R-:W-:Y:S04]  /*28c20*/  LDS.128 R16, [R8] ;  /* 0x0000000008107984 */ /* 0x000fe80000000c00 */
[----:B------:R-:W0:Y:S01]  /*28c30*/  LDS.128 R120, [R8+0x1000] ;  /* 0x0010000008787984 */ /* 0x000e220000000c00 */
[----:B------:R-:W-:Y:S06]  /*28c40*/  BAR.SYNC.DEFER_BLOCKING 0x0 ;  /* 0x0000000000007b1d */ /* 0x000fec0000010000 */
[----:B--2---:R-:W-:Y:S04]  /*28c50*/  STS.128 [R0], R72 ;  /* 0x0000004800007388 */ /* 0x004fe80000000c00 */
[----:B------:R1:W-:Y:S01]  /*28c60*/  STS.128 [R0+0x800], R116 ;  /* 0x0008007400007388 */ /* 0x0003e20000000c00 */
[----:B------:R-:W-:Y:S06]  /*28c70*/  BAR.SYNC.DEFER_BLOCKING 0x0 ;  /* 0x0000000000007b1d */ /* 0x000fec0000010000 */
[----:B0-----:R-:W-:Y:S01]  /*28c80*/  STL.64 [R1+0xfe0], R122 ;  /* 0x000fe07a01007387 */ /* 0x001fe20000100a00 */
[----:B------:R-:W-:-:S02]  /*28c90*/  F2FP.F16.F32.PACK_AB R95, R99, R98 ;  /* 0x00000062635f723e */ /* 0x000fc400000000ff */
[----:B------:R-:W-:Y:S01]  /*28ca0*/  F2FP.F16.F32.PACK_AB R28, R29, R28 ;  /* 0x0000001c1d1c723e */ /* 0x000fe200000000ff */
[----:B-1----:R-:W0:Y:S01]  /*28cb0*/  LDC.64 R118, c[0x0][0x390] ;  /* 0x0000e400ff767b82 */ /* 0x002e220000000a00 */
[----:B------:R-:W1:Y:S04]  /*28cc0*/  LDS.128 R8, [R8] ;  /* 0x0000000008087984 */ /* 0x000e680000000c00 */
[----:B------:R-:W-:Y:S04]  /*28cd0*/  STL.64 [R1], R16 ;  /* 0x0000001001007387 */ /* 0x000fe80000100a00 */
[----:B------:R-:W-:Y:S04]  /*28ce0*/  STL.64 [R1+0x8], R18 ;  /* 0x0000081201007387 */ /* 0x000fe80000100a00 */
[----:B------:R-:W-:Y:S04]  /*28cf0*/  STL.64 [R1+0x1008], R120 ;  /* 0x0010087801007387 */ /* 0x000fe80000100a00 */
[----:B------:R-:W2:Y:S04]  /*28d00*/  LDL.LU R72, [R1+0x170] ;  /* 0x0001700001487983 */ /* 0x000ea80000300800 */
[----:B------:R-:W2:Y:S04]  /*28d10*/  LDL.LU R73, [R1+0x174] ;  /* 0x0001740001497983 */ /* 0x000ea80000300800 */
[----:B------:R-:W2:Y:S04]  /*28d20*/  LDL.LU R74, [R1+0x178] ;  /* 0x00017800014a7983 */ /* 0x000ea80000300800 */
[----:B------:R-:W2:Y:S04]  /*28d30*/  LDL.LU R75, [R1+0x17c] ;  /* 0x00017c00014b7983 */ /* 0x000ea80000300800 */
[----:B-1----:R-:W-:Y:S04]  /*28d40*/  STL [R1+0xfb8], R9 ;  /* 0x000fb80901007387 */ /* 0x002fe80000100800 */
[----:B------:R1:W-:Y:S04]  /*28d50*/  STL.64 [R1+0xfc8], R8 ;  /* 0x000fc80801007387 */ /* 0x0003e80000100a00 */
[----:B-1----:R-:W4:Y:S04]  /*28d60*/  LDL R9, [R1+0x84] ;  /* 0x0000840001097983 */ /* 0x002f280000100800 */
[----:B------:R-:W-:Y:S04]  /*28d70*/  STL [R1+0xfa8], R11 ;  /* 0x000fa80b01007387 */ /* 0x000fe80000100800 */
[----:B------:R1:W-:Y:S01]  /*28d80*/  STL.64 [R1+0xfb0], R10 ;  /* 0x000fb00a01007387 */ /* 0x0003e20000100a00 */
[----:B------:R-:W-:-:S02]  /*28d90*/  F2FP.F16.F32.PACK_AB R29, R31, R30 ;  /* 0x0000001e1f1d723e */ /* 0x000fc400000000ff */
[----:B------:R-:W-:Y:S02]  /*28da0*/  F2FP.F16.F32.PACK_AB R30, R33, R32 ;  /* 0x00000020211e723e */ /* 0x000fe400000000ff */
[----:B------:R-:W-:Y:S02]  /*28db0*/  F2FP.F16.F32.PACK_AB R31, R35, R34 ;  /* 0x00000022231f723e */ /* 0x000fe400000000ff */
[----:B------:R-:W-:Y:S02]  /*28dc0*/  F2FP.F16.F32.PACK_AB R20, R21, R20 ;  /* 0x000000141514723e */ /* 0x000fe400000000ff */
[----:B------:R-:W-:Y:S02]  /*28dd0*/  F2FP.F16.F32.PACK_AB R21, R23, R22 ;  /* 0x000000161715723e */ /* 0x000fe400000000ff */
[----:B------:R-:W-:Y:S01]  /*28de0*/  F2FP.F16.F32.PACK_AB R22, R25, R24 ;  /* 0x000000181916723e */ /* 0x000fe200000000ff */
[----:B-1----:R-:W1:Y:S01]  /*28df0*/  LDC.64 R10, c[0x0][0x398] ;  /* 0x0000e600ff0a7b82 */ /* 0x002e620000000a00 */
[----:B------:R-:W-:-:S02]  /*28e00*/  F2FP.F16.F32.PACK_AB R23, R27, R26 ;  /* 0x0000001a1b17723e */ /* 0x000fc400000000ff */
[----:B------:R-:W-:Y:S02]  /*28e10*/  F2FP.F16.F32.PACK_AB R46, R49, R48 ;  /* 0x00000030312e723e */ /* 0x000fe400000000ff */
[----:B------:R-:W-:Y:S01]  /*28e20*/  F2FP.F16.F32.PACK_AB R47, R51, R50 ;  /* 0x00000032332f723e */ /* 0x000fe200000000ff */
[----:B----4-:R-:W4:Y:S02]  /*28e30*/  LDS.128 R16, [R9+0x1000] ;  /* 0x0010000009107984 */ /* 0x010f240000000c00 */
[----:B------:R-:W-:Y:S06]  /*28e40*/  BAR.SYNC.DEFER_BLOCKING 0x0 ;  /* 0x0000000000007b1d */ /* 0x000fec0000010000 */
[----:B----4-:R-:W-:Y:S04]  /*28e50*/  STL.64 [R1+0xfd0], R16 ;  /* 0x000fd01001007387 */ /* 0x010fe80000100a00 */
[----:B------:R4:W-:Y:S04]  /*28e60*/  STL.64 [R1+0xfc0], R18 ;  /* 0x000fc01201007387 */ /* 0x0009e80000100a00 */
[----:B------:R-:W2:Y:S04]  /*28e70*/  LDL.LU R96, [R1+0x160] ;  /* 0x0001600001607983 */ /* 0x000ea80000300800 */
[----:B------:R-:W2:Y:S04]  /*28e80*/  LDL.LU R97, [R1+0x164] ;  /* 0x0001640001617983 */ /* 0x000ea80000300800 */
[----:B------:R-:W2:Y:S01]  /*28e90*/  LDL.LU R98, [R1+0x168] ;  /* 0x0001680001627983 */ /* 0x000ea20000300800 */
[----:B------:R-:W-:Y:S01]  /*28ea0*/  F2FP.F16.F32.PACK_AB R37, R39, R38 ;  /* 0x000000262725723e */ /* 0x000fe200000000ff */
[----:B----4-:R-:W4:Y:S02]  /*28eb0*/  LDC R18, c[0x0][0x3b8] ;  /* 0x0000ee00ff127b82 */ /* 0x010f240000000800 */
[----:B------:R-:W4:Y:S04]  /*28ec0*/  LDL.LU R99, [R1+0x16c] ;  /* 0x00016c0001637983 */ /* 0x000f280000300800 */
[----:B------:R-:W4:Y:S04]  /*28ed0*/  LDL.LU R88, [R1+0x150] ;  /* 0x0001500001587983 */ /* 0x000f280000300800 */
[----:B------:R-:W4:Y:S04]  /*28ee0*/  LDL.LU R89, [R1+0x154] ;  /* 0x0001540001597983 */ /* 0x000f280000300800 */
[----:B------:R-:W4:Y:S04]  /*28ef0*/  LDL.LU R90, [R1+0x158] ;  /* 0x00015800015a7983 */ /* 0x000f280000300800 */
[----:B------:R-:W4:Y:S04]  /*28f00*/  LDL.LU R91, [R1+0x15c] ;  /* 0x00015c00015b7983 */ /* 0x000f280000300800 */
[----:B---3--:R-:W-:Y:S04]  /*28f10*/  STS.128 [R0], R80 ;  /* 0x0000005000007388 */ /* 0x008fe80000000c00 */
[----:B------:R-:W-:Y:S01]  /*28f20*/  STS.128 [R0+0x800], R68 ;  /* 0x0008004400007388 */ /* 0x000fe20000000c00 */
[----:B------:R-:W-:Y:S06]  /*28f30*/  BAR.SYNC.DEFER_BLOCKING 0x0 ;  /* 0x0000000000007b1d */ /* 0x000fec0000010000 */
[----:B------:R-:W3:Y:S04]  /*28f40*/  LDS.128 R32, [R9] ;  /* 0x0000000009207984 */ /* 0x000ee80000000c00 */
[----:B------:R-:W0:Y:S01]  /*28f50*/  LDS.128 R24, [R9+0x1000] ;  /* 0x0010000009187984 */ /* 0x000e220000000c00 */
[----:B------:R-:W-:Y:S06]  /*28f60*/  BAR.SYNC.DEFER_BLOCKING 0x0 ;  /* 0x0000000000007b1d */ /* 0x000fec0000010000 */
[----:B--2---:R2:W-:Y:S04]  /*28f70*/  STS.128 [R0], R72 ;  /* 0x0000004800007388 */ /* 0x0045e80000000c00 */
[----:B---3--:R-:W-:Y:S04]  /*28f80*/  STL.64 [R1+0xfd8], R32 ;  /* 0x000fd82001007387 */ /* 0x008fe80000100a00 */
[----:B------:R-:W-:Y:S04]  /*28f90*/  STL [R1+0xfa4], R34 ;  /* 0x000fa42201007387 */ /* 0x000fe80000100800 */
[----:B------:R-:W-:Y:S04]  /*28fa0*/  STL [R1+0xfa0], R35 ;  /* 0x000fa02301007387 */ /* 0x000fe80000100800 */
[----:B0-----:R-:W-:Y:S04]  /*28fb0*/  STL.64 [R1+0xff0], R24 ;  /* 0x000ff01801007387 */ /* 0x001fe80000100a00 */
[----:B------:R-:W-:Y:S04]  /*28fc0*/  STL.64 [R1+0xfe8], R26 ;  /* 0x000fe81a01007387 */ /* 0x000fe80000100a00 */
[----:B--2---:R-:W2:Y:S04]  /*28fd0*/  LDL.LU R72, [R1+0x140] ;  /* 0x0001400001487983 */ /* 0x004ea80000300800 */
[----:B------:R-:W2:Y:S04]  /*28fe0*/  LDL.LU R73, [R1+0x144] ;  /* 0x0001440001497983 */ /* 0x000ea80000300800 */
[----:B------:R-:W2:Y:S04]  /*28ff0*/  LDL.LU R74, [R1+0x148] ;  /* 0x00014800014a7983 */ /* 0x000ea80000300800 */
[----:B------:R-:W2:Y:S04]  /*29000*/  LDL.LU R75, [R1+0x14c] ;  /* 0x00014c00014b7983 */ /* 0x000ea80000300800 */
[----:B------:R-:W-:Y:S01]  /*29010*/  STS.128 [R0+0x800], R76 ;  /* 0x0008004c00007388 */ /* 0x000fe20000000c00 */
[----:B------:R-:W-:Y:S06]  /*29020*/  BAR.SYNC.DEFER_BLOCKING 0x0 ;  /* 0x0000000000007b1d */ /* 0x000fec0000010000 */
[----:B------:R-:W3:Y:S04]  /*29030*/  LDL.LU R80, [R1+0x130] ;  /* 0x0001300001507983 */ /* 0x000ee80000300800 */
[----:B------:R-:W3:Y:S04]  /*29040*/  LDL.LU R81, [R1+0x134] ;  /* 0x0001340001517983 */ /* 0x000ee80000300800 */
[----:B------:R-:W3:Y:S04]  /*29050*/  LDL.LU R82, [R1+0x138] ;  /* 0x0001380001527983 */ /* 0x000ee80000300800 */
[----:B------:R-:W3:Y:S04]  /*29060*/  LDL.LU R83, [R1+0x13c] ;  /* 0x00013c0001537983 */ /* 0x000ee80000300800 */
[----:B------:R-:W0:Y:S01]  /*29070*/  LDS.128 R48, [R9] ;  /* 0x0000000009307984 */ /* 0x000e220000000c00 */
[----:B------:R-:W-:-:S02]  /*29080*/  F2FP.F16.F32.PACK_AB R38, R41, R40 ;  /* 0x000000282926723e */ /* 0x000fc400000000ff */
[----:B------:R-:W-:Y:S02]  /*29090*/  F2FP.F16.F32.PACK_AB R39, R43, R42 ;  /* 0x0000002a2b27723e */ /* 0x000fe400000000ff */
[----:B------:R-:W-:Y:S01]  /*290a0*/  LDS.128 R40, [R9+0x1000] ;  /* 0x0010000009287984 */ /* 0x000fe20000000c00 */
[----:B------:R-:W-:Y:S06]  /*290b0*/  BAR.SYNC.DEFER_BLOCKING 0x0 ;  /* 0x0000000000007b1d */ /* 0x000fec0000010000 */
[----:B0-----:R-:W-:Y:S04]  /*290c0*/  STL.64 [R1+0x1000], R48 ;  /* 0x0010003001007387 */ /* 0x001fe80000100a00 */
[----:B------:R-:W-:Y:S04]  /*290d0*/  STL.64 [R1+0xff8], R50 ;  /* 0x000ff83201007387 */ /* 0x000fe80000100a00 */
[----:B------:R-:W3:Y:S04]  /*290e0*/  LDL.LU R120, [R1+0x120] ;  /* 0x0001200001787983 */ /* 0x000ee80000300800 */
[----:B------:R-:W3:Y:S04]  /*290f0*/  LDL.LU R121, [R1+0x124] ;  /* 0x0001240001797983 */ /* 0x000ee80000300800 */
[----:B------:R-:W3:Y:S04]  /*29100*/  LDL.LU R122, [R1+0x128] ;  /* 0x00012800017a7983 */ /* 0x000ee80000300800 */
[----:B------:R-:W3:Y:S04]  /*29110*/  LDL.LU R123, [R1+0x12c] ;  /* 0x00012c00017b7983 */ /* 0x000ee80000300800 */
[----:B------:R-:W-:Y:S01]  /*29120*/  STS.128 [R0+0x800], R84 ;  /* 0x0008005400007388 */ /* 0x000fe20000000c00 */
[----:B------:R-:W-:-:S02]  /*29130*/  F2FP.F16.F32.PACK_AB R108, R109, R108 ;  /* 0x0000006c6d6c723e */ /* 0x000fc400000000ff */
[----:B------:R-:W-:Y:S02]  /*29140*/  F2FP.F16.F32.PACK_AB R109, R111, R110 ;  /* 0x0000006e6f6d723e */ /* 0x000fe400000000ff */
[----:B------:R-:W-:Y:S02]  /*29150*/  F2FP.F16.F32.PACK_AB R110, R113, R112 ;  /* 0x00000070716e723e */ /* 0x000fe400000000ff */
[----:B------:R-:W-:Y:S02]  /*29160*/  F2FP.F16.F32.PACK_AB R111, R115, R114 ;  /* 0x00000072736f723e */ /* 0x000fe400000000ff */
[----:B------:R-:W-:Y:S02]  /*29170*/  F2FP.F16.F32.PACK_AB R112, R53, R52 ;  /* 0x000000343570723e */ /* 0x000fe400000000ff */
[----:B------:R-:W-:Y:S02]  /*29180*/  F2FP.F16.F32.PACK_AB R113, R55, R54 ;  /* 0x000000363771723e */ /* 0x000fe400000000ff */
[----:B------:R-:W-:-:S02]  /*29190*/  F2FP.F16.F32.PACK_AB R114, R57, R56 ;  /* 0x000000383972723e */ /* 0x000fc400000000ff */
[----:B------:R-:W-:Y:S01]  /*291a0*/  F2FP.F16.F32.PACK_AB R115, R59, R58 ;  /* 0x0000003a3b73723e */ /* 0x000fe200000000ff */
[----:B----4-:R-:W-:Y:S01]  /*291b0*/  STS.128 [R0], R96 ;  /* 0x0000006000007388 */ /* 0x010fe20000000c00 */
[----:B------:R-:W-:Y:S06]  /*291c0*/  BAR.SYNC.DEFER_BLOCKING 0x0 ;  /* 0x0000000000007b1d */ /* 0x000fec0000010000 */
[----:B------:R-:W-:Y:S04]  /*291d0*/  LDS.128 R56, [R9] ;  /* 0x0000000009387984 */ /* 0x000fe80000000c00 */
[----:B------:R-:W-:Y:S01]  /*291e0*/  LDS.128 R52, [R9+0x1000] ;  /* 0x0010000009347984 */ /* 0x000fe20000000c00 */
[----:B------:R-:W-:Y:S06]  /*291f0*/  BAR.SYNC.DEFER_BLOCKING 0x0 ;  /* 0x0000000000007b1d */ /* 0x000fec0000010000 */
[----:B------:R0:W-:Y:S04]  /*29200*/  STS.128 [R0], R88 ;  /* 0x0000005800007388 */ /* 0x0001e80000000c00 */
[----:B0-----:R-:W4:Y:S04]  /*29210*/  LDL.LU R88, [R1+0x110] ;  /* 0x0001100001587983 */ /* 0x001f280000300800 */
[----:B------:R-:W4:Y:S04]  /*29220*/  LDL.LU R89, [R1+0x114] ;  /* 0x0001140001597983 */ /* 0x000f280000300800 */
[----:B------:R-:W4:Y:S04]  /*29230*/  LDL.LU R90, [R1+0x118] ;  /* 0x00011800015a7983 */ /* 0x000f280000300800 */
[----:B------:R-:W4:Y:S01]  /*29240*/  LDL.LU R91, [R1+0x11c] ;  /* 0x00011c00015b7983 */ /* 0x000f220000300800 */
[----:B------:R-:W-:-:S02]  /*29250*/  F2FP.F16.F32.PACK_AB R100, R101, R100 ;  /* 0x000000646564723e */ /* 0x000fc400000000ff */
[----:B------:R-:W-:Y:S02]  /*29260*/  F2FP.F16.F32.PACK_AB R101, R103, R102 ;  /* 0x000000666765723e */ /* 0x000fe400000000ff */
[----:B------:R-:W-:Y:S02]  /*29270*/  F2FP.F16.F32.PACK_AB R102, R105, R104 ;  /* 0x000000686966723e */ /* 0x000fe400000000ff */
[----:B------:R-:W4:Y:S01]  /*29280*/  LDL.LU R104, [R1+0x100] ;  /* 0x0001000001687983 */ /* 0x000f220000300800 */
[----:B------:R-:W-:-:S03]  /*29290*/  F2FP.F16.F32.PACK_AB R103, R107, R106 ;  /* 0x0000006a6b67723e */ /* 0x000fc600000000ff */
[----:B------:R-:W4:Y:S04]  /*292a0*/  LDL.LU R105, [R1+0x104] ;  /* 0x0001040001697983 */ /* 0x000f280000300800 */
[----:B------:R-:W4:Y:S04]  /*292b0*/  LDL.LU R106, [R1+0x108] ;  /* 0x00010800016a7983 */ /* 0x000f280000300800 */
[----:B------:R-:W4:Y:S04]  /*292c0*/  LDL.LU R107, [R1+0x10c] ;  /* 0x00010c00016b7983 */ /* 0x000f280000300800 */
[----:B------:R-:W-:Y:S01]  /*292d0*/  STS.128 [R0+0x800], R92 ;  /* 0x0008005c00007388 */ /* 0x000fe20000000c00 */
[----:B------:R-:W-:Y:S01]  /*292e0*/  BAR.SYNC.DEFER_BLOCKING 0x0 ;  /* 0x0000000000007b1d */ /* 0x000fe20000010000 */
[----:B------:R-:W-:-:S02]  /*292f0*/  F2FP.F16.F32.PACK_AB R36, R63, R62 ;  /* 0x0000003e3f24723e */ /* 0x000fc400000000ff */
[----:B------:R-:W-:Y:S02]  /*29300*/  F2FP.F16.F32.PACK_AB R45, R65, R64 ;  /* 0x00000040412d723e */ /* 0x000fe400000000ff */
[----:B------:R-:W-:Y:S01]  /*29310*/  F2FP.F16.F32.PACK_AB R44, R67, R66 ;  /* 0x00000042432c723e */ /* 0x000fe200000000ff */
[----:B------:R-:W4:Y:S04]  /*29320*/  LDL.LU R96, [R1+0x40] ;  /* 0x0000400001607983 */ /* 0x000f280000300800 */
[----:B------:R-:W4:Y:S04]  /*29330*/  LDL.LU R97, [R1+0x44] ;  /* 0x0000440001617983 */ /* 0x000f280000300800 */
[----:B------:R-:W4:Y:S04]  /*29340*/  LDL.LU R98, [R1+0x48] ;  /* 0x0000480001627983 */ /* 0x000f280000300800 */
[----:B------:R-:W4:Y:S04]  /*29350*/  LDL.LU R99, [R1+0x4c] ;  /* 0x00004c0001637983 */ /* 0x000f280000300800 */
[----:B------:R-:W-:Y:S04]  /*29360*/  LDS.128 R64, [R9] ;  /* 0x0000000009407984 */ /* 0x000fe80000000c00 */
[----:B------:R-:W-:Y:S01]  /*29370*/  LDS.128 R60, [R9+0x1000] ;  /* 0x00100000093c7984 */ /* 0x000fe20000000c00 */
[----:B------:R-:W-:Y:S06]  /*29380*/  BAR.SYNC.DEFER_BLOCKING 0x0 ;  /* 0x0000000000007b1d */ /* 0x000fec0000010000 */
[----:B--2---:R-:W-:Y:S04]  /*29390*/  STS.128 [R0], R72 ;  /* 0x0000004800007388 */ /* 0x004fe80000000c00 */
[----:B------:R-:W-:Y:S01]  /*293a0*/  STS.128 [R0+0x800], R100 ;  /* 0x0008006400007388 */ /* 0x000fe20000000c00 */
[----:B------:R-:W-:Y:S06]  /*293b0*/  BAR.SYNC.DEFER_BLOCKING 0x0 ;  /* 0x0000000000007b1d */ /* 0x000fec0000010000 */
[----:B------:R-:W-:Y:S04]  /*293c0*/  LDS.128 R72, [R9] ;  /* 0x0000000009487984 */ /* 0x000fe80000000c00 */
[----:B------:R-:W-:Y:S01]  /*293d0*/  LDS.128 R68, [R9+0x1000] ;  /* 0x0010000009447984 */ /* 0x000fe20000000c00 */
[----:B------:R-:W-:Y:S06]  /*293e0*/  BAR.SYNC.DEFER_BLOCKING 0x0 ;  /* 0x0000000000007b1d */ /* 0x000fec0000010000 */
[----:B---3--:R-:W-:Y:S04]  /*293f0*/  STS.128 [R0], R80 ;  /* 0x0000005000007388 */ /* 0x008fe80000000c00 */
[----:B------:R-:W-:Y:S01]  /*29400*/  STS.128 [R0+0x800], R108 ;  /* 0x0008006c00007388 */ /* 0x000fe20000000c00 */
[----:B------:R-:W-:Y:S06]  /*29410*/  BAR.SYNC.DEFER_BLOCKING 0x0 ;  /* 0x0000000000007b1d */ /* 0x000fec0000010000 */
[----:B------:R-:W-:Y:S04]  /*29420*/  LDS.128 R80, [R9] ;  /* 0x0000000009507984 */ /* 0x000fe80000000c00 */
[----:B------:R-:W-:Y:S01]  /*29430*/  LDS.128 R76, [R9+0x1000] ;  /* 0x00100000094c7984 */ /* 0x000fe20000000c00 */
[----:B------:R-:W-:Y:S06]  /*29440*/  BAR.SYNC.DEFER_BLOCKING 0x0 ;  /* 0x0000000000007b1d */ /* 0x000fec0000010000 */
[----:B------:R0:W-:Y:S04]  /*29450*/  STS.128 [R0], R120 ;  /* 0x0000007800007388 */ /* 0x0001e80000000c00 */
[----:B0-----:R-:W2:Y:S04]  /*29460*/  LDL.LU R120, [R1+0x30] ;  /* 0x0000300001787983 */ /* 0x001ea80000300800 */
[----:B------:R-:W2:Y:S04]  /*29470*/  LDL.LU R121, [R1+0x34] ;  /* 0x0000340001797983 */ /* 0x000ea80000300800 */
[----:B------:R-:W2:Y:S04]  /*29480*/  LDL.LU R122, [R1+0x38] ;  /* 0x00003800017a7983 */ /* 0x000ea80000300800 */
[----:B------:R-:W-:Y:S01]  /*29490*/  STS.128 [R0+0x800], R4 ;  /* 0x0008000400007388 */ /* 0x000fe20000000c00 */
[----:B------:R-:W-:Y:S06]  /*294a0*/  BAR.SYNC.DEFER_BLOCKING 0x0 ;  /* 0x0000000000007b1d */ /* 0x000fec0000010000 */
[----:B------:R-:W-:Y:S04]  /*294b0*/  LDS.128 R84, [R9] ;  /* 0x0000000009547984 */ /* 0x000fe80000000c00 */
[----:B------:R-:W-:Y:S01]  /*294c0*/  LDS.128 R4, [R9+0x1000] ;  /* 0x0010000009047984 */ /* 0x000fe20000000c00 */
[----:B------:R-:W-:Y:S06]  /*294d0*/  BAR.SYNC.DEFER_BLOCKING 0x0 ;  /* 0x0000000000007b1d */ /* 0x000fec0000010000 */
[----:B------:R-:W-:Y:S04]  /*294e0*/  STS.128 [R0+0x800], R12 ;  /* 0x0008000c00007388 */ /* 0x000fe80000000c00 */
[----:B----4-:R-:W-:Y:S01]  /*294f0*/  STS.128 [R0], R88 ;  /* 0x0000005800007388 */ /* 0x010fe20000000c00 */
[----:B------:R-:W-:Y:S06]  /*29500*/  BAR.SYNC.DEFER_BLOCKING 0x0 ;  /* 0x0000000000007b1d */ /* 0x000fec0000010000 */
[----:B------:R-:W-:Y:S04]  /*29510*/  LDS.128 R88, [R9] ;  /* 0x0000000009587984 */ /* 0x000fe80000000c00 */
[----:B------:R-:W-:Y:S01]  /*29520*/  LDS.128 R12, [R9+0x1000] ;  /* 0x00100000090c7984 */ /* 0x000fe20000000c00 */
[----:B------:R-:W-:Y:S01]  /*29530*/  BAR.SYNC.DEFER_BLOCKING 0x0 ;  /* 0x0000000000007b1d */ /* 0x000fe20000010000 */
[----:B------:R-:W-:-:S05]  /*29540*/  IMAD.MOV.U32 R49, RZ, RZ, R36 ;  /* 0x000000ffff317224 */ /* 0x000fca00078e0024 */
[----:B------:R0:W-:Y:S04]  /*29550*/  STS.128 [R0], R104 ;  /* 0x0000006800007388 */ /* 0x0001e80000000c00 */
[----:B0-----:R-:W3:Y:S04]  /*29560*/  LDL.LU R104, [R1+0x20] ;  /* 0x0000200001687983 */ /* 0x001ee80000300800 */
[----:B------:R-:W3:Y:S04]  /*29570*/  LDL.LU R105, [R1+0x24] ;  /* 0x0000240001697983 */ /* 0x000ee80000300800 */
[----:B------:R-:W3:Y:S04]  /*29580*/  LDL.LU R106, [R1+0x28] ;  /* 0x00002800016a7983 */ /* 0x000ee80000300800 */
[----:B------:R-:W3:Y:S04]  /*29590*/  LDL.LU R107, [R1+0x2c] ;  /* 0x00002c00016b7983 */ /* 0x000ee80000300800 */
[----:B------:R-:W4:Y:S04]  /*295a0*/  LDL.LU R24, [R1+0x50] ;  /* 0x0000500001187983 */ /* 0x000f280000300800 */
[----:B------:R-:W4:Y:S04]  /*295b0*/  LDL.LU R25, [R1+0x54] ;  /* 0x0000540001197983 */ /* 0x000f280000300800 */
[----:B------:R-:W4:Y:S04]  /*295c0*/  LDL.LU R26, [R1+0x58] ;  /* 0x00005800011a7983 */ /* 0x000f280000300800 */
[----:B------:R-:W4:Y:S04]  /*295d0*/  LDL.LU R27, [R1+0x5c] ;  /* 0x00005c00011b7983 */ /* 0x000f280000300800 */
[----:B------:R-:W3:Y:S04]  /*295e0*/  LDL R35, [R1+0x630] ;  /* 0x0006300001237983 */ /* 0x000ee80000100800 */
[----:B------:R-:W3:Y:S04]  /*295f0*/  LDL.LU R48, [R1+0x10] ;  /* 0x0000100001307983 */ /* 0x000ee80000300800 */
[----:B------:R-:W3:Y:S01]  /*29600*/  LDL.LU R36, [R1+0x101c] ;  /* 0x00101c0001247983 */ /* 0x000ee20000300800 */
[----:B------:R-:W-:-:S02]  /*29610*/  IMAD.MOV.U32 R50, RZ, RZ, R45 ;  /* 0x000000ffff327224 */ /* 0x000fc400078e002d */
[----:B------:R-:W-:Y:S01]  /*29620*/  IMAD.MOV.U32 R51, RZ, RZ, R44 ;  /* 0x000000ffff337224 */ /* 0x000fe200078e002c */
[----:B------:R-:W4:Y:S04]  /*29630*/  LDL.LU R45, [R1+0x1018] ;  /* 0x00101800012d7983 */ /* 0x000f280000300800 */
[----:B------:R-:W4:Y:S04]  /*29640*/  LDL.LU R44, [R1+0x1014] ;  /* 0x00101400012c7983 */ /* 0x000f280000300800 */
[----:B------:R-:W-:Y:S01]  /*29650*/  STS.128 [R0+0x800], R20 ;  /* 0x0008001400007388 */ /* 0x000fe20000000c00 */
[----:B------:R-:W-:Y:S06]  /*29660*/  BAR.SYNC.DEFER_BLOCKING 0x0 ;  /* 0x0000000000007b1d */ /* 0x000fec0000010000 */
[----:B------:R-:W-:Y:S04]  /*29670*/  LDS.128 R92, [R9] ;  /* 0x00000000095c7984 */ /* 0x000fe80000000c00 */
[----:B------:R-:W-:Y:S01]  /*29680*/  LDS.128 R20, [R9+0x1000] ;  /* 0x0010000009147984 */ /* 0x000fe20000000c00 */
[----:B------:R-:W-:Y:S06]  /*29690*/  BAR.SYNC.DEFER_BLOCKING 0x0 ;  /* 0x0000000000007b1d */ /* 0x000fec0000010000 */
[----:B------:R-:W-:Y:S04]  /*296a0*/  STS.128 [R0], R96 ;  /* 0x0000006000007388 */ /* 0x000fe80000000c00 */
[----:B------:R-:W-:Y:S01]  /*296b0*/  STS.128 [R0+0x800], R28 ;  /* 0x0008001c00007388 */ /* 0x000fe20000000c00 */
[----:B------:R-:W-:Y:S01]  /*296c0*/  BAR.SYNC.DEFER_BLOCKING 0x0 ;  /* 0x0000000000007b1d */ /* 0x000fe20000010000 */
[----:B------:R-:W-:-:S07]  /*296d0*/  IMAD.MOV.U32 R123, RZ, RZ, R125 ;  /* 0x000000ffff7b7224 */ /* 0x000fce00078e007d */
[----:B------:R-:W0:Y:S01]  /*296e0*/  LDC R125, c[0x0][0x3b4] ;  /* 0x0000ed00ff7d7b82 */ /* 0x000e220000000800 */
[----:B------:R-:W-:Y:S04]  /*296f0*/  LDS.128 R96, [R9] ;  /* 0x0000000009607984 */ /* 0x000fe80000000c00 */
[----:B------:R-:W-:Y:S03]  /*29700*/  LDS.128 R28, [R9+0x1000] ;  /* 0x00100000091c7984 */ /* 0x000fe60000000c00 */
[----:B------:R-:W-:Y:S06]  /*29710*/  BAR.SYNC.DEFER_BLOCKING 0x0 ;  /* 0x0000000000007b1d */ /* 0x000fec0000010000 */
[----:B--2---:R2:W-:Y:S04]  /*29720*/  STS.128 [R0], R120 ;  /* 0x0000007800007388 */ /* 0x0045e80000000c00 */
[----:B--2---:R-:W2:Y:S04]  /*29730*/  LDL.LU R120, [R1+0x60] ;  /* 0x0000600001787983 */ /* 0x004ea80000300800 */
[----:B---3--:R-:W-:Y:S01]  /*29740*/  STS.128 [R0+0x800], R36 ;  /* 0x0008002400007388 */ /* 0x008fe20000000c00 */
[----:B------:R-:W-:Y:S06]  /*29750*/  BAR.SYNC.DEFER_BLOCKING 0x0 ;  /* 0x0000000000007b1d */ /* 0x000fec0000010000 */
[----:B------:R-:W-:Y:S04]  /*29760*/  LDS.128 R100, [R9] ;  /* 0x0000000009647984 */ /* 0x000fe80000000c00 */
[----:B------:R-:W-:Y:S01]  /*29770*/  LDS.128 R36, [R9+0x1000] ;  /* 0x0010000009247984 */ /* 0x000fe20000000c00 */
[----:B------:R-:W-:Y:S06]  /*29780*/  BAR.SYNC.DEFER_BLOCKING 0x0 ;  /* 0x0000000000007b1d */ /* 0x000fec0000010000 */
[----:B------:R-:W-:Y:S04]  /*29790*/  STS.128 [R0], R104 ;  /* 0x0000006800007388 */ /* 0x000fe80000000c00 */
[----:B----4-:R-:W-:Y:S01]  /*297a0*/  STS.128 [R0+0x800], R44 ;  /* 0x0008002c00007388 */ /* 0x010fe20000000c00 */
[----:B------:R-:W-:Y:S06]  /*297b0*/  BAR.SYNC.DEFER_BLOCKING 0x0 ;  /* 0x0000000000007b1d */ /* 0x000fec0000010000 */
[----:B------:R-:W-:Y:S04]  /*297c0*/  LDS.128 R44, [R9] ;  /* 0x00000000092c7984 */ /* 0x000fe80000000c00 */
[----:B------:R-:W3:Y:S01]  /*297d0*/  LDS.128 R104, [R9+0x1000] ;  /* 0x0010000009687984 */ /* 0x000ee20000000c00 */
[----:B------:R-:W-:Y:S06]  /*297e0*/  BAR.SYNC.DEFER_BLOCKING 0x0 ;  /* 0x0000000000007b1d */ /* 0x000fec0000010000 */
[----:B------:R4:W-:Y:S04]  /*297f0*/  STS.128 [R0], R24 ;  /* 0x0000001800007388 */ /* 0x0009e80000000c00 */
[----:B------:R-:W-:Y:S01]  /*29800*/  STS.128 [R0+0x800], R112 ;  /* 0x0008007000007388 */ /* 0x000fe20000000c00 */
[----:B------:R-:W-:Y:S08]  /*29810*/  BAR.SYNC.DEFER_BLOCKING 0x0 ;  /* 0x0000000000007b1d */ /* 0x000ff00000010000 */
[----:B----4-:R-:W4:Y:S01]  /*29820*/  LDC.64 R26, c[0x0][0x398] ;  /* 0x0000e600ff1a7b82 */ /* 0x010f220000000a00 */
[----:B------:R-:W0:Y:S04]  /*29830*/  LDS.128 R112, [R9+0x1000] ;  /* 0x0010000009707984 */ /* 0x000e280000000c00 */
[----:B------:R1:W0:Y:S03]  /*29840*/  LDS.128 R108, [R9] ;  /* 0x00000000096c7984 */ /* 0x0002260000000c00 */
[----:B------:R-:W-:Y:S01]  /*29850*/  BAR.SYNC.DEFER_BLOCKING 0x0 ;  /* 0x0000000000007b1d */ /* 0x000fe20000010000 */
[----:B------:R-:W-:-:S02]  /*29860*/  IMAD.MOV.U32 R121, RZ, RZ, R124 ;  /* 0x000000ffff797224 */ /* 0x000fc400078e007c */
[----:B------:R-:W-:Y:S02]  /*29870*/  IMAD.MOV.U32 R122, RZ, RZ, R3 ;  /* 0x000000ffff7a7224 */ /* 0x000fe400078e0003 */
[----:B------:R-:W-:-:S03]  /*29880*/  IMAD.MOV.U32 R123, RZ, RZ, R2 ;  /* 0x000000ffff7b7224 */ /* 0x000fc600078e0002 */
[----:B-1----:R-:W1:Y:S01]  /*29890*/  LDC.64 R8, c[0x0][0x398] ;  /* 0x0000e600ff087b82 */ /* 0x002e620000000a00 */
[----:B------:R-:W2:Y:S04]  /*298a0*/  LDL.LU R124, [R1+0x1010] ;  /* 0x00101000017c7983 */ /* 0x000ea80000300800 */
[----:B---3--:R-:W-:Y:S01]  /*298b0*/  STL [R1+0xf9c], R107 ;  /* 0x000f9c6b01007387 */ /* 0x008fe20000100800 */
[----:B----4-:R-:W-:Y:S02]  /*298c0*/  IMAD.MOV.U32 R17, RZ, RZ, R26 ;  /* 0x000000ffff117224 */ /* 0x010fe400078e001a */
[----:B------:R-:W3:Y:S01]  /*298d0*/  LDC.64 R2, c[0x0][0x398] ;  /* 0x0000e600ff027b82 */ /* 0x000ee20000000a00 */
[----:B------:R4:W-:Y:S04]  /*298e0*/  STL [R1+0x7c], R27 ;  /* 0x00007c1b01007387 */ /* 0x0009e80000100800 */
[----:B--2---:R2:W-:Y:S03]  /*298f0*/  STS.128 [R0], R120 ;  /* 0x0000007800007388 */ /* 0x0045e60000000c00 */
[----:B----4-:R-:W4:Y:S01]  /*29900*/  LDC.64 R26, c[0x0][0x398] ;  /* 0x0000e600ff1a7b82 */ /* 0x010f220000000a00 */
[----:B0-----:R4:W-:Y:S04]  /*29910*/  STL [R1+0xf98], R115 ;  /* 0x000f987301007387 */ /* 0x0019e80000100800 */
[----:B--2---:R-:W2:Y:S04]  /*29920*/  LDL.LU.64 R120, [R1+0x1008] ;  /* 0x0010080001787983 */ /* 0x004ea80000300a00 */
[----:B------:R-:W2:Y:S04]  /*29930*/  LDL.LU R122, [R1] ;  /* 0x00000000017a7983 */ /* 0x000ea80000300800 */
[----:B------:R-:W2:Y:S01]  /*29940*/  LDL R34, [R1+0x634] ;  /* 0x0006340001227983 */ /* 0x000ea20000100800 */
[----:B------:R-:W-:Y:S01]  /*29950*/  IMAD.MOV.U32 R24, RZ, RZ, R11 ;  /* 0x000000ffff187224 */ /* 0x000fe200078e000b */
[C---:B---3--:R-:W-:Y:S01]  /*29960*/  ISETP.GE.AND P2, PT, R35.reuse, R2, PT ;  /* 0x000000022300720c */ /* 0x048fe20003f46270 */
[----:B----4-:R-:W-:Y:S01]  /*29970*/  IMAD.MOV.U32 R115, RZ, RZ, R27 ;  /* 0x000000ffff737224 */ /* 0x010fe200078e001b */
[----:B-1----:R0:W-:Y:S01]  /*29980*/  STL [R1+0x74], R9 ;  /* 0x0000740901007387 */ /* 0x0021e20000100800 */
[----:B------:R-:W-:-:S02]  /*29990*/  IMAD R117, R35, R125, RZ ;  /* 0x0000007d23757224 */ /* 0x000fc400078e02ff */
[----:B0-----:R-:W-:Y:S02]  /*299a0*/  IMAD.MOV.U32 R9, RZ, RZ, R26 ;  /* 0x000000ffff097224 */ /* 0x001fe400078e001a */
[----:B------:R-:W0:Y:S01]  /*299b0*/  LDC.64 R26, c[0x0][0x398] ;  /* 0x0000e600ff1a7b82 */ /* 0x000e220000000a00 */
[----:B------:R1:W-:Y:S01]  /*299c0*/  STS.128 [R0+0x800], R48 ;  /* 0x0008003000007388 */ /* 0x0003e20000000c00 */
[----:B------:R-:W-:Y:S01]  /*299d0*/  LEA R116, P0, R117, R118, 0x1 ;  /* 0x0000007675747211 */ /* 0x000fe200078008ff */
[----:B------:R-:W-:-:S03]  /*299e0*/  IMAD R125, R125, 0x100, R117 ;  /* 0x000001007d7d7824 */ /* 0x000fc600078e0275 */
[----:B------:R-:W-:Y:S02]  /*299f0*/  LEA.HI.X.SX32 R117, R117, R119, 0x1, P0 ;  /* 0x0000007775757211 */ /* 0x000fe400000f0eff */
[----:B------:R-:W-:-:S04]  /*29a00*/  LEA R118, P1, R125, R118, 0x1 ;  /* 0x000000767d767211 */ /* 0x000fc800078208ff */
[----:B------:R-:W-:Y:S01]  /*29a10*/  LEA.HI.X.SX32 R119, R125, R119, 0x1, P1 ;  /* 0x000000777d777211 */ /* 0x000fe200008f0eff */
[----:B------:R-:W-:Y:S01]  /*29a20*/  IMAD.MOV.U32 R11, RZ, RZ, R8 ;  /* 0x000000ffff0b7224 */ /* 0x000fe200078e0008 */
[----:B-1----:R-:W1:Y:S01]  /*29a30*/  LDC.64 R48, c[0x0][0x398] ;  /* 0x0000e600ff307b82 */ /* 0x002e620000000a00 */
[----:B0-----:R0:W-:Y:S04]  /*29a40*/  STL [R1+0x64], R27 ;  /* 0x0000641b01007387 */ /* 0x0011e80000100800 */
[----:B------:R-:W3:Y:S01]  /*29a50*/  LDL.LU R123, [R1+0x4] ;  /* 0x00000400017b7983 */ /* 0x000ee20000300800 */
[----:B------:R-:W-:Y:S02]  /*29a60*/  IMAD.MOV.U32 R8, RZ, RZ, R26 ;  /* 0x000000ffff087224 */ /* 0x000fe400078e001a */
[----:B0-----:R-:W0:Y:S08]  /*29a70*/  LDC.64 R26, c[0x0][0x398] ;  /* 0x0000e600ff1a7b82 */ /* 0x001e300000000a00 */
[----:B------:R-:W-:Y:S01]  /*29a80*/  BAR.SYNC.DEFER_BLOCKING 0x0 ;  /* 0x0000000000007b1d */ /* 0x000fe20000010000 */
[----:B------:R-:W-:-:S07]  /*29a90*/  ISETP.LT.AND P2, PT, R124, R24, !P2 ;  /* 0x000000187c00720c */ /* 0x000fce0005741270 */
[----:B------:R-:W4:Y:S01]  /*29aa0*/  LDC.64 R24, c[0x0][0x398] ;  /* 0x0000e600ff187b82 */ /* 0x000f220000000a00 */
[C---:B------:R-:W-:Y:S01]  /*29ab0*/  ISETP.GE.AND P0, PT, R124.reuse, R3, PT ;  /* 0x000000037c00720c */ /* 0x040fe20003f06270 */
[C---:B------:R-:W-:Y:S02]  /*29ac0*/  VIADD R2, R124.reuse, 0x4 ;  /* 0x000000047c027836 */ /* 0x040fe40000000000 */
[----:B------:R-:W-:-:S03]  /*29ad0*/  VIADD R0, R124, 0x1 ;  /* 0x000000017c007836 */ /* 0x000fc60000000000 */
[-C--:B------:R-:W-:Y:S01]  /*29ae0*/  ISETP.GE.AND P5, PT, R2, R3.reuse, PT ;  /* 0x000000030200720c */ /* 0x080fe20003fa6270 */
[C---:B------:R-:W-:Y:S02]  /*29af0*/  IMAD R2, R124.reuse, R18, RZ ;  /* 0x000000127c027224 */ /* 0x040fe400078e02ff */
[----:B------:R-:W-:Y:S02]  /*29b00*/  VIADD R125, R124, 0x2 ;  /* 0x000000027c7d7836 */ /* 0x000fe40000000000 */
[----:B------:R-:W-:Y:S01]  /*29b10*/  IMAD.WIDE R32, R2, 0x2, R116 ;  /* 0x0000000202207825 */ /* 0x000fe200078e0274 */
[-C--:B------:R-:W-:Y:S02]  /*29b20*/  ISETP.GE.AND P1, PT, R0, R3.reuse, PT ;  /* 0x000000030000720c */ /* 0x080fe40003f26270 */
[----:B------:R-:W-:Y:S01]  /*29b30*/  ISETP.GE.AND P4, PT, R125, R3, PT ;  /* 0x000000037d00720c */ /* 0x000fe20003f86270 */
[----:B----4-:R4:W-:Y:S01]  /*29b40*/  STL [R1+0x5c], R25 ;  /* 0x00005c1901007387 */ /* 0x0109e20000100800 */
[----:B--2---:R-:W-:Y:S01]  /*29b50*/  ISETP.LT.AND P6, PT, R34, R17, !P0 ;  /* 0x000000112200720c */ /* 0x004fe200047c1270 */
[----:B------:R-:W-:-:S02]  /*29b60*/  IMAD.MOV.U32 R17, RZ, RZ, R24 ;  /* 0x000000ffff117224 */ /* 0x000fc400078e0018 */
[----:B----4-:R-:W-:Y:S01]  /*29b70*/  IMAD.WIDE R24, R2, 0x2, R118 ;  /* 0x0000000202187825 */ /* 0x010fe200078e0276 */
[----:B------:R-:W-:Y:S01]  /*29b80*/  @P2 STG.E.U16 desc[UR8][R32.64], R122 ;  /* 0x0000007a20002986 */ /* 0x000fe2000c101508 */
[----:B------:R-:W-:-:S08]  /*29b90*/  ISETP.LT.AND P2, PT, R35, R8, !P4 ;  /* 0x000000082300720c */ /* 0x000fd00006741270 */
[----:B------:R-:W-:Y:S01]  /*29ba0*/  @P6 STG.E.U16 desc[UR8][R24.64], R120 ;  /* 0x0000007818006986 */ /* 0x000fe2000c101508 */
[----:B------:R-:W-:Y:S02]  /*29bb0*/  ISETP.LT.AND P6, PT, R35, R11, !P1 ;  /* 0x0000000b2300720c */ /* 0x000fe40004fc1270 */
[----:B------:R-:W-:Y:S02]  /*29bc0*/  ISETP.LT.AND P1, PT, R34, R9, !P1 ;  /* 0x000000092200720c */ /* 0x000fe40004f21270 */
[----:B------:R-:W2:Y:S01]  /*29bd0*/  LDC.64 R8, c[0x0][0x398] ;  /* 0x0000e600ff087b82 */ /* 0x000ea20000000a00 */
[----:B0-----:R0:W-:Y:S04]  /*29be0*/  STL [R1+0x54], R27 ;  /* 0x0000541b01007387 */ /* 0x0011e80000100800 */
[----:B-1----:R1:W-:Y:S01]  /*29bf0*/  STL [R1+0x4c], R49 ;  /* 0x00004c3101007387 */ /* 0x0023e20000100800 */
[----:B0-----:R-:W-:-:S02]  /*29c00*/  IMAD.MOV.U32 R27, RZ, RZ, R26 ;  /* 0x000000ffff1b7224 */ /* 0x001fc400078e001a */
[----:B------:R-:W-:Y:S02]  /*29c10*/  IMAD.MOV.U32 R26, RZ, RZ, R48 ;  /* 0x000000ffff1a7224 */ /* 0x000fe400078e0030 */
[----:B-1----:R-:W0:Y:S01]  /*29c20*/  LDC.64 R48, c[0x0][0x398] ;  /* 0x0000e600ff307b82 */ /* 0x002e220000000a00 */
[----:B--2---:R1:W-:Y:S01]  /*29c30*/  STL [R1+0x44], R9 ;  /* 0x0000440901007387 */ /* 0x0043e20000100800 */
[----:B------:R-:W-:-:S06]  /*29c40*/  IMAD.MOV.U32 R11, RZ, RZ, R8 ;  /* 0x000000ffff0b7224 */ /* 0x000fcc00078e0008 */
[----:B-1----:R-:W1:Y:S01]  /*29c50*/  LDC.64 R8, c[0x0][0x398] ;  /* 0x0000e600ff087b82 */ /* 0x002e620000000a00 */
[----:B------:R-:W-:Y:S01]  /*29c60*/  IMAD.IADD R2, R2, 0x1, R18 ;  /* 0x0000000102027824 */ /* 0x000fe200078e0212 */
[----:B------:R-:W-:Y:S02]  /*29c70*/  PRMT R19, R122, 0x7632, R19 ;  /* 0x000076327a137816 */ /* 0x000fe40000000013 */
[----:B------:R-:W-:Y:S01]  /*29c80*/  PRMT R125, R120, 0x7632, R125 ;  /* 0x00007632787d7816 */ /* 0x000fe2000000007d */
[----:B------:R-:W-:-:S04]  /*29c90*/  IMAD.WIDE R50, R2, 0x2, R116 ;  /* 0x0000000202327825 */ /* 0x000fc800078e0274 */
[----:B------:R-:W-:Y:S01]  /*29ca0*/  IMAD.WIDE R24, R2, 0x2, R118 ;  /* 0x0000000202187825 */ /* 0x000fe200078e0276 */
[----:B------:R-:W-:Y:S01]  /*29cb0*/  @P6 STG.E.U16 desc[UR8][R50.64], R19 ;  /* 0x0000001332006986 */ /* 0x000fe2000c101508 */
[----:B------:R-:W-:-:S03]  /*29cc0*/  ISETP.LT.AND P4, PT, R34, R17, !P4 ;  /* 0x000000112200720c */ /* 0x000fc60006781270 */
[----:B------:R-:W-:Y:S04]  /*29cd0*/  @P1 STG.E.U16 desc[UR8][R24.64], R125 ;  /* 0x0000007d18001986 */ /* 0x000fe8000c101508 */
[----:B-1----:R1:W-:Y:S04]  /*29ce0*/  STL [R1+0x3c], R9 ;  /* 0x00003c0901007387 */ /* 0x0023e80000100800 */
[----:B0-----:R0:W-:Y:S01]  /*29cf0*/  STL [R1+0x34], R49 ;  /* 0x0000343101007387 */ /* 0x0011e20000100800 */
[----:B-1----:R-:W-:Y:S02]  /*29d00*/  IMAD.MOV.U32 R9, RZ, RZ, R8 ;  /* 0x000000ffff097224 */ /* 0x002fe400078e0008 */
[----:B------:R-:W-:-:S02]  /*29d10*/  IMAD.MOV.U32 R8, RZ, RZ, R48 ;  /* 0x000000ffff087224 */ /* 0x000fc400078e0030 */
[----:B0-----:R-:W2:Y:S04]  /*29d20*/  LDL.LU.64 R48, [R1+0x1000] ;  /* 0x0010000001307983 */ /* 0x001ea80000300a00 */
[----:B------:R-:W4:Y:S04]  /*29d30*/  LDL.LU.64 R50, [R1+0xff8] ;  /* 0x000ff80001327983 */ /* 0x000f280000300a00 */
[----:B------:R-:W2:Y:S04]  /*29d40*/  LDL.LU.64 R24, [R1+0xff0] ;  /* 0x000ff00001187983 */ /* 0x000ea80000300a00 */
[----:B------:R-:W2:Y:S01]  /*29d50*/  LDL.LU R17, [R1+0x8] ;  /* 0x0000080001117983 */ /* 0x000ea20000300800 */
[----:B------:R-:W-:-:S05]  /*29d60*/  VIADD R0, R124, 0x3 ;  /* 0x000000037c007836 */ /* 0x000fca0000000000 */
[----:B------:R-:W-:Y:S01]  /*29d70*/  ISETP.GE.AND P0, PT, R0, R3, PT ;  /* 0x000000030000720c */ /* 0x000fe20003f06270 */
[----:B------:R-:W-:-:S04]  /*29d80*/  IMAD.IADD R0, R2, 0x1, R18 ;  /* 0x0000000102007824 */ /* 0x000fc800078e0212 */
[----:B------:R-:W-:-:S05]  /*29d90*/  IMAD.WIDE R32, R0, 0x2, R116 ;  /* 0x0000000200207825 */ /* 0x000fca00078e0274 */
[----:B---3--:R0:W-:Y:S02]  /*29da0*/  @P2 STG.E.U16 desc[UR8][R32.64], R123 ;  /* 0x0000007b20002986 */ /* 0x0081e4000c101508 */
[----:B0-----:R-:W0:Y:S01]  /*29db0*/  LDC.64 R32, c[0x0][0x398] ;  /* 0x0000e600ff207b82 */ /* 0x001e220000000a00 */
[----:B------:R-:W-:Y:S02]  /*29dc0*/  ISETP.LT.AND P1, PT, R35, R27, !P0 ;  /* 0x0000001b2300720c */ /* 0x000fe40004721270 */
[----:B------:R-:W-:Y:S01]  /*29dd0*/  ISETP.LT.AND P0, PT, R34, R26, !P0 ;  /* 0x0000001a2200720c */ /* 0x000fe20004701270 */
[C---:B------:R-:W-:Y:S01]  /*29de0*/  IMAD.IADD R2, R0.reuse, 0x1, R18 ;  /* 0x0000000100027824 */ /* 0x040fe200078e0212 */
[----:B------:R-:W-:Y:S01]  /*29df0*/  PRMT R16, R123, 0x7632, R16 ;  /* 0x000076327b107816 */ /* 0x000fe20000000010 */
[----:B------:R-:W-:Y:S01]  /*29e00*/  IMAD.WIDE R26, R0, 0x2, R118 ;  /* 0x00000002001a7825 */ /* 0x000fe200078e0276 */
[----:B------:R-:W-:-:S03]  /*29e10*/  PRMT R0, R121, 0x7632, R0 ;  /* 0x0000763279007816 */ /* 0x000fc60000000000 */
[----:B------:R-:W-:Y:S01]  /*29e20*/  IMAD.WIDE R122, R2, 0x2, R116 ;  /* 0x00000002027a7825 */ /* 0x000fe200078e0274 */
[----:B------:R1:W-:Y:S04]  /*29e30*/  @P4 STG.E.U16 desc[UR8][R26.64], R121 ;  /* 0x000000791a004986 */ /* 0x0003e8000c101508 */
[----:B------:R3:W-:Y:S04]  /*29e40*/  @P1 STG.E.U16 desc[UR8][R122.64], R16 ;  /* 0x000000107a001986 */ /* 0x0007e8000c101508 */
[----:B-1----:R-:W4:Y:S01]  /*29e50*/  LDL.LU.64 R26, [R1+0xfe8] ;  /* 0x000fe800011a7983 */ /* 0x002f220000300a00 */
[----:B0-----:R-:W-:-:S02]  /*29e60*/  IMAD.MOV.U32 R19, RZ, RZ, R32 ;  /* 0x000000ffff137224 */ /* 0x001fc400078e0020 */
[----:B------:R-:W-:Y:S01]  /*29e70*/  IMAD.MOV.U32 R107, RZ, RZ, R33 ;  /* 0x000000ffff6b7224 */ /* 0x000fe200078e0021 */
[----:B---3--:R-:W0:Y:S01]  /*29e80*/  LDC R16, c[0x0][0x398] ;  /* 0x0000e600ff107b82 */ /* 0x008e220000000800 */
[----:B------:R-:W-:-:S05]  /*29e90*/  IMAD.WIDE R32, R2, 0x2, R118 ;  /* 0x0000000202207825 */ /* 0x000fca00078e0276 */
[----:B------:R-:W-:Y:S01]  /*29ea0*/  @P0 STG.E.U16 desc[UR8][R32.64], R0 ;  /* 0x0000000020000986 */ /* 0x000fe2000c101508 */
[----:B------:R-:W-:Y:S01]  /*29eb0*/  ISETP.LT.AND P0, PT, R35, R11, !P5 ;  /* 0x0000000b2300720c */ /* 0x000fe20006f01270 */
[----:B------:R-:W-:Y:S01]  /*29ec0*/  IMAD.IADD R2, R2, 0x1, R18 ;  /* 0x0000000102027824 */ /* 0x000fe200078e0212 */
[----:B------:R-:W1:Y:S03]  /*29ed0*/  LDC R11, c[0x0][0x398] ;  /* 0x0000e600ff0b7b82 */ /* 0x000e660000000800 */
[----:B------:R-:W-:Y:S01]  /*29ee0*/  IMAD.WIDE R122, R2, 0x2, R116 ;  /* 0x00000002027a7825 */ /* 0x000fe200078e0274 */
[----:B------:R-:W-:Y:S02]  /*29ef0*/  ISETP.LT.AND P5, PT, R34, R9, !P5 ;  /* 0x000000092200720c */ /* 0x000fe40006fa1270 */
[----:B------:R-:W3:Y:S05]  /*29f00*/  LDL.LU R9, [R1+0xc] ;  /* 0x00000c0001097983 */ /* 0x000eea0000300800 */
[----:B--2---:R2:W-:Y:S04]  /*29f10*/  @P0 STG.E.U16 desc[UR8][R122.64], R17 ;  /* 0x000000117a000986 */ /* 0x0045e8000c101508 */
[----:B--2---:R-:W2:Y:S01]  /*29f20*/  LDL.LU.64 R122, [R1+0xfe0] ;  /* 0x000fe000017a7983 */ /* 0x004ea20000300a00 */
[----:B------:R-:W-:-:S05]  /*29f30*/  VIADD R120, R124, 0x5 ;  /* 0x000000057c787836 */ /* 0x000fca0000000000 */
[----:B------:R-:W-:Y:S01]  /*29f40*/  ISETP.GE.AND P6, PT, R120, R3, PT ;  /* 0x000000037800720c */ /* 0x000fe20003fc6270 */
[----:B------:R-:W-:-:S03]  /*29f50*/  VIADD R120, R124, 0x6 ;  /* 0x000000067c787836 */ /* 0x000fc60000000000 */
[----:B------:R-:W-:Y:S01]  /*29f60*/  ISETP.LT.AND P1, PT, R35, R8, !P6 ;  /* 0x000000082300720c */ /* 0x000fe20007721270 */
[----:B------:R-:W-:Y:S01]  /*29f70*/  VIADD R125, R124, 0x7 ;  /* 0x000000077c7d7836 */ /* 0x000fe20000000000 */
[----:B------:R-:W0:Y:S01]  /*29f80*/  LDC R8, c[0x0][0x398] ;  /* 0x0000e600ff087b82 */ /* 0x000e220000000800 */
[----:B------:R-:W-:Y:S01]  /*29f90*/  IMAD.IADD R0, R2, 0x1, R18 ;  /* 0x0000000102007824 */ /* 0x000fe200078e0212 */
[----:B------:R-:W-:Y:S01]  /*29fa0*/  ISETP.LT.AND P6, PT, R34, R19, !P6 ;  /* 0x000000132200720c */ /* 0x000fe200077c1270 */
[----:B------:R-:W-:Y:S01]  /*29fb0*/  IMAD.WIDE R32, R2, 0x2, R118 ;  /* 0x0000000202207825 */ /* 0x000fe200078e0276 */
[-C--:B------:R-:W-:Y:S02]  /*29fc0*/  ISETP.GE.AND P2, PT, R120, R3.reuse, PT ;  /* 0x000000037800720c */ /* 0x080fe40003f46270 */
[-C--:B------:R-:W-:Y:S01]  /*29fd0*/  ISETP.GE.AND P4, PT, R125, R3.reuse, PT ;  /* 0x000000037d00720c */ /* 0x080fe20003f86270 */
[----:B------:R-:W-:Y:S01]  /*29fe0*/  VIADD R125, R124, 0x8 ;  /* 0x000000087c7d7836 */ /* 0x000fe20000000000 */
[----:B------:R-:W-:Y:S01]  /*29ff0*/  PRMT R2, R17, 0x7632, R2 ;  /* 0x0000763211027816 */ /* 0x000fe20000000002 */
[----:B------:R-:W-:Y:S01]  /*2a000*/  IMAD.WIDE R120, R0, 0x2, R116 ;  /* 0x0000000200787825 */ /* 0x000fe200078e0274 */
[----:B------:R-:W0:Y:S02]  /*2a010*/  LDC R19, c[0x0][0x398] ;  /* 0x0000e600ff137b82 */ /* 0x000e240000000800 */
[----:B------:R-:W-:Y:S01]  /*2a020*/  ISETP.GE.AND P0, PT, R125, R3, PT ;  /* 0x000000037d00720c */ /* 0x000fe20003f06270 */
[----:B--2---:R2:W-:Y:S01]  /*2a030*/  @P5 STG.E.U16 desc[UR8][R32.64], R122 ;  /* 0x0000007a20005986 */ /* 0x0045e2000c101508 */
[----:B------:R-:W-:-:S02]  /*2a040*/  ISETP.LT.AND P5, PT, R35, R10, !P2 ;  /* 0x0000000a2300720c */ /* 0x000fc400057a1270 */
[----:B------:R-:W-:Y:S01]  /*2a050*/  PRMT R125, R122, 0x7632, R125 ;  /* 0x000076327a7d7816 */ /* 0x000fe2000000007d */
[----:B------:R1:W-:Y:S01]  /*2a060*/  @P1 STG.E.U16 desc[UR8][R120.64], R2 ;  /* 0x0000000278001986 */ /* 0x0003e2000c101508 */
[----:B0-----:R-:W-:Y:S01]  /*2a070*/  ISETP.LT.AND P2, PT, R34, R16, !P2 ;  /* 0x000000102200720c */ /* 0x001fe20005741270 */
[----:B------:R-:W0:Y:S02]  /*2a080*/  LDC R10, c[0x0][0x398] ;  /* 0x0000e600ff0a7b82 */ /* 0x000e240000000800 */
[----:B--2---:R-:W2:Y:S01]  /*2a090*/  LDL.LU.64 R32, [R1+0xfd8] ;  /* 0x000fd80001207983 */ /* 0x004ea20000300a00 */
[----:B-1----:R-:W-:-:S04]  /*2a0a0*/  IMAD.WIDE R120, R0, 0x2, R118 ;  /* 0x0000000200787825 */ /* 0x002fc800078e0276 */
[--C-:B------:R-:W-:Y:S01]  /*2a0b0*/  IMAD.IADD R2, R0, 0x1, R18.reuse ;  /* 0x0000000100027824 */ /* 0x100fe200078e0212 */
[----:B------:R1:W-:Y:S01]  /*2a0c0*/  @P6 STG.E.U16 desc[UR8][R120.64], R125 ;  /* 0x0000007d78006986 */ /* 0x0003e2000c101508 */
[----:B------:R-:W-:Y:S02]  /*2a0d0*/  ISETP.LT.AND P6, PT, R35, R11, !P4 ;  /* 0x0000000b2300720c */ /* 0x000fe400067c1270 */
[----:B------:R-:W-:Y:S01]  /*2a0e0*/  IMAD.IADD R0, R2, 0x1, R18 ;  /* 0x0000000102007824 */ /* 0x000fe200078e0212 */
[----:B------:R-:W-:Y:S01]  /*2a0f0*/  ISETP.LT.AND P4, PT, R34, R8, !P4 ;  /* 0x000000082200720c */ /* 0x000fe20006781270 */
[C---:B------:R-:W-:Y:S01]  /*2a100*/  IMAD.WIDE R16, R2.reuse, 0x2, R118 ;  /* 0x0000000202107825 */ /* 0x040fe200078e0276 */
[----:B------:R-:W0:Y:S03]  /*2a110*/  LDC R11, c[0x0][0x398] ;  /* 0x0000e600ff0b7b82 */ /* 0x000e260000000800 */
[----:B-1----:R-:W-:Y:S01]  /*2a120*/  IMAD.WIDE R120, R2, 0x2, R116 ;  /* 0x0000000202787825 */ /* 0x002fe200078e0274 */
[----:B---3--:R-:W-:-:S04]  /*2a130*/  PRMT R125, R9, 0x7632, R125 ;  /* 0x00007632097d7816 */ /* 0x008fc8000000007d */
[----:B------:R1:W-:Y:S04]  /*2a140*/  @P5 STG.E.U16 desc[UR8][R120.64], R9 ;  /* 0x0000000978005986 */ /* 0x0003e8000c101508 */
[----:B------:R3:W-:Y:S01]  /*2a150*/  @P2 STG.E.U16 desc[UR8][R16.64], R123 ;  /* 0x0000007b10002986 */ /* 0x0007e2000c101508 */
[----:B-1----:R-:W-:-:S03]  /*2a160*/  IMAD.WIDE R8, R0, 0x2, R116 ;  /* 0x0000000200087825 */ /* 0x002fc600078e0274 */
[----:B---3--:R-:W3:Y:S04]  /*2a170*/  LDL.LU.64 R16, [R1+0xfd0] ;  /* 0x000fd00001107983 */ /* 0x008ee80000300a00 */
[----:B------:R1:W-:Y:S04]  /*2a180*/  @P6 STG.E.U16 desc[UR8][R8.64], R125 ;  /* 0x0000007d08006986 */ /* 0x0003e8000c101508 */
[----:B-1----:R-:W2:Y:S01]  /*2a190*/  LDL.LU.64 R8, [R1+0xfc8] ;  /* 0x000fc80001087983 */ /* 0x002ea20000300a00 */
[----:B------:R-:W-:-:S05]  /*2a1a0*/  VIADD R122, R124, 0x9 ;  /* 0x000000097c7a7836 */ /* 0x000fca0000000000 */
[----:B------:R-:W-:Y:S01]  /*2a1b0*/  ISETP.GE.AND P1, PT, R122, R3, PT ;  /* 0x000000037a00720c */ /* 0x000fe20003f26270 */
[----:B------:R-:W-:-:S05]  /*2a1c0*/  VIADD R122, R124, 0xa ;  /* 0x0000000a7c7a7836 */ /* 0x000fca0000000000 */
[----:B------:R-:W-:Y:S02]  /*2a1d0*/  ISETP.GE.AND P5, PT, R122, R3, PT ;  /* 0x000000037a00720c */ /* 0x000fe40003fa6270 */
[----:B------:R-:W1:Y:S01]  /*2a1e0*/  LDC R122, c[0x0][0x398] ;  /* 0x0000e600ff7a7b82 */ /* 0x000e620000000800 */
[----:B------:R-:W-:Y:S01]  /*2a1f0*/  IMAD.WIDE R120, R0, 0x2, R118 ;  /* 0x0000000200787825 */ /* 0x000fe200078e0276 */
[----:B------:R-:W-:Y:S02]  /*2a200*/  PRMT R2, R123, 0x7632, R2 ;  /* 0x000076327b027816 */ /* 0x000fe40000000002 */
[----:B0-----:R-:W-:-:S03]  /*2a210*/  ISETP.LT.AND P2, PT, R34, R10, !P0 ;  /* 0x0000000a2200720c */ /* 0x001fc60004741270 */
[----:B------:R0:W-:Y:S01]  /*2a220*/  @P4 STG.E.U16 desc[UR8][R120.64], R2 ;  /* 0x0000000278004986 */ /* 0x0001e2000c101508 */
[C---:B------:R-:W-:Y:S01]  /*2a230*/  ISETP.LT.AND P6, PT, R35.reuse, R19, !P1 ;  /* 0x000000132300720c */ /* 0x040fe20004fc1270 */
[----:B------:R-:W0:Y:S01]  /*2a240*/  LDC R10, c[0x0][0x398] ;  /* 0x0000e600ff0a7b82 */ /* 0x000e220000000800 */
[----:B-1----:R-:W-:Y:S01]  /*2a250*/  ISETP.LT.AND P4, PT, R35, R122, !P0 ;  /* 0x0000007a2300720c */ /* 0x002fe20004781270 */
[----:B------:R-:W-:-:S04]  /*2a260*/  IMAD.IADD R122, R0, 0x1, R18 ;  /* 0x00000001007a7824 */ /* 0x000fc800078e0212 */
[C---:B------:R-:W-:Y:S02]  /*2a270*/  IMAD.IADD R0, R122.reuse, 0x1, R18 ;  /* 0x000000017a007824 */ /* 0x040fe400078e0212 */
[----:B------:R-:W-:-:S04]  /*2a280*/  IMAD.WIDE R18, R122, 0x2, R116 ;  /* 0x000000027a127825 */ /* 0x000fc800078e0274 */
[----:B------:R-:W-:-:S04]  /*2a290*/  IMAD.WIDE R122, R122, 0x2, R118 ;  /* 0x000000027a7a7825 */ /* 0x000fc800078e0276 */
[----:B0-----:R-:W-:Y:S01]  /*2a2a0*/  IMAD.WIDE R120, R0, 0x2, R116 ;  /* 0x0000000200787825 */ /* 0x001fe200078e0274 */
[----:B--2---:R-:W-:Y:S01]  /*2a2b0*/  PRMT R9, R8, 0x7632, R9 ;  /* 0x0000763208097816 */ /* 0x004fe20000000009 */
[----:B------:R0:W-:Y:S04]  /*2a2c0*/  @P4 STG.E.U16 desc[UR8][R18.64], R8 ;  /* 0x0000000812004986 */ /* 0x0001e8000c101508 */
[----:B---3--:R-:W-:Y:S04]  /*2a2d0*/  @P2 STG.E.U16 desc[UR8][R122.64], R16 ;  /* 0x000000107a002986 */ /* 0x008fe8000c101508 */
[----:B------:R1:W-:Y:S04]  /*2a2e0*/  @P6 STG.E.U16 desc[UR8][R120.64], R9 ;  /* 0x0000000978006986 */ /* 0x0003e8000c101508 */
[----:B0-----:R-:W2:Y:S01]  /*2a2f0*/  LDL.LU.64 R18, [R1+0xfc0] ;  /* 0x000fc00001127983 */ /* 0x001ea20000300a00 */
[----:B------:R-:W-:Y:S01]  /*2a300*/  VIADD R2, R124, 0xb ;  /* 0x0000000b7c027836 */ /* 0x000fe20000000000 */
[----:B------:R-:W0:Y:S02]  /*2a310*/  LDC R8, c[0x0][0x3b8] ;  /* 0x0000ee00ff087b82 */ /* 0x000e240000000800 */
[----:B-1----:R-:W3:Y:S02]  /*2a320*/  LDL.LU R9, [R1+0xfb8] ;  /* 0x000fb80001097983 */ /* 0x002ee40000300800 */
[----:B------:R-:W-:-:S04]  /*2a330*/  ISETP.GE.AND P0, PT, R2, R3, PT ;  /* 0x000000030200720c */ /* 0x000fc80003f06270 */
[----:B------:R-:W1:Y:S08]  /*2a340*/  LDC R122, c[0x0][0x398] ;  /* 0x0000e600ff7a7b82 */ /* 0x000e700000000800 */
[----:B------:R-:W0:Y:S01]  /*2a350*/  LDC R2, c[0x0][0x398] ;  /* 0x0000e600ff027b82 */ /* 0x000e220000000800 */
[----:B------:R-:W-:Y:S01]  /*2a360*/  ISETP.LT.AND P2, PT, R35, R11, !P5 ;  /* 0x0000000b2300720c */ /* 0x000fe20006f41270 */
[----:B------:R-:W-:Y:S01]  /*2a370*/  IMAD.WIDE R120, R0, 0x2, R118 ;  /* 0x0000000200787825 */ /* 0x000fe200078e0276 */
[----:B------:R-:W-:-:S02]  /*2a380*/  PRMT R16, R16, 0x7632, R16 ;  /* 0x0000763210107816 */ /* 0x000fc40000000010 */
[----:B------:R-:W-:-:S03]  /*2a390*/  ISETP.LT.AND P5, PT, R34, R10, !P5 ;  /* 0x0000000a2200720c */ /* 0x000fc60006fa1270 */
[----:B------:R-:W1:Y:S01]  /*2a3a0*/  LDC R123, c[0x0][0x398] ;  /* 0x0000e600ff7b7b82 */ /* 0x000e620000000800 */
[----:B0-----:R-:W-:Y:S01]  /*2a3b0*/  ISETP.LT.AND P1, PT, R34, R2, !P1 ;  /* 0x000000022200720c */ /* 0x001fe20004f21270 */
[----:B------:R-:W-:-:S04]  /*2a3c0*/  IMAD.IADD R2, R0, 0x1, R8 ;  /* 0x0000000100027824 */ /* 0x000fc800078e0208 */
[----:B------:R-:W-:-:S08]  /*2a3d0*/  IMAD.WIDE R10, R2, 0x2, R116 ;  /* 0x00000002020a7825 */ /* 0x000fd000078e0274 */
[----:B------:R-:W-:Y:S01]  /*2a3e0*/  @P1 STG.E.U16 desc[UR8][R120.64], R16 ;  /* 0x0000001078001986 */ /* 0x000fe2000c101508 */
[----:B-1----:R-:W-:Y:S01]  /*2a3f0*/  ISETP.LT.AND P6, PT, R35, R122, !P0 ;  /* 0x0000007a2300720c */ /* 0x002fe200047c1270 */
[C---:B------:R-:W-:Y:S02]  /*2a400*/  IMAD.IADD R122, R2.reuse, 0x1, R8 ;  /* 0x00000001027a7824 */ /* 0x040fe400078e0208 */
[----:B---3--:R0:W-:Y:S04]  /*2a410*/  @P2 STG.E.U16 desc[UR8][R10.64], R9 ;  /* 0x000000090a002986 */ /* 0x0081e8000c101508 */
[----:B0-----:R-:W3:Y:S01]  /*2a420*/  LDL.LU.64 R10, [R1+0xfb0] ;  /* 0x000fb000010a7983 */ /* 0x001ee20000300a00 */
[----:B------:R-:W-:Y:S02]  /*2a430*/  IMAD.WIDE R120, R2, 0x2, R118 ;  /* 0x0000000202787825 */ /* 0x000fe400078e0276 */
[----:B------:R-:W0:Y:S02]  /*2a440*/  LDC R2, c[0x0][0x398] ;  /* 0x0000e600ff027b82 */ /* 0x000e240000000800 */
[----:B------:R-:W-:Y:S01]  /*2a450*/  VIADD R0, R124, 0xd ;  /* 0x0000000d7c007836 */ /* 0x000fe20000000000 */
[----:B------:R-:W-:Y:S01]  /*2a460*/  PRMT R16, R9, 0x7632, R16 ;  /* 0x0000763209107816 */ /* 0x000fe20000000010 */
[----:B------:R-:W-:Y:S01]  /*2a470*/  IMAD.WIDE R8, R122, 0x2, R116 ;  /* 0x000000027a087825 */ /* 0x000fe200078e0274 */
[----:B0-----:R-:W-:-:S03]  /*2a480*/  ISETP.LT.AND P0, PT, R34, R2, !P0 ;  /* 0x000000022200720c */ /* 0x001fc60004701270 */
[----:B------:R-:W0:Y:S01]  /*2a490*/  LDC R2, c[0x0][0x3b8] ;  /* 0x0000ee00ff027b82 */ /* 0x000e220000000800 */
[----:B------:R-:W-:Y:S01]  /*2a4a0*/  ISETP.GE.AND P1, PT, R0, R3, PT ;  /* 0x000000030000720c */ /* 0x000fe20003f26270 */
[----:B------:R-:W-:Y:S04]  /*2a4b0*/  @P5 STG.E.U16 desc[UR8][R120.64], R17 ;  /* 0x0000001178005986 */ /* 0x000fe8000c101508 */
[----:B------:R0:W-:Y:S01]  /*2a4c0*/  @P6 STG.E.U16 desc[UR8][R8.64], R16 ;  /* 0x0000001008006986 */ /* 0x0001e2000c101508 */
[----:B------:R-:W-:Y:S01]  /*2a4d0*/  ISETP.LT.AND P6, PT, R35, R123, !P1 ;  /* 0x0000007b2300720c */ /* 0x000fe20004fc1270 */
[C---:B0-----:R-:W-:Y:S02]  /*2a4e0*/  IMAD.IADD R8, R122.reuse, 0x1, R2 ;  /* 0x000000017a087824 */ /* 0x041fe400078e0202 */
[----:B------:R-:W-:-:S04]  /*2a4f0*/  IMAD.WIDE R122, R122, 0x2, R118 ;  /* 0x000000027a7a7825 */ /* 0x000fc800078e0276 */
[C---:B------:R-:W-:Y:S02]  /*2a500*/  VIADD R0, R124.reuse, 0xe ;  /* 0x0000000e7c007836 */ /* 0x040fe40000000000 */
[----:B------:R-:W-:-:S03]  /*2a510*/  VIADD R125, R124, 0xc ;  /* 0x0000000c7c7d7836 */ /* 0x000fc60000000000 */
[-C--:B------:R-:W-:Y:S02]  /*2a520*/  ISETP.GE.AND P2, PT, R0, R3.reuse, PT ;  /* 0x000000030000720c */ /* 0x080fe40003f46270 */
[----:B------:R-:W-:Y:S01]  /*2a530*/  ISETP.GE.AND P4, PT, R125, R3, PT ;  /* 0x000000037d00720c */ /* 0x000fe20003f86270 */
[----:B------:R-:W0:Y:S08]  /*2a540*/  LDC R0, c[0x0][0x398] ;  /* 0x0000e600ff007b82 */ /* 0x000e300000000800 */
[----:B------:R-:W1:Y:S01]  /*2a550*/  LDC R125, c[0x0][0x398] ;  /* 0x0000e600ff7d7b82 */ /* 0x000e620000000800 */
[----:B---3--:R-:W-:-:S05]  /*2a560*/  PRMT R11, R17, 0x7632, R11 ;  /* 0x00007632110b7816 */ /* 0x008fca000000000b */
[----:B------:R3:W-:Y:S04]  /*2a570*/  @P0 STG.E.U16 desc[UR8][R122.64], R11 ;  /* 0x0000000b7a000986 */ /* 0x0007e8000c101508 */
[----:B---3--:R-:W3:Y:S01]  /*2a580*/  LDL.LU R11, [R1+0xfa8] ;  /* 0x000fa800010b7983 */ /* 0x008ee20000300800 */
[----:B0-----:R-:W-:Y:S01]  /*2a590*/  ISETP.LT.AND P5, PT, R35, R0, !P4 ;  /* 0x000000002300720c */ /* 0x001fe200067a1270 */
[----:B------:R-:W-:Y:S01]  /*2a5a0*/  IMAD.WIDE R120, R8, 0x2, R116 ;  /* 0x0000000208787825 */ /* 0x000fe200078e0274 */
[----:B-1----:R-:W-:Y:S01]  /*2a5b0*/  ISETP.LT.AND P4, PT, R34, R125, !P4 ;  /* 0x0000007d2200720c */ /* 0x002fe20006781270 */
[----:B------:R-:W0:Y:S02]  /*2a5c0*/  LDC R122, c[0x0][0x398] ;  /* 0x0000e600ff7a7b82 */ /* 0x000e240000000800 */
[----:B------:R-:W-:Y:S01]  /*2a5d0*/  IMAD.IADD R0, R8, 0x1, R2 ;  /* 0x0000000108007824 */ /* 0x000fe200078e0202 */
[----:B------:R-:W-:Y:S01]  /*2a5e0*/  PRMT R125, R10, 0x7632, R125 ;  /* 0x000076320a7d7816 */ /* 0x000fe2000000007d */
[----:B------:R-:W-:-:S04]  /*2a5f0*/  IMAD.WIDE R8, R8, 0x2, R118 ;  /* 0x0000000208087825 */ /* 0x000fc800078e0276 */
[----:B------:R-:W-:Y:S01]  /*2a600*/  IMAD.WIDE R16, R0, 0x2, R116 ;  /* 0x0000000200107825 */ /* 0x000fe200078e0274 */
[----:B------:R-:W1:Y:S01]  /*2a610*/  LDC R123, c[0x0][0x398] ;  /* 0x0000e600ff7b7b82 */ /* 0x000e620000000800 */
[----:B------:R4:W-:Y:S04]  /*2a620*/  @P5 STG.E.U16 desc[UR8][R120.64], R10 ;  /* 0x0000000a78005986 */ /* 0x0009e8000c101508 */
[----:B--2---:R-:W-:Y:S04]  /*2a630*/  @P4 STG.E.U16 desc[UR8][R8.64], R18 ;  /* 0x0000001208004986 */ /* 0x004fe8000c101508 */
[----:B------:R2:W-:Y:S01]  /*2a640*/  @P6 STG.E.U16 desc[UR8][R16.64], R125 ;  /* 0x0000007d10006986 */ /* 0x0005e2000c101508 */
[----:B------:R-:W-:Y:S01]  /*2a650*/  VIADD R2, R124, 0xf ;  /* 0x0000000f7c027836 */ /* 0x000fe20000000000 */
[----:B----4-:R-:W4:Y:S08]  /*2a660*/  LDC R121, c[0x0][0x398] ;  /* 0x0000e600ff797b82 */ /* 0x010f300000000800 */
[----:B--2---:R-:W2:Y:S01]  /*2a670*/  LDC R17, c[0x0][0x3b8] ;  /* 0x0000ee00ff117b82 */ /* 0x004ea20000000800 */
[----:B------:R-:W-:Y:S01]  /*2a680*/  IMAD.WIDE R8, R0, 0x2, R118 ;  /* 0x0000000200087825 */ /* 0x000fe200078e0276 */
[----:B0-----:R-:W-:-:S02]  /*2a690*/  ISETP.LT.AND P4, PT, R34, R122, !P1 ;  /* 0x0000007a2200720c */ /* 0x001fc40004f81270 */
[----:B-1----:R-:W-:Y:S02]  /*2a6a0*/  ISETP.LT.AND P5, PT, R35, R123, !P2 ;  /* 0x0000007b2300720c */ /* 0x002fe400057a1270 */
[----:B------:R-:W-:Y:S02]  /*2a6b0*/  ISETP.GE.AND P0, PT, R2, R3, PT ;  /* 0x000000030200720c */ /* 0x000fe40003f06270 */
[----:B------:R-:W0:Y:S01]  /*2a6c0*/  LDC R16, c[0x0][0x398] ;  /* 0x0000e600ff107b82 */ /* 0x000e220000000800 */
[----:B------:R-:W-:-:S07]  /*2a6d0*/  PRMT R18, R18, 0x7632, R18 ;  /* 0x0000763212127816 */ /* 0x000fce0000000012 */
[----:B------:R-:W1:Y:S01]  /*2a6e0*/  LDC R125, c[0x0][0x39c] ;  /* 0x0000e700ff7d7b82 */ /* 0x000e620000000800 */
[----:B--2---:R-:W-:-:S07]  /*2a6f0*/  IMAD.IADD R10, R0, 0x1, R17 ;  /* 0x00000001000a7824 */ /* 0x004fce00078e0211 */
[----:B------:R-:W2:Y:S08]  /*2a700*/  LDC R123, c[0x0][0x398] ;  /* 0x0000e600ff7b7b82 */ /* 0x000eb00000000800 */
[----:B------:R-:W0:Y:S01]  /*2a710*/  LDC R0, c[0x0][0x398] ;  /* 0x0000e600ff007b82 */ /* 0x000e220000000800 */
[----:B------:R-:W-:Y:S01]  /*2a720*/  VIADD R2, R124, 0x10 ;  /* 0x000000107c027836 */ /* 0x000fe20000000000 */
[----:B------:R4:W-:Y:S04]  /*2a730*/  @P4 STG.E.U16 desc[UR8][R8.64], R18 ;  /* 0x0000001208004986 */ /* 0x0009e8000c101508 */
[----:B------:R-:W-:Y:S01]  /*2a740*/  ISETP.GE.AND P1, PT, R2, R3, PT ;  /* 0x000000030200720c */ /* 0x000fe20003f26270 */
[C---:B------:R-:W-:Y:S01]  /*2a750*/  IMAD.WIDE R2, R10.reuse, 0x2, R116 ;  /* 0x000000020a027825 */ /* 0x040fe200078e0274 */
[----:B------:R-:W1:Y:S03]  /*2a760*/  LDC R122, c[0x0][0x398] ;  /* 0x0000e600ff7a7b82 */ /* 0x000e660000000800 */
[----:B----4-:R-:W-:-:S05]  /*2a770*/  IMAD.WIDE R8, R10, 0x2, R118 ;  /* 0x000000020a087825 */ /* 0x010fca00078e0276 */
[----:B------:R-:W4:Y:S01]  /*2a780*/  LDC R120, c[0x0][0x398] ;  /* 0x0000e600ff787b82 */ /* 0x000f220000000800 */
[----:B0-----:R-:W-:Y:S01]  /*2a790*/  ISETP.LT.AND P2, PT, R34, R0, !P2 ;  /* 0x000000002200720c */ /* 0x001fe20005741270 */
[----:B------:R-:W-:Y:S01]  /*2a7a0*/  IMAD.IADD R0, R10, 0x1, R17 ;  /* 0x000000010a007824 */ /* 0x000fe200078e0211 */
[----:B------:R-:W-:-:S03]  /*2a7b0*/  ISETP.LT.AND P6, PT, R35, R16, !P0 ;  /* 0x000000102300720c */ /* 0x000fc600047c1270 */
[----:B------:R-:W-:Y:S01]  /*2a7c0*/  IMAD.WIDE R16, R0, 0x2, R116 ;  /* 0x0000000200107825 */ /* 0x000fe200078e0274 */
[C---:B--2---:R-:W-:Y:S02]  /*2a7d0*/  ISETP.LT.AND P0, PT, R34.reuse, R123, !P0 ;  /* 0x0000007b2200720c */ /* 0x044fe40004701270 */
[----:B------:R-:W-:Y:S01]  /*2a7e0*/  PRMT R18, R19, 0x7632, R18 ;  /* 0x0000763213127816 */ /* 0x000fe20000000012 */
[----:B------:R-:W0:Y:S01]  /*2a7f0*/  LDC R123, c[0x0][0x398] ;  /* 0x0000e600ff7b7b82 */ /* 0x000e220000000800 */
[----:B-1----:R-:W-:Y:S02]  /*2a800*/  ISETP.LT.AND P4, PT, R35, R122, !P1 ;  /* 0x0000007a2300720c */ /* 0x002fe40004f81270 */
[----:B------:R-:W-:-:S05]  /*2a810*/  ISETP.LT.AND P1, PT, R34, R121, !P1 ;  /* 0x000000792200720c */ /* 0x000fca0004f21270 */
[----:B------:R-:W1:Y:S08]  /*2a820*/  LDC R121, c[0x0][0x398] ;  /* 0x0000e600ff797b82 */ /* 0x000e700000000800 */
[----:B------:R-:W2:Y:S01]  /*2a830*/  LDC R122, c[0x0][0x398] ;  /* 0x0000e600ff7a7b82 */ /* 0x000ea20000000800 */
[----:B---3--:R-:W-:Y:S01]  /*2a840*/  PRMT R10, R11, 0x7632, R10 ;  /* 0x000076320b0a7816 */ /* 0x008fe2000000000a */
[----:B------:R3:W-:Y:S06]  /*2a850*/  @P5 STG.E.U16 desc[UR8][R2.64], R11 ;  /* 0x0000000b02005986 */ /* 0x0007ec000c101508 */
[----:B---3--:R-:W3:Y:S01]  /*2a860*/  LDC R11, c[0x0][0x3b8] ;  /* 0x0000ee00ff0b7b82 */ /* 0x008ee20000000800 */
[----:B------:R-:W-:Y:S01]  /*2a870*/  VIADD R2, R124, 0x11 ;  /* 0x000000117c027836 */ /* 0x000fe20000000000 */
[----:B------:R0:W-:Y:S04]  /*2a880*/  @P2 STG.E.U16 desc[UR8][R8.64], R19 ;  /* 0x0000001308002986 */ /* 0x0001e8000c101508 */
[----:B------:R3:W-:Y:S01]  /*2a890*/  @P6 STG.E.U16 desc[UR8][R16.64], R10 ;  /* 0x0000000a10006986 */ /* 0x0007e2000c101508 */
[----:B------:R-:W-:Y:S01]  /*2a8a0*/  ISETP.GE.AND P2, PT, R2, R125, PT ;  /* 0x0000007d0200720c */ /* 0x000fe20003f46270 */
[C---:B------:R-:W-:Y:S01]  /*2a8b0*/  IMAD.WIDE R2, R0.reuse, 0x2, R118 ;  /* 0x0000000200027825 */ /* 0x040fe200078e0276 */
[----:B------:R-:W1:Y:S08]  /*2a8c0*/  LDC R125, c[0x0][0x39c] ;  /* 0x0000e700ff7d7b82 */ /* 0x000e700000000800 */
[----:B0-----:R-:W0:Y:S01]  /*2a8d0*/  LDC R19, c[0x0][0x398] ;  /* 0x0000e600ff137b82 */ /* 0x001e220000000800 */
[----:B---3--:R-:W-:-:S07]  /*2a8e0*/  IMAD.IADD R10, R0, 0x1, R11 ;  /* 0x00000001000a7824 */ /* 0x008fce00078e020b */
[----:B------:R-:W3:Y:S08]  /*2a8f0*/  LDC R16, c[0x0][0x39c] ;  /* 0x0000e700ff107b82 */ /* 0x000ef00000000800 */
[----:B------:R-:W0:Y:S01]  /*2a900*/  LDC R0, c[0x0][0x398] ;  /* 0x0000e600ff007b82 */ /* 0x000e220000000800 */
[----:B------:R1:W-:Y:S01]  /*2a910*/  @P0 STG.E.U16 desc[UR8][R2.64], R18 ;  /* 0x0000001202000986 */ /* 0x0003e2000c101508 */
[----:B----4-:R-:W-:Y:S01]  /*2a920*/  ISETP.LT.AND P5, PT, R35, R120, !P2 ;  /* 0x000000782300720c */ /* 0x010fe200057a1270 */
[----:B------:R-:W-:-:S05]  /*2a930*/  IMAD.WIDE R8, R10, 0x2, R116 ;  /* 0x000000020a087825 */ /* 0x000fca00078e0274 */
[----:B------:R-:W4:Y:S08]  /*2a940*/  LDC R120, c[0x0][0x398] ;  /* 0x0000e600ff787b82 */ /* 0x000f300000000800 */
[----:B-1----:R-:W1:Y:S01]  /*2a950*/  LDC R18, c[0x0][0x39c] ;  /* 0x0000e700ff127b82 */ /* 0x002e620000000800 */
[----:B------:R0:W-:Y:S07]  /*2a960*/  @P4 STG.E.U16 desc[UR8][R8.64], R32 ;  /* 0x0000002008004986 */ /* 0x0001ee000c101508 */
[----:B------:R-:W1:Y:S01]  /*2a970*/  LDC R17, c[0x0][0x398] ;  /* 0x0000e600ff117b82 */ /* 0x000e620000000800 */
[----:B0-----:R-:W-:Y:S01]  /*2a980*/  ISETP.LT.AND P2, PT, R34, R0, !P2 ;  /* 0x000000002200720c */ /* 0x001fe20005741270 */
[----:B------:R-:W-:-:S02]  /*2a990*/  IMAD.IADD R0, R10, 0x1, R11 ;  /* 0x000000010a007824 */ /* 0x000fc400078e020b */
[----:B------:R-:W-:Y:S01]  /*2a9a0*/  IMAD.WIDE R10, R10, 0x2, R118 ;  /* 0x000000020a0a7825 */ /* 0x000fe200078e0276 */
[----:B------:R-:W-:-:S03]  /*2a9b0*/  PRMT R32, R32, 0x7632, R32 ;  /* 0x0000763220207816 */ /* 0x000fc60000000020 */
[C---:B------:R-:W-:Y:S01]  /*2a9c0*/  IMAD.WIDE R2, R0.reuse, 0x2, R116 ;  /* 0x0000000200027825 */ /* 0x040fe200078e0274 */
[----:B------:R0:W-:Y:S03]  /*2a9d0*/  @P1 STG.E.U16 desc[UR8][R10.64], R24 ;  /* 0x000000180a001986 */ /* 0x0001e6000c101508 */
[----:B------:R-:W-:Y:S01]  /*2a9e0*/  IMAD.WIDE R8, R0, 0x2, R118 ;  /* 0x0000000200087825 */ /* 0x000fe200078e0276 */
[----:B------:R1:W-:Y:S01]  /*2a9f0*/  @P5 STG.E.U16 desc[UR8][R2.64], R32 ;  /* 0x0000002002005986 */ /* 0x0003e2000c101508 */
[----:B0-----:R-:W-:Y:S02]  /*2aa00*/  PRMT R24, R24, 0x7632, R24 ;  /* 0x0000763218187816 */ /* 0x001fe40000000018 */
[C---:B------:R-:W-:Y:S02]  /*2aa10*/  VIADD R10, R124.reuse, 0x12 ;  /* 0x000000127c0a7836 */ /* 0x040fe40000000000 */
[----:B-1----:R-:W-:-:S02]  /*2aa20*/  VIADD R2, R124, 0x13 ;  /* 0x000000137c027836 */ /* 0x002fc40000000000 */
[----:B------:R-:W-:Y:S01]  /*2aa30*/  VIADD R3, R124, 0x14 ;  /* 0x000000147c037836 */ /* 0x000fe20000000000 */
[----:B------:R0:W-:Y:S01]  /*2aa40*/  @P2 STG.E.U16 desc[UR8][R8.64], R24 ;  /* 0x0000001808002986 */ /* 0x0001e2000c101508 */
[----:B---3--:R-:W-:Y:S02]  /*2aa50*/  ISETP.GE.AND P1, PT, R10, R16, PT ;  /* 0x000000100a00720c */ /* 0x008fe40003f26270 */
[----:B------:R-:W-:Y:S02]  /*2aa60*/  ISETP.GE.AND P0, PT, R2, R18, PT ;  /* 0x000000120200720c */ /* 0x000fe40003f06270 */
[----:B------:R-:W-:Y:S01]  /*2aa70*/  ISETP.GE.AND P2, PT, R3, R125, PT ;  /* 0x0000007d0300720c */ /* 0x000fe20003f46270 */
[----:B------:R-:W1:Y:S01]  /*2aa80*/  LDC R18, c[0x0][0x3b8] ;  /* 0x0000ee00ff127b82 */ /* 0x000e620000000800 */
[C---:B------:R-:W-:Y:S02]  /*2aa90*/  ISETP.LT.AND P6, PT, R35.reuse, R123, !P1 ;  /* 0x0000007b2300720c */ /* 0x040fe40004fc1270 */
[----:B------:R-:W-:-:S02]  /*2aaa0*/  ISETP.LT.AND P5, PT, R35, R121, !P0 ;  /* 0x000000792300720c */ /* 0x000fc400047a1270 */
[----:B------:R-:W-:Y:S02]  /*2aab0*/  ISETP.LT.AND P4, PT, R35, R19, !P2 ;  /* 0x000000132300720c */ /* 0x000fe40005781270 */
[C---:B--2---:R-:W-:Y:S01]  /*2aac0*/  ISETP.LT.AND P1, PT, R34.reuse, R122, !P1 ;  /* 0x0000007a2200720c */ /* 0x044fe20004f21270 */
[----:B------:R-:W2:Y:S01]  /*2aad0*/  LDC R121, c[0x0][0x39c] ;  /* 0x0000e700ff797b82 */ /* 0x000ea20000000800 */
[C---:B----4-:R-:W-:Y:S02]  /*2aae0*/  ISETP.LT.AND P0, PT, R34.reuse, R120, !P0 ;  /* 0x000000782200720c */ /* 0x050fe40004701270 */
[----:B------:R-:W-:Y:S02]  /*2aaf0*/  ISETP.LT.AND P2, PT, R34, R17, !P2 ;  /* 0x000000112200720c */ /* 0x000fe40005741270 */
[----:B------:R-:W3:Y:S01]  /*2ab00*/  LDL.LU R34, [R1+0xfa4] ;  /* 0x000fa40001227983 */ /* 0x000ee20000300800 */
[----:B------:R-:W-:Y:S02]  /*2ab10*/  PRMT R32, R33, 0x7632, R32 ;  /* 0x0000763221207816 */ /* 0x000fe40000000020 */
[----:B0-----:R-:W-:Y:S01]  /*2ab20*/  PRMT R24, R25, 0x7632, R24 ;  /* 0x0000763219187816 */ /* 0x001fe20000000018 */
[----:B------:R-:W0:Y:S01]  /*2ab30*/  LDC R125, c[0x0][0x39c] ;  /* 0x0000e700ff7d7b82 */ /* 0x000e220000000800 */
[----:B-1----:R-:W-:-:S07]  /*2ab40*/  IMAD.IADD R0, R0, 0x1, R18 ;  /* 0x0000000100007824 */ /* 0x002fce00078e0212 */
[----:B------:R-:W1:Y:S01]  /*2ab50*/  LDC R122, c[0x0][0x398] ;  /* 0x0000e600ff7a7b82 */ /* 0x000e620000000800 */
[C---:B------:R-:W-:Y:S02]  /*2ab60*/  IMAD.IADD R16, R0.reuse, 0x1, R18 ;  /* 0x0000000100107824 */ /* 0x040fe400078e0212 */
[----:B------:R-:W-:-:S05]  /*2ab70*/  IMAD.WIDE R2, R0, 0x2, R116 ;  /* 0x0000000200027825 */ /* 0x000fca00078e0274 */
[----:B------:R-:W4:Y:S01]  /*2ab80*/  LDC R120, c[0x0][0x398] ;  /* 0x0000e600ff787b82 */ /* 0x000f220000000800 */
[----:B------:R-:W-:-:S04]  /*2ab90*/  IMAD.WIDE R8, R0, 0x2, R118 ;  /* 0x0000000200087825 */ /* 0x000fc800078e0276 */
[C---:B------:R-:W-:Y:S02]  /*2aba0*/  IMAD.IADD R0, R16.reuse, 0x1, R18 ;  /* 0x0000000110007824 */ /* 0x040fe400078e0212 */
[C---:B------:R-:W-:Y:S01]  /*2abb0*/  IMAD.WIDE R10, R16.reuse, 0x2, R116 ;  /* 0x00000002100a7825 */ /* 0x040fe200078e0274 */
[----:B------:R0:W-:Y:S01]  /*2abc0*/  @P6 STG.E.U16 desc[UR8][R2.64], R33 ;  /* 0x0000002102006986 */ /* 0x0001e2000c101508 */
[----:B------:R-:W1:Y:S02]  /*2abd0*/  LDC R123, c[0x0][0x39c] ;  /* 0x0000e700ff7b7b82 */ /* 0x000e640000000800 */
[----:B------:R-:W-:Y:S01]  /*2abe0*/  IMAD.WIDE R16, R16, 0x2, R118 ;  /* 0x0000000210107825 */ /* 0x000fe200078e0276 */
[----:B------:R2:W-:Y:S03]  /*2abf0*/  @P1 STG.E.U16 desc[UR8][R8.64], R25 ;  /* 0x0000001908001986 */ /* 0x0005e6000c101508 */
[C---:B------:R-:W-:Y:S01]  /*2ac00*/  IMAD.WIDE R18, R0.reuse, 0x2, R116 ;  /* 0x0000000200127825 */ /* 0x040fe200078e0274 */
[----:B------:R2:W-:Y:S03]  /*2ac10*/  @P5 STG.E.U16 desc[UR8][R10.64], R32 ;  /* 0x000000200a005986 */ /* 0x0005e6000c101508 */
[----:B0-----:R-:W-:Y:S01]  /*2ac20*/  IMAD.WIDE R2, R0, 0x2, R118 ;  /* 0x0000000200027825 */ /* 0x001fe200078e0276 */
[----:B------:R0:W-:Y:S01]  /*2ac30*/  @P0 STG.E.U16 desc[UR8][R16.64], R24 ;  /* 0x0000001810000986 */ /* 0x0001e2000c101508 */
[----:B------:R-:W1:Y:S02]  /*2ac40*/  LDC R33, c[0x0][0x398] ;  /* 0x0000e600ff217b82 */ /* 0x000e640000000800 */
[----:B--2---:R-:W-:-:S02]  /*2ac50*/  VIADD R9, R124, 0x16 ;  /* 0x000000167c097836 */ /* 0x004fc40000000000 */
[----:B------:R-:W-:-:S04]  /*2ac60*/  VIADD R8, R124, 0x15 ;  /* 0x000000157c087836 */ /* 0x000fc80000000000 */
[----:B------:R-:W2:Y:S08]  /*2ac70*/  LDC R10, c[0x0][0x398] ;  /* 0x0000e600ff0a7b82 */ /* 0x000eb00000000800 */
[----:B------:R-:W1:Y:S08]  /*2ac80*/  LDC R11, c[0x0][0x398] ;  /* 0x0000e600ff0b7b82 */ /* 0x000e700000000800 */
[----:B------:R-:W1:Y:S08]  /*2ac90*/  LDC R25, c[0x0][0x398] ;  /* 0x0000e600ff197b82 */ /* 0x000e700000000800 */
[----:B------:R-:W1:Y:S08]  /*2aca0*/  LDC R32, c[0x0][0x39c] ;  /* 0x0000e700ff207b82 */ /* 0x000e700000000800 */
[----:B0-----:R-:W0:Y:S01]  /*2acb0*/  LDC R24, c[0x0][0x398] ;  /* 0x0000e600ff187b82 */ /* 0x001e220000000800 */
[----:B---3--:R-:W-:Y:S04]  /*2acc0*/  @P4 STG.E.U16 desc[UR8][R18.64], R34 ;  /* 0x0000002212004986 */ /* 0x008fe8000c101508 */
[----:B------:R3:W-:Y:S01]  /*2acd0*/  @P2 STG.E.U16 desc[UR8][R2.64], R26 ;  /* 0x0000001a02002986 */ /* 0x0007e2000c101508 */
[----:B------:R-:W-:-:S03]  /*2ace0*/  ISETP.GE.AND P2, PT, R9, R121, PT ;  /* 0x000000790900720c */ /* 0x000fc60003f46270 */
[----:B------:R-:W2:Y:S01]  /*2acf0*/  LDL.LU R121, [R1+0x634] ;  /* 0x0006340001797983 */ /* 0x000ea20000300800 */
[----:B------:R-:W-:Y:S02]  /*2ad00*/  ISETP.GE.AND P1, PT, R8, R125, PT ;  /* 0x0000007d0800720c */ /* 0x000fe40003f26270 */
[----:B------:R-:W0:Y:S02]  /*2ad10*/  LDC R125, c[0x0][0x3b8] ;  /* 0x0000ee00ff7d7b82 */ /* 0x000e240000000800 */
[----:B-1----:R-:W-:Y:S02]  /*2ad20*/  ISETP.LT.AND P5, PT, R35, R33, !P1 ;  /* 0x000000212300720c */ /* 0x002fe40004fa1270 */
[----:B------:R-:W4:Y:S01]  /*2ad30*/  LDL.LU R35, [R1+0xfa0] ;  /* 0x000fa00001237983 */ /* 0x000f220000300800 */
[----:B---3--:R-:W-:-:S03]  /*2ad40*/  VIADD R2, R124, 0x17 ;  /* 0x000000177c027836 */ /* 0x008fc60000000000 */
[----:B------:R-:W1:Y:S01]  /*2ad50*/  LDC R33, c[0x0][0x39c] ;  /* 0x0000e700ff217b82 */ /* 0x000e620000000800 */
[----:B------:R-:W-:-:S07]  /*2ad60*/  PRMT R34, R34, 0x7632, R34 ;  /* 0x0000763222227816 */ /* 0x000fce0000000022 */
[----:B------:R-:W3:Y:S08]  /*2ad70*/  LDC R19, c[0x0][0x398] ;  /* 0x0000e600ff137b82 */ /* 0x000ef00000000800 */
[----:B------:R-:W0:Y:S01]  /*2ad80*/  LDC R18, c[0x0][0x398] ;  /* 0x0000e600ff127b82 */ /* 0x000e220000000800 */
[----:B--2---:R-:W-:Y:S02]  /*2ad90*/  ISETP.LT.AND P1, PT, R121, R122, !P1 ;  /* 0x0000007a7900720c */ /* 0x004fe40004f21270 */
[----:B------:R-:W4:Y:S01]  /*2ada0*/  LDL.LU R122, [R1+0x630] ;  /* 0x00063000017a7983 */ /* 0x000f220000300800 */
[----:B------:R-:W-:Y:S01]  /*2adb0*/  ISETP.GE.AND P0, PT, R2, R123, PT ;  /* 0x0000007b0200720c */ /* 0x000fe20003f06270 */
[----:B0-----:R-:W-:-:S04]  /*2adc0*/  IMAD.IADD R2, R0, 0x1, R125 ;  /* 0x0000000100027824 */ /* 0x001fc800078e027d */
[----:B------:R-:W-:Y:S01]  /*2add0*/  IMAD.WIDE R8, R2, 0x2, R116 ;  /* 0x0000000202087825 */ /* 0x000fe200078e0274 */
[----:B------:R-:W-:-:S03]  /*2ade0*/  PRMT R26, R26, 0x7632, R26 ;  /* 0x000076321a1a7816 */ /* 0x000fc6000000001a */
[C---:B------:R-:W-:Y:S01]  /*2adf0*/  IMAD.IADD R0, R2.reuse, 0x1, R125 ;  /* 0x0000000102007824 */ /* 0x040fe200078e027d */
[----:B------:R0:W-:Y:S01]  /*2ae00*/  @P5 STG.E.U16 desc[UR8][R8.64], R34 ;  /* 0x0000002208005986 */ /* 0x0001e2000c101508 */
[----:B------:R-:W-:-:S05]  /*2ae10*/  IMAD.WIDE R2, R2, 0x2, R118 ;  /* 0x0000000202027825 */ /* 0x000fca00078e0276 */
[----:B------:R2:W-:Y:S01]  /*2ae20*/  @P1 STG.E.U16 desc[UR8][R2.64], R26 ;  /* 0x0000001a02001986 */ /* 0x0005e2000c101508 */
[----:B------:R-:W-:Y:S02]  /*2ae30*/  VIADD R17, R124, 0x18 ;  /* 0x000000187c117836 */ /* 0x000fe40000000000 */
[C---:B0-----:R-:W-:Y:S01]  /*2ae40*/  IMAD.WIDE R8, R0.reuse, 0x2, R116 ;  /* 0x0000000200087825 */ /* 0x041fe200078e0274 */
[----:B------:R-:W-:Y:S01]  /*2ae50*/  PRMT R16, R27, 0x7632, R16 ;  /* 0x000076321b107816 */ /* 0x000fe20000000010 */
[----:B------:R-:W0:Y:S02]  /*2ae60*/  LDC R34, c[0x0][0x39c] ;  /* 0x0000e700ff227b82 */ /* 0x000e240000000800 */
[----:B--2---:R-:W-:-:S06]  /*2ae70*/  IMAD.WIDE R2, R0, 0x2, R118 ;  /* 0x0000000200027825 */ /* 0x004fcc00078e0276 */
[----:B------:R-:W2:Y:S01]  /*2ae80*/  LDC R26, c[0x0][0x398] ;  /* 0x0000e600ff1a7b82 */ /* 0x000ea20000000800 */
[----:B----4-:R-:W-:-:S07]  /*2ae90*/  ISETP.LT.AND P4, PT, R122, R120, !P2 ;  /* 0x000000787a00720c */ /* 0x010fce0005781270 */
[----:B------:R-:W4:Y:S01]  /*2aea0*/  LDC R120, c[0x0][0x398] ;  /* 0x0000e600ff787b82 */ /* 0x000f220000000800 */
[----:B------:R-:W-:Y:S02]  /*2aeb0*/  ISETP.LT.AND P2, PT, R121, R10, !P2 ;  /* 0x0000000a7900720c */ /* 0x000fe40005741270 */
[----:B------:R-:W-:Y:S01]  /*2aec0*/  ISETP.LT.AND P5, PT, R122, R11, !P0 ;  /* 0x0000000b7a00720c */ /* 0x000fe200047a1270 */
[----:B------:R-:W-:Y:S01]  /*2aed0*/  IMAD.IADD R11, R0, 0x1, R125 ;  /* 0x00000001000b7824 */ /* 0x000fe200078e027d */
[----:B------:R-:W-:Y:S01]  /*2aee0*/  PRMT R10, R35, 0x7632, R10 ;  /* 0x00007632230a7816 */ /* 0x000fe2000000000a */
[----:B------:R-:W-:Y:S01]  /*2aef0*/  VIADD R0, R124, 0x19 ;  /* 0x000000197c007836 */ /* 0x000fe20000000000 */
[----:B------:R0:W-:Y:S07]  /*2af00*/  @P4 STG.E.U16 desc[UR8][R8.64], R35 ;  /* 0x0000002308004986 */ /* 0x0001ee000c101508 */
[----:B------:R2:W-:Y:S01]  /*2af10*/  @P2 STG.E.U16 desc[UR8][R2.64], R27 ;  /* 0x0000001b02002986 */ /* 0x0005e2000c101508 */
[----:B-1----:R-:W-:-:S02]  /*2af20*/  ISETP.GE.AND P2, PT, R17, R33, PT ;  /* 0x000000211100720c */ /* 0x002fc40003f46270 */
[----:B------:R-:W-:Y:S01]  /*2af30*/  ISETP.GE.AND P1, PT, R0, R32, PT ;  /* 0x000000200000720c */ /* 0x000fe20003f26270 */
[----:B------:R-:W1:Y:S01]  /*2af40*/  LDC R33, c[0x0][0x39c] ;  /* 0x0000e700ff217b82 */ /* 0x000e620000000800 */
[----:B0-----:R-:W-:Y:S01]  /*2af50*/  IMAD.WIDE R8, R11, 0x2, R116 ;  /* 0x000000020b087825 */ /* 0x001fe200078e0274 */
[----:B----4-:R-:W-:-:S06]  /*2af60*/  ISETP.LT.AND P0, PT, R121, R120, !P0 ;  /* 0x000000787900720c */ /* 0x010fcc0004701270 */
[----:B--2---:R-:W0:Y:S01]  /*2af70*/  LDC R27, c[0x0][0x39c] ;  /* 0x0000e700ff1b7b82 */ /* 0x004e220000000800 */
[----:B------:R2:W-:Y:S01]  /*2af80*/  @P5 STG.E.U16 desc[UR8][R8.64], R10 ;  /* 0x0000000a08005986 */ /* 0x0005e2000c101508 */
[----:B------:R-:W-:Y:S02]  /*2af90*/  ISETP.LT.AND P5, PT, R122, R25, !P2 ;  /* 0x000000197a00720c */ /* 0x000fe400057a1270 */
[----:B---3--:R-:W-:-:S04]  /*2afa0*/  ISETP.LT.AND P2, PT, R121, R19, !P2 ;  /* 0x000000137900720c */ /* 0x008fc80005741270 */
[----:B------:R-:W3:Y:S01]  /*2afb0*/  LDC R32, c[0x0][0x398] ;  /* 0x0000e600ff207b82 */ /* 0x000ee20000000800 */
[----:B------:R-:W-:Y:S01]  /*2afc0*/  ISETP.LT.AND P6, PT, R122, R18, !P1 ;  /* 0x000000127a00720c */ /* 0x000fe20004fc1270 */
[----:B------:R-:W-:-:S04]  /*2afd0*/  IMAD.WIDE R2, R11, 0x2, R118 ;  /* 0x000000020b027825 */ /* 0x000fc800078e0276 */
[----:B--2---:R-:W-:Y:S02]  /*2afe0*/  IMAD.IADD R10, R11, 0x1, R125 ;  /* 0x000000010b0a7824 */ /* 0x004fe400078e027d */
[----:B------:R-:W2:Y:S02]  /*2aff0*/  LDC R25, c[0x0][0x398] ;  /* 0x0000e600ff197b82 */ /* 0x000ea40000000800 */
[----:B------:R-:W-:-:S06]  /*2b000*/  IMAD.WIDE R8, R10, 0x2, R116 ;  /* 0x000000020a087825 */ /* 0x000fcc00078e0274 */
[----:B------:R-:W4:Y:S01]  /*2b010*/  LDC R19, c[0x0][0x398] ;  /* 0x0000e600ff137b82 */ /* 0x000f220000000800 */
[C---:B------:R-:W-:Y:S01]  /*2b020*/  IMAD.IADD R0, R10.reuse, 0x1, R125 ;  /* 0x000000010a007824 */ /* 0x040fe200078e027d */
[----:B------:R1:W-:Y:S01]  /*2b030*/  @P0 STG.E.U16 desc[UR8][R2.64], R16 ;  /* 0x0000001002000986 */ /* 0x0003e2000c101508 */
[----:B------:R-:W-:Y:S01]  /*2b040*/  IMAD.WIDE R10, R10, 0x2, R118 ;  /* 0x000000020a0a7825 */ /* 0x000fe200078e0276 */
[----:B------:R-:W-:Y:S02]  /*2b050*/  ISETP.LT.AND P4, PT, R121, R24, !P1 ;  /* 0x000000187900720c */ /* 0x000fe40004f81270 */
[----:B------:R0:W-:Y:S02]  /*2b060*/  @P5 STG.E.U16 desc[UR8][R8.64], R48 ;  /* 0x0000003008005986 */ /* 0x0001e4000c101508 */
[----:B------:R-:W4:Y:S02]  /*2b070*/  LDC R18, c[0x0][0x398] ;  /* 0x0000e600ff127b82 */ /* 0x000f240000000800 */
[----:B------:R0:W-:Y:S01]  /*2b080*/  @P2 STG.E.U16 desc[UR8][R10.64], R40 ;  /* 0x000000280a002986 */ /* 0x0001e2000c101508 */
[----:B-1----:R-:W-:-:S05]  /*2b090*/  IMAD.WIDE R2, R0, 0x2, R116 ;  /* 0x0000000200027825 */ /* 0x002fca00078e0274 */
[----:B------:R-:W1:Y:S01]  /*2b0a0*/  LDC R17, c[0x0][0x398] ;  /* 0x0000e600ff117b82 */ /* 0x000e620000000800 */
[----:B0-----:R-:W-:Y:S01]  /*2b0b0*/  PRMT R48, R48, 0x7632, R48 ;  /* 0x0000763230307816 */ /* 0x001fe20000000030 */
[----:B------:R-:W-:-:S04]  /*2b0c0*/  VIADD R10, R124, 0x1a ;  /* 0x0000001a7c0a7836 */ /* 0x000fc80000000000 */
[----:B------:R0:W-:Y:S01]  /*2b0d0*/  @P6 STG.E.U16 desc[UR8][R2.64], R48 ;  /* 0x0000003002006986 */ /* 0x0001e2000c101508 */
[----:B------:R-:W-:Y:S01]  /*2b0e0*/  PRMT R40, R40, 0x7632, R40 ;  /* 0x0000763228287816 */ /* 0x000fe20000000028 */
[----:B------:R-:W-:Y:S01]  /*2b0f0*/  IMAD.WIDE R8, R0, 0x2, R118 ;  /* 0x0000000200087825 */ /* 0x000fe200078e0276 */
[----:B------:R-:W1:Y:S01]  /*2b100*/  LDC R35, c[0x0][0x39c] ;  /* 0x0000e700ff237b82 */ /* 0x000e620000000800 */
[----:B------:R-:W-:Y:S02]  /*2b110*/  ISETP.GE.AND P1, PT, R10, R27, PT ;  /* 0x0000001b0a00720c */ /* 0x000fe40003f26270 */
[----:B0-----:R-:W-:Y:S02]  /*2b120*/  VIADD R2, R124, 0x1b ;  /* 0x0000001b7c027836 */ /* 0x001fe40000000000 */
[----:B---3--:R-:W-:Y:S01]  /*2b130*/  ISETP.LT.AND P6, PT, R122, R32, !P1 ;  /* 0x000000207a00720c */ /* 0x008fe20004fc1270 */
[----:B------:R-:W-:Y:S01]  /*2b140*/  VIADD R3, R124, 0x1c ;  /* 0x0000001c7c037836 */ /* 0x000fe20000000000 */
[----:B------:R0:W-:Y:S01]  /*2b150*/  @P4 STG.E.U16 desc[UR8][R8.64], R40 ;  /* 0x0000002808004986 */ /* 0x0001e2000c101508 */
[----:B------:R-:W-:Y:S01]  /*2b160*/  PRMT R24, R49, 0x7632, R24 ;  /* 0x0000763231187816 */ /* 0x000fe20000000018 */
[----:B------:R-:W3:Y:S01]  /*2b170*/  LDC R27, c[0x0][0x398] ;  /* 0x0000e600ff1b7b82 */ /* 0x000ee20000000800 */
[----:B------:R-:W-:-:S02]  /*2b180*/  ISETP.GE.AND P0, PT, R2, R34, PT ;  /* 0x000000220200720c */ /* 0x000fc40003f06270 */
[C---:B------:R-:W-:Y:S02]  /*2b190*/  ISETP.LT.AND P1, PT, R121.reuse, R26, !P1 ;  /* 0x0000001a7900720c */ /* 0x040fe40004f21270 */
[----:B--2---:R-:W-:Y:S02]  /*2b1a0*/  ISETP.LT.AND P5, PT, R122, R25, !P0 ;  /* 0x000000197a00720c */ /* 0x004fe400047a1270 */
[----:B----4-:R-:W-:Y:S01]  /*2b1b0*/  ISETP.LT.AND P0, PT, R121, R19, !P0 ;  /* 0x000000137900720c */ /* 0x010fe20004701270 */
[----:B------:R-:W2:Y:S01]  /*2b1c0*/  LDC R34, c[0x0][0x398] ;  /* 0x0000e600ff227b82 */ /* 0x000ea20000000800 */
[----:B0-----:R-:W-:Y:S01]  /*2b1d0*/  IMAD.IADD R8, R0, 0x1, R125 ;  /* 0x0000000100087824 */ /* 0x001fe200078e027d */
[----:B------:R-:W-:-:S03]  /*2b1e0*/  ISETP.GE.AND P2, PT, R3, R33, PT ;  /* 0x000000210300720c */ /* 0x000fc60003f46270 */
[----:B------:R-:W-:-:S03]  /*2b1f0*/  IMAD.IADD R16, R8, 0x1, R125 ;  /* 0x0000000108107824 */ /* 0x000fc600078e027d */
[----:B------:R-:W0:Y:S01]  /*2b200*/  LDC R33, c[0x0][0x39c] ;  /* 0x0000e700ff217b82 */ /* 0x000e220000000800 */
[----:B------:R-:W-:Y:S01]  /*2b210*/  IMAD.WIDE R2, R8, 0x2, R116 ;  /* 0x0000000208027825 */ /* 0x000fe200078e0274 */
[----:B------:R-:W-:Y:S02]  /*2b220*/  ISETP.LT.AND P4, PT, R122, R18, !P2 ;  /* 0x000000127a00720c */ /* 0x000fe40005781270 */
[----:B-1----:R-:W-:Y:S01]  /*2b230*/  ISETP.LT.AND P2, PT, R121, R17, !P2 ;  /* 0x000000117900720c */ /* 0x002fe20005741270 */
[----:B------:R-:W-:Y:S01]  /*2b240*/  IMAD.WIDE R8, R8, 0x2, R118 ;  /* 0x0000000208087825 */ /* 0x000fe200078e0276 */
[----:B------:R-:W-:Y:S02]  /*2b250*/  PRMT R25, R41, 0x7632, R25 ;  /* 0x0000763229197816 */ /* 0x000fe40000000019 */
[----:B------:R-:W1:Y:S01]  /*2b260*/  LDC R26, c[0x0][0x398] ;  /* 0x0000e600ff1a7b82 */ /* 0x000e620000000800 */
[C---:B------:R-:W-:Y:S02]  /*2b270*/  IMAD.IADD R0, R16.reuse, 0x1, R125 ;  /* 0x0000000110007824 */ /* 0x040fe400078e027d */
[C---:B------:R-:W-:Y:S01]  /*2b280*/  IMAD.WIDE R10, R16.reuse, 0x2, R116 ;  /* 0x00000002100a7825 */ /* 0x040fe200078e0274 */
[----:B------:R4:W-:Y:S03]  /*2b290*/  @P6 STG.E.U16 desc[UR8][R2.64], R49 ;  /* 0x0000003102006986 */ /* 0x0009e6000c101508 */
[----:B------:R-:W-:Y:S01]  /*2b2a0*/  IMAD.WIDE R16, R16, 0x2, R118 ;  /* 0x0000000210107825 */ /* 0x000fe200078e0276 */
[----:B------:R-:W-:Y:S01]  /*2b2b0*/  @P1 STG.E.U16 desc[UR8][R8.64], R41 ;  /* 0x0000002908001986 */ /* 0x000fe2000c101508 */
[----:B------:R-:W3:Y:S03]  /*2b2c0*/  LDC R32, c[0x0][0x39c] ;  /* 0x0000e700ff207b82 */ /* 0x000ee60000000800 */
[----:B------:R4:W-:Y:S04]  /*2b2d0*/  @P5 STG.E.U16 desc[UR8][R10.64], R24 ;  /* 0x000000180a005986 */ /* 0x0009e8000c101508 */
[----:B------:R2:W-:Y:S01]  /*2b2e0*/  @P0 STG.E.U16 desc[UR8][R16.64], R25 ;  /* 0x0000001910000986 */ /* 0x0005e2000c101508 */
[----:B------:R-:W-:-:S04]  /*2b2f0*/  IMAD.WIDE R18, R0, 0x2, R116 ;  /* 0x0000000200127825 */ /* 0x000fc800078e0274 */
[----:B------:R-:W-:Y:S02]  /*2b300*/  VIADD R48, R124, 0x1d ;  /* 0x0000001d7c307836 */ /* 0x000fe40000000000 */
[----:B----4-:R-:W-:Y:S01]  /*2b310*/  IMAD.WIDE R2, R0, 0x2, R118 ;  /* 0x0000000200027825 */ /* 0x010fe200078e0276 */
[----:B------:R-:W4:Y:S08]  /*2b320*/  LDC R24, c[0x0][0x39c] ;  /* 0x0000e700ff187b82 */ /* 0x000f300000000800 */
[----:B--2---:R-:W2:Y:S01]  /*2b330*/  LDC R17, c[0x0][0x398] ;  /* 0x0000e600ff117b82 */ /* 0x004ea20000000800 */
[----:B------:R-:W-:Y:S01]  /*2b340*/  VIADD R40, R124, 0x1e ;  /* 0x0000001e7c287836 */ /* 0x000fe20000000000 */
[----:B------:R1:W-:Y:S06]  /*2b350*/  @P4 STG.E.U16 desc[UR8][R18.64], R50 ;  /* 0x0000003212004986 */ /* 0x0003ec000c101508 */
[----:B------:R-:W4:Y:S01]  /*2b360*/  LDC R16, c[0x0][0x398] ;  /* 0x0000e600ff107b82 */ /* 0x000f220000000800 */
[----:B------:R-:W-:Y:S01]  /*2b370*/  ISETP.GE.AND P1, PT, R48, R35, PT ;  /* 0x000000233000720c */ /* 0x000fe20003f26270 */
[----:B------:R2:W-:Y:S01]  /*2b380*/  @P2 STG.E.U16 desc[UR8][R2.64], R42 ;  /* 0x0000002a02002986 */ /* 0x0005e2000c101508 */
[----:B0-----:R-:W-:-:S02]  /*2b390*/  ISETP.GE.AND P2, PT, R40, R33, PT ;  /* 0x000000212800720c */ /* 0x001fc40003f46270 */
[----:B------:R-:W-:-:S03]  /*2b3a0*/  ISETP.LT.AND P5, PT, R122, R34, !P1 ;  /* 0x000000227a00720c */ /* 0x000fc60004fa1270 */
[----:B-1----:R-:W0:Y:S01]  /*2b3b0*/  LDC R18, c[0x0][0x39c] ;  /* 0x0000e700ff127b82 */ /* 0x002e220000000800 */
[----:B------:R-:W-:Y:S01]  /*2b3c0*/  ISETP.LT.AND P4, PT, R122, R26, !P2 ;  /* 0x0000001a7a00720c */ /* 0x000fe20005781270 */
[----:B------:R-:W-:Y:S01]  /*2b3d0*/  VIADD R9, R124, 0x1f ;  /* 0x0000001f7c097836 */ /* 0x000fe20000000000 */
[----:B---3--:R-:W-:Y:S01]  /*2b3e0*/  ISETP.LT.AND P1, PT, R121, R27, !P1 ;  /* 0x0000001b7900720c */ /* 0x008fe20004f21270 */
[----:B------:R-:W-:-:S04]  /*2b3f0*/  IMAD.IADD R25, R0, 0x1, R125 ;  /* 0x0000000100197824 */ /* 0x000fc800078e027d */
[----:B------:R-:W1:Y:S01]  /*2b400*/  LDC R26, c[0x0][0x398] ;  /* 0x0000e600ff1a7b82 */ /* 0x000e620000000800 */
[----:B------:R-:W-:Y:S01]  /*2b410*/  ISETP.GE.AND P0, PT, R9, R32, PT ;  /* 0x000000200900720c */ /* 0x000fe20003f06270 */
[----:B------:R-:W-:Y:S01]  /*2b420*/  IMAD.WIDE R8, R25, 0x2, R116 ;  /* 0x0000000219087825 */ /* 0x000fe200078e0274 */
[----:B------:R-:W-:-:S05]  /*2b430*/  PRMT R50, R50, 0x7632, R50 ;  /* 0x0000763232327816 */ /* 0x000fca0000000032 */
[----:B------:R-:W3:Y:S01]  /*2b440*/  LDC R0, c[0x0][0x398] ;  /* 0x0000e600ff007b82 */ /* 0x000ee20000000800 */
[----:B--2---:R-:W-:Y:S01]  /*2b450*/  ISETP.LT.AND P2, PT, R121, R17, !P2 ;  /* 0x000000117900720c */ /* 0x004fe20005741270 */
[----:B------:R-:W-:Y:S01]  /*2b460*/  IMAD.WIDE R2, R25, 0x2, R118 ;  /* 0x0000000219027825 */ /* 0x000fe200078e0276 */
[----:B------:R-:W-:-:S05]  /*2b470*/  PRMT R42, R42, 0x7632, R42 ;  /* 0x000076322a2a7816 */ /* 0x000fca000000002a */
[----:B------:R-:W2:Y:S01]  /*2b480*/  LDC R11, c[0x0][0x398] ;  /* 0x0000e600ff0b7b82 */ /* 0x000ea20000000800 */
[--C-:B------:R-:W-:Y:S01]  /*2b490*/  IMAD.IADD R19, R25, 0x1, R125.reuse ;  /* 0x0000000119137824 */ /* 0x100fe200078e027d */
[----:B------:R0:W-:Y:S06]  /*2b4a0*/  @P5 STG.E.U16 desc[UR8][R8.64], R50 ;  /* 0x0000003208005986 */ /* 0x0001ec000c101508 */
[----:B------:R-:W2:Y:S01]  /*2b4b0*/  LDC R10, c[0x0][0x398] ;  /* 0x0000e600ff0a7b82 */ /* 0x000ea20000000800 */
[----:B----4-:R-:W-:Y:S01]  /*2b4c0*/  ISETP.LT.AND P5, PT, R122, R16, !P0 ;  /* 0x000000107a00720c */ /* 0x010fe200047a1270 */
[----:B------:R4:W-:Y:S01]  /*2b4d0*/  @P1 STG.E.U16 desc[UR8][R2.64], R42 ;  /* 0x0000002a02001986 */ /* 0x0009e2000c101508 */
[----:B------:R-:W-:-:S02]  /*2b4e0*/  IMAD.IADD R17, R19, 0x1, R125 ;  /* 0x0000000113117824 */ /* 0x000fc400078e027d */
[----:B0-----:R-:W-:-:S03]  /*2b4f0*/  IMAD.WIDE R8, R19, 0x2, R116 ;  /* 0x0000000213087825 */ /* 0x001fc600078e0274 */
[----:B------:R-:W0:Y:S01]  /*2b500*/  LDC R34, c[0x0][0x398] ;  /* 0x0000e600ff227b82 */ /* 0x000e220000000800 */
[----:B------:R-:W-:Y:S02]  /*2b510*/  VIADD R27, R124, 0x20 ;  /* 0x000000207c1b7836 */ /* 0x000fe40000000000 */
[----:B----4-:R-:W-:Y:S01]  /*2b520*/  IMAD.WIDE R2, R19, 0x2, R118 ;  /* 0x0000000213027825 */ /* 0x010fe200078e0276 */
[----:B------:R4:W-:Y:S01]  /*2b530*/  @P4 STG.E.U16 desc[UR8][R8.64], R51 ;  /* 0x0000003308004986 */ /* 0x0009e2000c101508 */
[----:B------:R-:W-:-:S03]  /*2b540*/  PRMT R25, R51, 0x7632, R25 ;  /* 0x0000763233197816 */ /* 0x000fc60000000019 */
[----:B------:R-:W0:Y:S01]  /*2b550*/  LDC R33, c[0x0][0x39c] ;  /* 0x0000e700ff217b82 */ /* 0x000e220000000800 */
[----:B------:R-:W-:Y:S01]  /*2b560*/  VIADD R19, R124, 0x21 ;  /* 0x000000217c137836 */ /* 0x000fe20000000000 */
[----:B------:R-:W-:Y:S01]  /*2b570*/  @P2 STG.E.U16 desc[UR8][R2.64], R43 ;  /* 0x0000002b02002986 */ /* 0x000fe2000c101508 */
[----:B------:R-:W-:-:S03]  /*2b580*/  ISETP.GE.AND P2, PT, R27, R24, PT ;  /* 0x000000181b00720c */ /* 0x000fc60003f46270 */
[----:B------:R-:W-:Y:S02]  /*2b590*/  ISETP.GE.AND P1, PT, R19, R18, PT ;  /* 0x000000121300720c */ /* 0x000fe40003f26270 */
[----:B------:R-:W0:Y:S01]  /*2b5a0*/  LDC R27, c[0x0][0x39c] ;  /* 0x0000e700ff1b7b82 */ /* 0x000e220000000800 */
[----:B----4-:R-:W-:Y:S01]  /*2b5b0*/  IMAD.WIDE R8, R17, 0x2, R116 ;  /* 0x0000000211087825 */ /* 0x010fe200078e0274 */
[----:B-1----:R-:W-:Y:S02]  /*2b5c0*/  ISETP.LT.AND P0, PT, R121, R26, !P0 ;  /* 0x0000001a7900720c */ /* 0x002fe40004701270 */
[----:B---3--:R-:W-:-:S04]  /*2b5d0*/  ISETP.LT.AND P6, PT, R122, R0, !P1 ;  /* 0x000000007a00720c */ /* 0x008fc80004fc1270 */
[----:B------:R-:W1:Y:S01]  /*2b5e0*/  LDC R32, c[0x0][0x39c] ;  /* 0x0000e700ff207b82 */ /* 0x000e620000000800 */
[----:B------:R3:W-:Y:S01]  /*2b5f0*/  @P5 STG.E.U16 desc[UR8][R8.64], R25 ;  /* 0x0000001908005986 */ /* 0x0007e2000c101508 */
[----:B--2---:R-:W-:Y:S02]  /*2b600*/  ISETP.LT.AND P5, PT, R122, R11, !P2 ;  /* 0x0000000b7a00720c */ /* 0x004fe400057a1270 */
[----:B------:R-:W-:-:S04]  /*2b610*/  ISETP.LT.AND P2, PT, R121, R10, !P2 ;  /* 0x0000000a7900720c */ /* 0x000fc80005741270 */
[----:B------:R-:W2:Y:S01]  /*2b620*/  LDC R26, c[0x0][0x398] ;  /* 0x0000e600ff1a7b82 */ /* 0x000ea20000000800 */
[----:B------:R-:W-:-:S07]  /*2b630*/  IMAD.IADD R10, R17, 0x1, R125 ;  /* 0x00000001110a7824 */ /* 0x000fce00078e027d */
[----:B------:R-:W4:Y:S08]  /*2b640*/  LDC R18, c[0x0][0x398] ;  /* 0x0000e600ff127b82 */ /* 0x000f300000000800 */
[----:B---3--:R-:W3:Y:S08]  /*2b650*/  LDC R25, c[0x0][0x398] ;  /* 0x0000e600ff197b82 */ /* 0x008ef00000000800 */
[----:B------:R-:W3:Y:S01]  /*2b660*/  LDC R0, c[0x0][0x398] ;  /* 0x0000e600ff007b82 */ /* 0x000ee20000000800 */
[----:B------:R-:W-:-:S07]  /*2b670*/  PRMT R16, R43, 0x7632, R16 ;  /* 0x000076322b107816 */ /* 0x000fce0000000010 */
[----:B------:R-:W3:Y:S01]  /*2b680*/  LDC R24, c[0x0][0x398] ;  /* 0x0000e600ff187b82 */ /* 0x000ee20000000800 */
[----:B------:R-:W-:Y:S01]  /*2b690*/  IMAD.WIDE R2, R17, 0x2, R118 ;  /* 0x0000000211027825 */ /* 0x000fe200078e0276 */
[----:B0-----:R-:W-:-:S06]  /*2b6a0*/  ISETP.LT.AND P4, PT, R121, R34, !P1 ;  /* 0x000000227900720c */ /* 0x001fcc0004f81270 */
[----:B------:R-:W0:Y:S01]  /*2b6b0*/  LDC R19, c[0x0][0x398] ;  /* 0x0000e600ff137b82 */ /* 0x000e220000000800 */
[C---:B------:R-:W-:Y:S01]  /*2b6c0*/  IMAD.WIDE R8, R10.reuse, 0x2, R116 ;  /* 0x000000020a087825 */ /* 0x040fe200078e0274 */
[----:B------:R1:W-:Y:S03]  /*2b6d0*/  @P0 STG.E.U16 desc[UR8][R2.64], R16 ;  /* 0x0000001002000986 */ /* 0x0003e6000c101508 */
[C---:B------:R-:W-:Y:S02]  /*2b6e0*/  IMAD.IADD R17, R10.reuse, 0x1, R125 ;  /* 0x000000010a117824 */ /* 0x040fe400078e027d */
[----:B------:R-:W-:Y:S01]  /*2b6f0*/  IMAD.WIDE R10, R10, 0x2, R118 ;  /* 0x000000020a0a7825 */ /* 0x000fe200078e0276 */
[----:B------:R2:W-:Y:S01]  /*2b700*/  @P5 STG.E.U16 desc[UR8][R8.64], R56 ;  /* 0x0000003808005986 */ /* 0x0005e2000c101508 */
[----:B------:R-:W-:Y:S01]  /*2b710*/  PRMT R34, R56, 0x7632, R34 ;  /* 0x0000763238227816 */ /* 0x000fe20000000022 */
[----:B------:R-:W0:Y:S01]  /*2b720*/  LDC R42, c[0x0][0x398] ;  /* 0x0000e600ff2a7b82 */ /* 0x000e220000000800 */
[C---:B------:R-:W-:Y:S01]  /*2b730*/  VIADD R40, R124.reuse, 0x22 ;  /* 0x000000227c287836 */ /* 0x040fe20000000000 */
[----:B------:R4:W-:Y:S01]  /*2b740*/  @P2 STG.E.U16 desc[UR8][R10.64], R52 ;  /* 0x000000340a002986 */ /* 0x0009e2000c101508 */
[----:B------:R-:W-:-:S02]  /*2b750*/  VIADD R35, R124, 0x23 ;  /* 0x000000237c237836 */ /* 0x000fc40000000000 */
[----:B-1----:R-:W-:Y:S02]  /*2b760*/  VIADD R16, R124, 0x24 ;  /* 0x000000247c107836 */ /* 0x002fe40000000000 */
[----:B------:R-:W-:Y:S01]  /*2b770*/  IMAD.WIDE R2, R17, 0x2, R116 ;  /* 0x0000000211027825 */ /* 0x000fe200078e0274 */
[----:B------:R-:W-:-:S03]  /*2b780*/  ISETP.GE.AND P1, PT, R40, R33, PT ;  /* 0x000000212800720c */ /* 0x000fc60003f26270 */
[----:B--2---:R-:W-:Y:S01]  /*2b790*/  IMAD.WIDE R8, R17, 0x2, R118 ;  /* 0x0000000211087825 */ /* 0x004fe200078e0276 */
[----:B------:R-:W-:Y:S02]  /*2b7a0*/  ISETP.GE.AND P2, PT, R16, R27, PT ;  /* 0x0000001b1000720c */ /* 0x000fe40003f46270 */
[----:B----4-:R-:W-:Y:S01]  /*2b7b0*/  PRMT R11, R52, 0x7632, R11 ;  /* 0x00007632340b7816 */ /* 0x010fe2000000000b */
[----:B------:R-:W-:Y:S01]  /*2b7c0*/  @P6 STG.E.U16 desc[UR8][R2.64], R34 ;  /* 0x0000002202006986 */ /* 0x000fe2000c101508 */
[----:B------:R-:W-:Y:S01]  /*2b7d0*/  ISETP.GE.AND P0, PT, R35, R32, PT ;  /* 0x000000202300720c */ /* 0x000fe20003f06270 */
[----:B------:R-:W1:Y:S01]  /*2b7e0*/  LDC R33, c[0x0][0x398] ;  /* 0x0000e600ff217b82 */ /* 0x000e620000000800 */
[C---:B------:R-:W-:Y:S01]  /*2b7f0*/  ISETP.LT.AND P6, PT, R122.reuse, R26, !P1 ;  /* 0x0000001a7a00720c */ /* 0x040fe20004fc1270 */
[----:B------:R2:W-:Y:S01]  /*2b800*/  @P4 STG.E.U16 desc[UR8][R8.64], R11 ;  /* 0x0000000b08004986 */ /* 0x0005e2000c101508 */
[----:B------:R-:W-:Y:S02]  /*2b810*/  ISETP.LT.AND P4, PT, R122, R18, !P2 ;  /* 0x000000127a00720c */ /* 0x000fe40005781270 */
[----:B---3--:R-:W-:-:S03]  /*2b820*/  ISETP.LT.AND P1, PT, R121, R25, !P1 ;  /* 0x000000197900720c */ /* 0x008fc60004f21270 */
[----:B------:R-:W3:Y:S01]  /*2b830*/  LDC R35, c[0x0][0x39c] ;  /* 0x0000e700ff237b82 */ /* 0x000ee20000000800 */
[----:B------:R-:W-:Y:S02]  /*2b840*/  ISETP.LT.AND P2, PT, R121, R0, !P2 ;  /* 0x000000007900720c */ /* 0x000fe40005741270 */
[----:B------:R-:W-:Y:S01]  /*2b850*/  ISETP.LT.AND P5, PT, R122, R24, !P0 ;  /* 0x000000187a00720c */ /* 0x000fe200047a1270 */
[----:B--2---:R-:W-:-:S04]  /*2b860*/  IMAD.IADD R9, R17, 0x1, R125 ;  /* 0x0000000111097824 */ /* 0x004fc800078e027d */
[----:B------:R-:W2:Y:S01]  /*2b870*/  LDC R0, c[0x0][0x39c] ;  /* 0x0000e700ff007b82 */ /* 0x000ea20000000800 */
[----:B0-----:R-:W-:Y:S01]  /*2b880*/  ISETP.LT.AND P0, PT, R121, R19, !P0 ;  /* 0x000000137900720c */ /* 0x001fe20004701270 */
[C---:B------:R-:W-:Y:S02]  /*2b890*/  IMAD.IADD R17, R9.reuse, 0x1, R125 ;  /* 0x0000000109117824 */ /* 0x040fe400078e027d */
[----:B------:R-:W-:-:S04]  /*2b8a0*/  IMAD.WIDE R2, R9, 0x2, R116 ;  /* 0x0000000209027825 */ /* 0x000fc800078e0274 */
[----:B------:R-:W0:Y:S01]  /*2b8b0*/  LDC R32, c[0x0][0x39c] ;  /* 0x0000e700ff207b82 */ /* 0x000e220000000800 */
[----:B------:R-:W-:Y:S01]  /*2b8c0*/  IMAD.WIDE R8, R9, 0x2, R118 ;  /* 0x0000000209087825 */ /* 0x000fe200078e0276 */
[----:B------:R-:W-:-:S06]  /*2b8d0*/  PRMT R25, R57, 0x7632, R25 ;  /* 0x0000763239197816 */ /* 0x000fcc0000000019 */
[----:B------:R-:W4:Y:S01]  /*2b8e0*/  LDC R26, c[0x0][0x398] ;  /* 0x0000e600ff1a7b82 */ /* 0x000f220000000800 */
[C---:B------:R-:W-:Y:S01]  /*2b8f0*/  IMAD.WIDE R10, R17.reuse, 0x2, R116 ;  /* 0x00000002110a7825 */ /* 0x040fe200078e0274 */
[----:B------:R-:W-:Y:S03]  /*2b900*/  @P6 STG.E.U16 desc[UR8][R2.64], R57 ;  /* 0x0000003902006986 */ /* 0x000fe6000c101508 */
[----:B------:R-:W-:Y:S01]  /*2b910*/  IMAD.IADD R27, R17, 0x1, R125 ;  /* 0x00000001111b7824 */ /* 0x000fe200078e027d */
[----:B------:R-:W-:Y:S01]  /*2b920*/  PRMT R41, R53, 0x7632, R41 ;  /* 0x0000763235297816 */ /* 0x000fe20000000029 */
[----:B------:R-:W-:Y:S01]  /*2b930*/  IMAD.WIDE R16, R17, 0x2, R118 ;  /* 0x0000000211107825 */ /* 0x000fe200078e0276 */
[----:B------:R-:W4:Y:S01]  /*2b940*/  LDC R34, c[0x0][0x398] ;  /* 0x0000e600ff227b82 */ /* 0x000f220000000800 */
[----:B------:R-:W-:Y:S02]  /*2b950*/  @P1 STG.E.U16 desc[UR8][R8.64], R53 ;  /* 0x0000003508001986 */ /* 0x000fe4000c101508 */
[----:B------:R-:W-:-:S02]  /*2b960*/  IMAD.WIDE R18, R27, 0x2, R116 ;  /* 0x000000021b127825 */ /* 0x000fc400078e0274 */
[----:B------:R1:W-:Y:S02]  /*2b970*/  @P5 STG.E.U16 desc[UR8][R10.64], R25 ;  /* 0x000000190a005986 */ /* 0x0003e4000c101508 */
[C---:B------:R-:W-:Y:S01]  /*2b980*/  VIADD R48, R124.reuse, 0x26 ;  /* 0x000000267c307836 */ /* 0x040fe20000000000 */
[----:B------:R-:W4:Y:S01]  /*2b990*/  LDC R40, c[0x0][0x398] ;  /* 0x0000e600ff287b82 */ /* 0x000f220000000800 */
[----:B------:R2:W-:Y:S01]  /*2b9a0*/  @P0 STG.E.U16 desc[UR8][R16.64], R41 ;  /* 0x0000002910000986 */ /* 0x0005e2000c101508 */
[----:B------:R-:W-:-:S03]  /*2b9b0*/  VIADD R43, R124, 0x25 ;  /* 0x000000257c2b7836 */ /* 0x000fc60000000000 */
[----:B------:R0:W-:Y:S01]  /*2b9c0*/  @P4 STG.E.U16 desc[UR8][R18.64], R58 ;  /* 0x0000003a12004986 */ /* 0x0001e2000c101508 */
[----:B-1----:R-:W-:-:S04]  /*2b9d0*/  IMAD.WIDE R24, R27, 0x2, R118 ;  /* 0x000000021b187825 */ /* 0x002fc800078e0276 */
[----:B------:R-:W-:Y:S01]  /*2b9e0*/  VIADD R3, R124, 0x27 ;  /* 0x000000277c037836 */ /* 0x000fe20000000000 */
[----:B------:R1:W-:Y:S01]  /*2b9f0*/  @P2 STG.E.U16 desc[UR8][R24.64], R54 ;  /* 0x0000003618002986 */ /* 0x0003e2000c101508 */
[----:B---3--:R-:W-:Y:S01]  /*2ba00*/  ISETP.GE.AND P2, PT, R48, R35, PT ;  /* 0x000000233000720c */ /* 0x008fe20003f46270 */
[----:B--2---:R-:W2:Y:S01]  /*2ba10*/  LDC R41, c[0x0][0x39c] ;  /* 0x0000e700ff297b82 */ /* 0x004ea20000000800 */
[----:B------:R-:W-:Y:S02]  /*2ba20*/  ISETP.GE.AND P1, PT, R43, R0, PT ;  /* 0x000000002b00720c */ /* 0x000fe40003f26270 */
[----:B------:R-:W-:Y:S02]  /*2ba30*/  ISETP.LT.AND P4, PT, R122, R33, !P2 ;  /* 0x000000217a00720c */ /* 0x000fe40005781270 */
[----:B0-----:R-:W-:-:S03]  /*2ba40*/  ISETP.GE.AND P0, PT, R3, R32, PT ;  /* 0x000000200300720c */ /* 0x001fc60003f06270 */
[----:B------:R-:W0:Y:S01]  /*2ba50*/  LDC R33, c[0x0][0x39c] ;  /* 0x0000e700ff217b82 */ /* 0x000e220000000800 */
[----:B----4-:R-:W-:Y:S01]  /*2ba60*/  ISETP.LT.AND P5, PT, R122, R26, !P1 ;  /* 0x0000001a7a00720c */ /* 0x010fe20004fa1270 */
[----:B------:R-:W-:-:S06]  /*2ba70*/  IMAD.IADD R3, R27, 0x1, R125 ;  /* 0x000000011b037824 */ /* 0x000fcc00078e027d */
[----:B------:R-:W3:Y:S01]  /*2ba80*/  LDC R26, c[0x0][0x398] ;  /* 0x0000e600ff1a7b82 */ /* 0x000ee20000000800 */
[----:B------:R-:W-:-:S07]  /*2ba90*/  ISETP.LT.AND P1, PT, R121, R34, !P1 ;  /* 0x000000227900720c */ /* 0x000fce0004f21270 */
[----:B------:R-:W4:Y:S01]  /*2baa0*/  LDC R27, c[0x0][0x39c] ;  /* 0x0000e700ff1b7b82 */ /* 0x000f220000000800 */
[----:B------:R-:W-:Y:S01]  /*2bab0*/  PRMT R58, R58, 0x7632, R58 ;  /* 0x000076323a3a7816 */ /* 0x000fe2000000003a */
[----:B------:R-:W-:-:S06]  /*2bac0*/  IMAD.WIDE R8, R3, 0x2, R116 ;  /* 0x0000000203087825 */ /* 0x000fcc00078e0274 */
[----:B------:R-:W2:Y:S01]  /*2bad0*/  LDC R32, c[0x0][0x398] ;  /* 0x0000e600ff207b82 */ /* 0x000ea20000000800 */
[----:B------:R-:W-:-:S07]  /*2bae0*/  ISETP.LT.AND P2, PT, R121, R42, !P2 ;  /* 0x0000002a7900720c */ /* 0x000fce0005741270 */
[----:B-1----:R-:W1:Y:S01]  /*2baf0*/  LDC R25, c[0x0][0x398] ;  /* 0x0000e600ff197b82 */ /* 0x002e620000000800 */
[C---:B------:R-:W-:Y:S01]  /*2bb00*/  IMAD.IADD R17, R3.reuse, 0x1, R125 ;  /* 0x0000000103117824 */ /* 0x040fe200078e027d */
[----:B------:R0:W-:Y:S01]  /*2bb10*/  @P5 STG.E.U16 desc[UR8][R8.64], R58 ;  /* 0x0000003a08005986 */ /* 0x0001e2000c101508 */
[----:B------:R-:W-:Y:S01]  /*2bb20*/  PRMT R54, R54, 0x7632, R54 ;  /* 0x0000763236367816 */ /* 0x000fe20000000036 */
[----:B------:R-:W-:-:S04]  /*2bb30*/  IMAD.WIDE R2, R3, 0x2, R118 ;  /* 0x0000000203027825 */ /* 0x000fc800078e0276 */
[----:B------:R-:W1:Y:S01]  /*2bb40*/  LDC R24, c[0x0][0x398] ;  /* 0x0000e600ff187b82 */ /* 0x000e620000000800 */
[----:B------:R-:W-:Y:S01]  /*2bb50*/  ISETP.LT.AND P5, PT, R122, R40, !P0 ;  /* 0x000000287a00720c */ /* 0x000fe200047a1270 */
[----:B------:R-:W-:-:S06]  /*2bb60*/  VIADD R34, R124, 0x29 ;  /* 0x000000297c227836 */ /* 0x000fcc0000000000 */
[----:B------:R-:W1:Y:S01]  /*2bb70*/  LDC R18, c[0x0][0x398] ;  /* 0x0000e600ff127b82 */ /* 0x000e620000000800 */
[C---:B------:R-:W-:Y:S01]  /*2bb80*/  IMAD.WIDE R10, R17.reuse, 0x2, R116 ;  /* 0x00000002110a7825 */ /* 0x040fe200078e0274 */
[----:B------:R3:W-:Y:S03]  /*2bb90*/  @P1 STG.E.U16 desc[UR8][R2.64], R54 ;  /* 0x0000003602001986 */ /* 0x0007e6000c101508 */
[C---:B------:R-:W-:Y:S02]  /*2bba0*/  IMAD.IADD R19, R17.reuse, 0x1, R125 ;  /* 0x0000000111137824 */ /* 0x040fe400078e027d */
[----:B------:R-:W-:Y:S01]  /*2bbb0*/  IMAD.WIDE R16, R17, 0x2, R118 ;  /* 0x0000000211107825 */ /* 0x000fe200078e0276 */
[----:B0-----:R-:W-:Y:S01]  /*2bbc0*/  ISETP.GE.AND P1, PT, R34, R33, PT ;  /* 0x000000212200720c */ /* 0x001fe20003f26270 */
[----:B------:R-:W0:Y:S02]  /*2bbd0*/  LDC R35, c[0x0][0x398] ;  /* 0x0000e600ff237b82 */ /* 0x000e240000000800 */
[----:B------:R-:W-:Y:S01]  /*2bbe0*/  VIADD R40, R124, 0x28 ;  /* 0x000000287c287836 */ /* 0x000fe20000000000 */
[----:B------:R-:W-:Y:S01]  /*2bbf0*/  @P4 STG.E.U16 desc[UR8][R10.64], R59 ;  /* 0x0000003b0a004986 */ /* 0x000fe2000c101508 */
[----:B------:R-:W-:Y:S01]  /*2bc00*/  IMAD.WIDE R8, R19, 0x2, R116 ;  /* 0x0000000213087825 */ /* 0x000fe200078e0274 */
[----:B---3--:R-:W-:-:S03]  /*2bc10*/  PRMT R3, R59, 0x7632, R3 ;  /* 0x000076323b037816 */ /* 0x008fc60000000003 */
[----:B------:R-:W3:Y:S01]  /*2bc20*/  LDC R34, c[0x0][0x39c] ;  /* 0x0000e700ff227b82 */ /* 0x000ee20000000800 */
[----:B------:R-:W-:Y:S01]  /*2bc30*/  @P2 STG.E.U16 desc[UR8][R16.64], R55 ;  /* 0x0000003710002986 */ /* 0x000fe2000c101508 */
[----:B----4-:R-:W-:Y:S02]  /*2bc40*/  ISETP.GE.AND P2, PT, R40, R27, PT ;  /* 0x0000001b2800720c */ /* 0x010fe40003f46270 */
[C---:B------:R-:W-:Y:S01]  /*2bc50*/  ISETP.LT.AND P0, PT, R121.reuse, R26, !P0 ;  /* 0x0000001a7900720c */ /* 0x040fe20004701270 */
[----:B------:R4:W-:Y:S03]  /*2bc60*/  @P5 STG.E.U16 desc[UR8][R8.64], R3 ;  /* 0x0000000308005986 */ /* 0x0009e6000c101508 */
[----:B------:R-:W0:Y:S01]  /*2bc70*/  LDC R26, c[0x0][0x398] ;  /* 0x0000e600ff1a7b82 */ /* 0x000e220000000800 */
[----:B--2---:R-:W-:Y:S02]  /*2bc80*/  ISETP.LT.AND P5, PT, R122, R32, !P2 ;  /* 0x000000207a00720c */ /* 0x004fe400057a1270 */
[----:B-1----:R-:W-:-:S05]  /*2bc90*/  ISETP.LT.AND P2, PT, R121, R25, !P2 ;  /* 0x000000197900720c */ /* 0x002fca0005741270 */
[----:B------:R-:W1:Y:S01]  /*2bca0*/  LDC R40, c[0x0][0x39c] ;  /* 0x0000e700ff287b82 */ /* 0x000e620000000800 */
[----:B----4-:R-:W-:Y:S01]  /*2bcb0*/  IMAD.IADD R3, R19, 0x1, R125 ;  /* 0x0000000113037824 */ /* 0x010fe200078e027d */
[----:B------:R-:W-:Y:S01]  /*2bcc0*/  PRMT R0, R55, 0x7632, R0 ;  /* 0x0000763237007816 */ /* 0x000fe20000000000 */
[----:B------:R-:W-:Y:S01]  /*2bcd0*/  IMAD.WIDE R8, R19, 0x2, R118 ;  /* 0x0000000213087825 */ /* 0x000fe200078e0276 */
[----:B------:R-:W-:-:S04]  /*2bce0*/  ISETP.LT.AND P6, PT, R122, R24, !P1 ;  /* 0x000000187a00720c */ /* 0x000fc80004fc1270 */
[----:B------:R-:W2:Y:S01]  /*2bcf0*/  LDC R32, c[0x0][0x398] ;  /* 0x0000e600ff207b82 */ /* 0x000ea20000000800 */
[----:B------:R-:W-:Y:S01]  /*2bd00*/  ISETP.LT.AND P4, PT, R121, R18, !P1 ;  /* 0x000000127900720c */ /* 0x000fe20004f81270 */
[----:B------:R-:W-:-:S06]  /*2bd10*/  IMAD.WIDE R10, R3, 0x2, R116 ;  /* 0x00000002030a7825 */ /* 0x000fcc00078e0274 */
[----:B------:R-:W4:Y:S01]  /*2bd20*/  LDC R33, c[0x0][0x398] ;  /* 0x0000e600ff217b82 */ /* 0x000f220000000800 */
[C---:B------:R-:W-:Y:S02]  /*2bd30*/  IMAD.IADD R25, R3.reuse, 0x1, R125 ;  /* 0x0000000103197824 */ /* 0x040fe400078e027d */
[----:B------:R-:W-:Y:S01]  /*2bd40*/  IMAD.WIDE R2, R3, 0x2, R118 ;  /* 0x0000000203027825 */ /* 0x000fe200078e0276 */
[----:B------:R3:W-:Y:S04]  /*2bd50*/  @P0 STG.E.U16 desc[UR8][R8.64], R0 ;  /* 0x0000000008000986 */ /* 0x0007e8000c101508 */
[----:B------:R-:W4:Y:S01]  /*2bd60*/  LDC R27, c[0x0][0x398] ;  /* 0x0000e600ff1b7b82 */ /* 0x000f220000000800 */
[----:B------:R0:W-:Y:S01]  /*2bd70*/  @P5 STG.E.U16 desc[UR8][R10.64], R64 ;  /* 0x000000400a005986 */ /* 0x0001e2000c101508 */
[----:B------:R-:W-:-:S03]  /*2bd80*/  IMAD.WIDE R16, R25, 0x2, R116 ;  /* 0x0000000219107825 */ /* 0x000fc600078e0274 */
[----:B------:R0:W-:Y:S03]  /*2bd90*/  @P2 STG.E.U16 desc[UR8][R2.64], R60 ;  /* 0x0000003c02002986 */ /* 0x0001e6000c101508 */
[----:B------:R-:W4:Y:S01]  /*2bda0*/  LDC R24, c[0x0][0x398] ;  /* 0x0000e600ff187b82 */ /* 0x000f220000000800 */
[----:B---3--:R-:W-:Y:S02]  /*2bdb0*/  VIADD R9, R124, 0x2c ;  /* 0x0000002c7c097836 */ /* 0x008fe40000000000 */
[----:B------:R-:W-:Y:S01]  /*2bdc0*/  IMAD.WIDE R18, R25, 0x2, R118 ;  /* 0x0000000219127825 */ /* 0x000fe200078e0276 */
[----:B0-----:R-:W-:Y:S02]  /*2bdd0*/  PRMT R11, R64, 0x7632, R11 ;  /* 0x00007632400b7816 */ /* 0x001fe4000000000b */
[----:B------:R-:W-:Y:S01]  /*2bde0*/  ISETP.GE.AND P2, PT, R9, R34, PT ;  /* 0x000000220900720c */ /* 0x000fe20003f46270 */
[----:B------:R-:W-:Y:S01]  /*2bdf0*/  VIADD R42, R124, 0x2a ;  /* 0x0000002a7c2a7836 */ /* 0x000fe20000000000 */
[----:B------:R-:W-:Y:S01]  /*2be00*/  PRMT R3, R60, 0x7632, R3 ;  /* 0x000076323c037816 */ /* 0x000fe20000000003 */
[----:B------:R0:W-:Y:S01]  /*2be10*/  @P6 STG.E.U16 desc[UR8][R16.64], R11 ;  /* 0x0000000b10006986 */ /* 0x0001e2000c101508 */
[----:B------:R-:W-:Y:S01]  /*2be20*/  VIADD R43, R124, 0x2b ;  /* 0x0000002b7c2b7836 */ /* 0x000fe20000000000 */
[----:B------:R-:W3:Y:S02]  /*2be30*/  LDC R0, c[0x0][0x398] ;  /* 0x0000e600ff007b82 */ /* 0x000ee40000000800 */
[----:B------:R0:W-:Y:S01]  /*2be40*/  @P4 STG.E.U16 desc[UR8][R18.64], R3 ;  /* 0x0000000312004986 */ /* 0x0001e2000c101508 */
[----:B------:R-:W-:-:S02]  /*2be50*/  ISETP.LT.AND P4, PT, R122, R26, !P2 ;  /* 0x0000001a7a00720c */ /* 0x000fc40005781270 */
[----:B------:R-:W-:-:S03]  /*2be60*/  ISETP.GE.AND P1, PT, R42, R41, PT ;  /* 0x000000292a00720c */ /* 0x000fc60003f26270 */
[----:B------:R-:W3:Y:S01]  /*2be70*/  LDC R26, c[0x0][0x39c] ;  /* 0x0000e700ff1a7b82 */ /* 0x000ee20000000800 */
[----:B-1----:R-:W-:Y:S02]  /*2be80*/  ISETP.GE.AND P0, PT, R43, R40, PT ;  /* 0x000000282b00720c */ /* 0x002fe40003f06270 */
[C---:B------:R-:W-:Y:S02]  /*2be90*/  ISETP.LT.AND P6, PT, R122.reuse, R35, !P1 ;  /* 0x000000237a00720c */ /* 0x040fe40004fc1270 */
[----:B--2---:R-:W-:-:S03]  /*2bea0*/  ISETP.LT.AND P5, PT, R122, R32, !P0 ;  /* 0x000000207a00720c */ /* 0x004fc600047a1270 */
[----:B------:R-:W1:Y:S01]  /*2beb0*/  LDC R43, c[0x0][0x39c] ;  /* 0x0000e700ff2b7b82 */ /* 0x000e620000000800 */
[----:B----4-:R-:W-:Y:S01]  /*2bec0*/  ISETP.LT.AND P1, PT, R121, R33, !P1 ;  /* 0x000000217900720c */ /* 0x010fe20004f21270 */
[----:B------:R-:W-:Y:S01]  /*2bed0*/  IMAD.IADD R9, R25, 0x1, R125 ;  /* 0x0000000119097824 */ /* 0x000fe200078e027d */
[----:B------:R-:W-:-:S05]  /*2bee0*/  ISETP.LT.AND P0, PT, R121, R27, !P0 ;  /* 0x0000001b7900720c */ /* 0x000fca0004701270 */
[----:B------:R-:W2:Y:S01]  /*2bef0*/  LDC R32, c[0x0][0x39c] ;  /* 0x0000e700ff207b82 */ /* 0x000ea20000000800 */
[----:B0-----:R-:W-:Y:S01]  /*2bf00*/  IMAD.IADD R17, R9, 0x1, R125 ;  /* 0x0000000109117824 */ /* 0x001fe200078e027d */
[----:B------:R-:W-:-:S06]  /*2bf10*/  ISETP.LT.AND P2, PT, R121, R24, !P2 ;  /* 0x000000187900720c */ /* 0x000fcc0005741270 */
[----:B------:R-:W0:Y:S01]  /*2bf20*/  LDC R33, c[0x0][0x398] ;  /* 0x0000e600ff217b82 */ /* 0x000e220000000800 */
[----:B------:R-:W-:Y:S01]  /*2bf30*/  IMAD.WIDE R2, R9, 0x2, R116 ;  /* 0x0000000209027825 */ /* 0x000fe200078e0274 */
[----:B------:R-:W-:-:S03]  /*2bf40*/  PRMT R25, R65, 0x7632, R25 ;  /* 0x0000763241197816 */ /* 0x000fc60000000019 */
[----:B------:R-:W-:-:S03]  /*2bf50*/  IMAD.WIDE R8, R9, 0x2, R118 ;  /* 0x0000000209087825 */ /* 0x000fc600078e0276 */
[----:B------:R-:W4:Y:S01]  /*2bf60*/  LDC R34, c[0x0][0x398] ;  /* 0x0000e600ff227b82 */ /* 0x000f220000000800 */
[C---:B------:R-:W-:Y:S01]  /*2bf70*/  IMAD.WIDE R10, R17.reuse, 0x2, R116 ;  /* 0x00000002110a7825 */ /* 0x040fe200078e0274 */
[----:B------:R1:W-:Y:S03]  /*2bf80*/  @P6 STG.E.U16 desc[UR8][R2.64], R65 ;  /* 0x0000004102006986 */ /* 0x0003e6000c101508 */
[----:B------:R-:W-:-:S03]  /*2bf90*/  IMAD.IADD R27, R17, 0x1, R125 ;  /* 0x00000001111b7824 */ /* 0x000fc600078e027d */
[----:B------:R-:W4:Y:S01]  /*2bfa0*/  LDC R42, c[0x0][0x398] ;  /* 0x0000e600ff2a7b82 */ /* 0x000f220000000800 */
[----:B------:R-:W-:Y:S01]  /*2bfb0*/  VIADD R41, R124, 0x2d ;  /* 0x0000002d7c297836 */ /* 0x000fe20000000000 */
[----:B------:R-:W-:Y:S01]  /*2bfc0*/  PRMT R48, R61, 0x7632, R48 ;  /* 0x000076323d307816 */ /* 0x000fe20000000030 */
[----:B------:R-:W-:Y:S01]  /*2bfd0*/  IMAD.WIDE R16, R17, 0x2, R118 ;  /* 0x0000000211107825 */ /* 0x000fe200078e0276 */
[----:B------:R1:W-:Y:S04]  /*2bfe0*/  @P1 STG.E.U16 desc[UR8][R8.64], R61 ;  /* 0x0000003d08001986 */ /* 0x0003e8000c101508 */
[----:B------:R-:W4:Y:S01]  /*2bff0*/  LDC R35, c[0x0][0x398] ;  /* 0x0000e600ff237b82 */ /* 0x000f220000000800 */
[----:B------:R-:W-:Y:S01]  /*2c000*/  IMAD.WIDE R18, R27, 0x2, R116 ;  /* 0x000000021b127825 */ /* 0x000fe200078e0274 */
[----:B------:R2:W-:Y:S01]  /*2c010*/  @P5 STG.E.U16 desc[UR8][R10.64], R25 ;  /* 0x000000190a005986 */ /* 0x0005e2000c101508 */
[----:B---3--:R-:W-:-:S02]  /*2c020*/  ISETP.GE.AND P1, PT, R41, R26, PT ;  /* 0x0000001a2900720c */ /* 0x008fc40003f26270 */
[C---:B------:R-:W-:Y:S01]  /*2c030*/  VIADD R40, R124.reuse, 0x2e ;  /* 0x0000002e7c287836 */ /* 0x040fe20000000000 */
[----:B------:R-:W-:Y:S01]  /*2c040*/  @P0 STG.E.U16 desc[UR8][R16.64], R48 ;  /* 0x0000003010000986 */ /* 0x000fe2000c101508 */
[----:B-1----:R-:W-:Y:S01]  /*2c050*/  VIADD R3, R124, 0x2f ;  /* 0x0000002f7c037836 */ /* 0x002fe20000000000 */
[----:B------:R-:W-:Y:S01]  /*2c060*/  ISETP.LT.AND P5, PT, R122, R0, !P1 ;  /* 0x000000007a00720c */ /* 0x000fe20004fa1270 */
[C---:B------:R-:W-:Y:S01]  /*2c070*/  IMAD.IADD R9, R27.reuse, 0x1, R125 ;  /* 0x000000011b097824 */ /* 0x040fe200078e027d */
[----:B------:R1:W-:Y:S01]  /*2c080*/  @P4 STG.E.U16 desc[UR8][R18.64], R66 ;  /* 0x0000004212004986 */ /* 0x0003e2000c101508 */
[----:B------:R-:W3:Y:S01]  /*2c090*/  LDC R26, c[0x0][0x398] ;  /* 0x0000e600ff1a7b82 */ /* 0x000ee20000000800 */
[----:B--2---:R-:W-:Y:S01]  /*2c0a0*/  IMAD.WIDE R24, R27, 0x2, R118 ;  /* 0x000000021b187825 */ /* 0x004fe200078e0276 */
[----:B------:R-:W-:-:S04]  /*2c0b0*/  ISETP.GE.AND P0, PT, R3, R32, PT ;  /* 0x000000200300720c */ /* 0x000fc80003f06270 */
[----:B------:R2:W-:Y:S01]  /*2c0c0*/  @P2 STG.E.U16 desc[UR8][R24.64], R62 ;  /* 0x0000003e18002986 */ /* 0x0005e2000c101508 */
[----:B------:R-:W-:Y:S01]  /*2c0d0*/  ISETP.GE.AND P2, PT, R40, R43, PT ;  /* 0x0000002b2800720c */ /* 0x000fe20003f46270 */
[----:B------:R-:W3:Y:S03]  /*2c0e0*/  LDC R27, c[0x0][0x39c] ;  /* 0x0000e700ff1b7b82 */ /* 0x000ee60000000800 */
[----:B0-----:R-:W-:Y:S01]  /*2c0f0*/  ISETP.LT.AND P4, PT, R122, R33, !P2 ;  /* 0x000000217a00720c */ /* 0x001fe20005781270 */
[----:B------:R-:W-:-:S04]  /*2c100*/  IMAD.WIDE R2, R9, 0x2, R116 ;  /* 0x0000000209027825 */ /* 0x000fc800078e0274 */
[----:B------:R-:W0:Y:S01]  /*2c110*/  LDC R32, c[0x0][0x398] ;  /* 0x0000e600ff207b82 */ /* 0x000e220000000800 */
[----:B----4-:R-:W-:Y:S02]  /*2c120*/  ISETP.LT.AND P1, PT, R121, R34, !P1 ;  /* 0x000000227900720c */ /* 0x010fe40004f21270 */
[----:B-1----:R-:W-:-:S05]  /*2c130*/  PRMT R66, R66, 0x7632, R66 ;  /* 0x0000763242427816 */ /* 0x002fca0000000042 */
[----:B------:R-:W1:Y:S01]  /*2c140*/  LDC R33, c[0x0][0x398] ;  /* 0x0000e600ff217b82 */ /* 0x000e620000000800 */
[----:B------:R-:W-:Y:S01]  /*2c150*/  ISETP.LT.AND P2, PT, R121, R42, !P2 ;  /* 0x0000002a7900720c */ /* 0x000fe20005741270 */
[----:B------:R-:W-:-:S06]  /*2c160*/  IMAD.IADD R17, R9, 0x1, R125 ;  /* 0x0000000109117824 */ /* 0x000fcc00078e027d */
[----:B--2---:R-:W2:Y:S01]  /*2c170*/  LDC R25, c[0x0][0x39c] ;  /* 0x0000e700ff197b82 */ /* 0x004ea20000000800 */
[----:B------:R4:W-:Y:S01]  /*2c180*/  @P5 STG.E.U16 desc[UR8][R2.64], R66 ;  /* 0x0000004202005986 */ /* 0x0009e2000c101508 */
[----:B------:R-:W-:Y:S01]  /*2c190*/  ISETP.LT.AND P5, PT, R122, R35, !P0 ;  /* 0x000000237a00720c */ /* 0x000fe200047a1270 */
[----:B------:R-:W-:-:S05]  /*2c1a0*/  IMAD.WIDE R8, R9, 0x2, R118 ;  /* 0x0000000209087825 */ /* 0x000fca00078e0276 */
[----:B------:R-:W2:Y:S01]  /*2c1b0*/  LDC R34, c[0x0][0x398] ;  /* 0x0000e600ff227b82 */ /* 0x000ea20000000800 */
[----:B------:R-:W-:Y:S01]  /*2c1c0*/  PRMT R62, R62, 0x7632, R62 ;  /* 0x000076323e3e7816 */ /* 0x000fe2000000003e */
[----:B------:R-:W-:-:S04]  /*2c1d0*/  IMAD.WIDE R10, R17, 0x2, R116 ;  /* 0x00000002110a7825 */ /* 0x000fc800078e0274 */
[C---:B------:R-:W-:Y:S02]  /*2c1e0*/  IMAD.IADD R19, R17.reuse, 0x1, R125 ;  /* 0x0000000111137824 */ /* 0x040fe400078e027d */
[----:B------:R-:W-:Y:S01]  /*2c1f0*/  IMAD.WIDE R16, R17, 0x2, R118 ;  /* 0x0000000211107825 */ /* 0x000fe200078e0276 */
[----:B------:R0:W-:Y:S01]  /*2c200*/  @P1 STG.E.U16 desc[UR8][R8.64], R62 ;  /* 0x0000003e08001986 */ /* 0x0001e2000c101508 */
[----:B------:R-:W2:Y:S02]  /*2c210*/  LDC R40, c[0x0][0x398] ;  /* 0x0000e600ff287b82 */ /* 0x000ea40000000800 */
[----:B------:R-:W-:Y:S01]  /*2c220*/  VIADD R24, R124, 0x30 ;  /* 0x000000307c187836 */ /* 0x000fe20000000000 */
[----:B------:R1:W-:Y:S01]  /*2c230*/  @P4 STG.E.U16 desc[UR8][R10.64], R67 ;  /* 0x000000430a004986 */ /* 0x0003e2000c101508 */
[----:B----4-:R-:W-:-:S03]  /*2c240*/  IMAD.WIDE R2, R19, 0x2, R116 ;  /* 0x0000000213027825 */ /* 0x010fc600078e0274 */
[----:B------:R-:W-:Y:S01]  /*2c250*/  @P2 STG.E.U16 desc[UR8][R16.64], R63 ;  /* 0x0000003f10002986 */ /* 0x000fe2000c101508 */
[----:B---3--:R-:W-:Y:S01]  /*2c260*/  ISETP.GE.AND P2, PT, R24, R27, PT ;  /* 0x0000001b1800720c */ /* 0x008fe20003f46270 */
[----:B------:R-:W-:Y:S01]  /*2c270*/  VIADD R18, R124, 0x31 ;  /* 0x000000317c127836 */ /* 0x000fe20000000000 */
[----:B------:R-:W3:Y:S01]  /*2c280*/  LDC R27, c[0x0][0x39c] ;  /* 0x0000e700ff1b7b82 */ /* 0x000ee20000000800 */
[----:B0-----:R-:W-:-:S05]  /*2c290*/  PRMT R9, R67, 0x7632, R9 ;  /* 0x0000763243097816 */ /* 0x001fca0000000009 */
[----:B------:R0:W-:Y:S01]  /*2c2a0*/  @P5 STG.E.U16 desc[UR8][R2.64], R9 ;  /* 0x0000000902005986 */ /* 0x0001e2000c101508 */
[----:B------:R-:W-:Y:S01]  /*2c2b0*/  ISETP.LT.AND P5, PT, R122, R32, !P2 ;  /* 0x000000207a00720c */ /* 0x000fe200057a1270 */
[----:B------:R-:W4:Y:S01]  /*2c2c0*/  LDC R41, c[0x0][0x398] ;  /* 0x0000e600ff297b82 */ /* 0x000f220000000800 */
[----:B-1----:R-:W-:Y:S02]  /*2c2d0*/  ISETP.LT.AND P2, PT, R121, R33, !P2 ;  /* 0x000000217900720c */ /* 0x002fe40005741270 */
[----:B--2---:R-:W-:-:S05]  /*2c2e0*/  ISETP.GE.AND P1, PT, R18, R25, PT ;  /* 0x000000191200720c */ /* 0x004fca0003f26270 */
[----:B------:R-:W1:Y:S01]  /*2c2f0*/  LDC R33, c[0x0][0x39c] ;  /* 0x0000e700ff217b82 */ /* 0x000e620000000800 */
[----:B------:R-:W-:Y:S02]  /*2c300*/  ISETP.LT.AND P6, PT, R122, R34, !P1 ;  /* 0x000000227a00720c */ /* 0x000fe40004fc1270 */
[----:B------:R-:W-:-:S05]  /*2c310*/  ISETP.LT.AND P0, PT, R121, R26, !P0 ;  /* 0x0000001a7900720c */ /* 0x000fca0004701270 */
[----:B------:R-:W2:Y:S01]  /*2c320*/  LDC R32, c[0x0][0x398] ;  /* 0x0000e600ff207b82 */ /* 0x000ea20000000800 */
[----:B------:R-:W-:-:S07]  /*2c330*/  IMAD.IADD R11, R19, 0x1, R125 ;  /* 0x00000001130b7824 */ /* 0x000fce00078e027d */
[----:B------:R-:W2:Y:S01]  /*2c340*/  LDC R34, c[0x0][0x398] ;  /* 0x0000e600ff227b82 */ /* 0x000ea20000000800 */
[----:B------:R-:W-:-:S07]  /*2c350*/  PRMT R0, R63, 0x7632, R0 ;  /* 0x000076323f007816 */ /* 0x000fce0000000000 */
[----:B------:R-:W2:Y:S01]  /*2c360*/  LDC R35, c[0x0][0x39c] ;  /* 0x0000e700ff237b82 */ /* 0x000ea20000000800 */
[----:B0-----:R-:W-:-:S07]  /*2c370*/  IMAD.WIDE R2, R19, 0x2, R118 ;  /* 0x0000000213027825 */ /* 0x001fce00078e0276 */
[----:B------:R-:W0:Y:S01]  /*2c380*/  LDC R42, c[0x0][0x398] ;  /* 0x0000e600ff2a7b82 */ /* 0x000e220000000800 */
[----:B------:R-:W-:-:S07]  /*2c390*/  IMAD.WIDE R8, R11, 0x2, R116 ;  /* 0x000000020b087825 */ /* 0x000fce00078e0274 */
[----:B------:R-:W0:Y:S01]  /*2c3a0*/  LDC R43, c[0x0][0x398] ;  /* 0x0000e600ff2b7b82 */ /* 0x000e220000000800 */
[----:B------:R-:W-:-:S07]  /*2c3b0*/  IMAD.IADD R25, R11, 0x1, R125 ;  /* 0x000000010b197824 */ /* 0x000fce00078e027d */
[----:B------:R-:W0:Y:S01]  /*2c3c0*/  LDC R48, c[0x0][0x398] ;  /* 0x0000e600ff307b82 */ /* 0x000e220000000800 */
[C---:B------:R-:W-:Y:S01]  /*2c3d0*/  VIADD R26, R124.reuse, 0x32 ;  /* 0x000000327c1a7836 */ /* 0x040fe20000000000 */
[----:B------:R4:W-:Y:S01]  /*2c3e0*/  @P0 STG.E.U16 desc[UR8][R2.64], R0 ;  /* 0x0000000002000986 */ /* 0x0009e2000c101508 */
[----:B------:R-:W-:Y:S01]  /*2c3f0*/  VIADD R24, R124, 0x33 ;  /* 0x000000337c187836 */ /* 0x000fe20000000000 */
[----:B------:R-:W-:Y:S01]  /*2c400*/  ISETP.LT.AND P4, PT, R121, R40, !P1 ;  /* 0x000000287900720c */ /* 0x000fe20004f81270 */
[----:B------:R-:W-:Y:S01]  /*2c410*/  IMAD.WIDE R10, R11, 0x2, R118 ;  /* 0x000000020b0a7825 */ /* 0x000fe200078e0276 */
[----:B------:R4:W-:Y:S01]  /*2c420*/  @P5 STG.E.U16 desc[UR8][R8.64], R72 ;  /* 0x0000004808005986 */ /* 0x0009e2000c101508 */
[----:B---3--:R-:W-:Y:S01]  /*2c430*/  ISETP.GE.AND P1, PT, R26, R27, PT ;  /* 0x0000001b1a00720c */ /* 0x008fe20003f26270 */
[----:B------:R-:W3:Y:S01]  /*2c440*/  LDC R40, c[0x0][0x398] ;  /* 0x0000e600ff287b82 */ /* 0x000ee20000000800 */
[----:B------:R-:W-:Y:S01]  /*2c450*/  IMAD.WIDE R18, R25, 0x2, R116 ;  /* 0x0000000219127825 */ /* 0x000fe200078e0274 */
[----:B-1----:R-:W-:Y:S01]  /*2c460*/  ISETP.GE.AND P0, PT, R24, R33, PT ;  /* 0x000000211800720c */ /* 0x002fe20003f06270 */
[----:B------:R-:W-:Y:S02]  /*2c470*/  @P2 STG.E.U16 desc[UR8][R10.64], R68 ;  /* 0x000000440a002986 */ /* 0x000fe4000c101508 */
[----:B----4-:R-:W-:-:S03]  /*2c480*/  VIADD R0, R124, 0x34 ;  /* 0x000000347c007836 */ /* 0x010fc60000000000 */
[----:B------:R-:W1:Y:S01]  /*2c490*/  LDC R33, c[0x0][0x39c] ;  /* 0x0000e700ff217b82 */ /* 0x000e620000000800 */
[----:B------:R-:W-:Y:S01]  /*2c4a0*/  PRMT R9, R72, 0x7632, R9 ;  /* 0x0000763248097816 */ /* 0x000fe20000000009 */
[----:B------:R-:W-:Y:S01]  /*2c4b0*/  IMAD.WIDE R16, R25, 0x2, R118 ;  /* 0x0000000219107825 */ /* 0x000fe200078e0276 */
[----:B------:R-:W-:-:S03]  /*2c4c0*/  PRMT R3, R68, 0x7632, R3 ;  /* 0x0000763244037816 */ /* 0x000fc60000000003 */
[----:B------:R4:W-:Y:S01]  /*2c4d0*/  @P6 STG.E.U16 desc[UR8][R18.64], R9 ;  /* 0x0000000912006986 */ /* 0x0009e2000c101508 */
[C---:B--2---:R-:W-:Y:S02]  /*2c4e0*/  ISETP.LT.AND P6, PT, R122.reuse, R32, !P1 ;  /* 0x000000207a00720c */ /* 0x044fe40004fc1270 */
[----:B------:R-:W2:Y:S01]  /*2c4f0*/  LDC R32, c[0x0][0x398] ;  /* 0x0000e600ff207b82 */ /* 0x000ea20000000800 */
[----:B------:R-:W-:Y:S02]  /*2c500*/  ISETP.LT.AND P1, PT, R121, R34, !P1 ;  /* 0x000000227900720c */ /* 0x000fe40004f21270 */
[----:B------:R-:W-:Y:S02]  /*2c510*/  ISETP.LT.AND P5, PT, R122, R41, !P0 ;  /* 0x000000297a00720c */ /* 0x000fe400047a1270 */
[----:B------:R-:W-:Y:S01]  /*2c520*/  ISETP.GE.AND P2, PT, R0, R35, PT ;  /* 0x000000230000720c */ /* 0x000fe20003f46270 */
[----:B------:R0:W-:Y:S02]  /*2c530*/  @P4 STG.E.U16 desc[UR8][R16.64], R3 ;  /* 0x0000000310004986 */ /* 0x0001e4000c101508 */
[----:B------:R-:W1:Y:S01]  /*2c540*/  LDC R35, c[0x0][0x39c] ;  /* 0x0000e700ff237b82 */ /* 0x000e620000000800 */
[----:B----4-:R-:W-:Y:S01]  /*2c550*/  IMAD.IADD R9, R25, 0x1, R125 ;  /* 0x0000000119097824 */ /* 0x010fe200078e027d */
[----:B0-----:R-:W-:-:S02]  /*2c560*/  ISETP.LT.AND P0, PT, R121, R42, !P0 ;  /* 0x0000002a7900720c */ /* 0x001fc40004701270 */
[----:B------:R-:W-:Y:S02]  /*2c570*/  ISETP.LT.AND P4, PT, R122, R43, !P2 ;  /* 0x0000002b7a00720c */ /* 0x000fe40005781270 */
[----:B------:R-:W-:Y:S02]  /*2c580*/  ISETP.LT.AND P2, PT, R121, R48, !P2 ;  /* 0x000000307900720c */ /* 0x000fe40005741270 */
[----:B------:R-:W0:Y:S01]  /*2c590*/  LDC R34, c[0x0][0x398] ;  /* 0x0000e600ff227b82 */ /* 0x000e220000000800 */
[C---:B------:R-:W-:Y:S02]  /*2c5a0*/  IMAD.IADD R17, R9.reuse, 0x1, R125 ;  /* 0x0000000109117824 */ /* 0x040fe400078e027d */
[----:B------:R-:W-:Y:S01]  /*2c5b0*/  IMAD.WIDE R2, R9, 0x2, R116 ;  /* 0x0000000209027825 */ /* 0x000fe200078e0274 */
[----:B------:R-:W-:-:S03]  /*2c5c0*/  PRMT R25, R73, 0x7632, R25 ;  /* 0x0000763249197816 */ /* 0x000fc60000000019 */
[----:B------:R-:W-:Y:S01]  /*2c5d0*/  IMAD.WIDE R8, R9, 0x2, R118 ;  /* 0x0000000209087825 */ /* 0x000fe200078e0276 */
[----:B------:R-:W4:Y:S03]  /*2c5e0*/  LDC R41, c[0x0][0x39c] ;  /* 0x0000e700ff297b82 */ /* 0x000f260000000800 */
[C---:B------:R-:W-:Y:S01]  /*2c5f0*/  IMAD.WIDE R10, R17.reuse, 0x2, R116 ;  /* 0x00000002110a7825 */ /* 0x040fe200078e0274 */
[----:B------:R-:W-:Y:S03]  /*2c600*/  @P6 STG.E.U16 desc[UR8][R2.64], R73 ;  /* 0x0000004902006986 */ /* 0x000fe6000c101508 */
[----:B------:R-:W-:Y:S01]  /*2c610*/  IMAD.IADD R27, R17, 0x1, R125 ;  /* 0x00000001111b7824 */ /* 0x000fe200078e027d */
[----:B------:R-:W4:Y:S01]  /*2c620*/  LDC R42, c[0x0][0x398] ;  /* 0x0000e600ff2a7b82 */ /* 0x000f220000000800 */
[----:B------:R-:W-:Y:S01]  /*2c630*/  PRMT R48, R69, 0x7632, R48 ;  /* 0x0000763245307816 */ /* 0x000fe20000000030 */
[----:B------:R-:W-:Y:S01]  /*2c640*/  IMAD.WIDE R16, R17, 0x2, R118 ;  /* 0x0000000211107825 */ /* 0x000fe200078e0276 */
[----:B------:R-:W-:Y:S03]  /*2c650*/  @P1 STG.E.U16 desc[UR8][R8.64], R69 ;  /* 0x0000004508001986 */ /* 0x000fe6000c101508 */
[----:B------:R-:W-:Y:S01]  /*2c660*/  IMAD.WIDE R18, R27, 0x2, R116 ;  /* 0x000000021b127825 */ /* 0x000fe200078e0274 */
[----:B------:R1:W-:Y:S01]  /*2c670*/  @P5 STG.E.U16 desc[UR8][R10.64], R25 ;  /* 0x000000190a005986 */ /* 0x0003e2000c101508 */
[----:B------:R-:W4:Y:S02]  /*2c680*/  LDC R43, c[0x0][0x398] ;  /* 0x0000e600ff2b7b82 */ /* 0x000f240000000800 */
[C---:B------:R-:W-:Y:S01]  /*2c690*/  VIADD R26, R124.reuse, 0x35 ;  /* 0x000000357c1a7836 */ /* 0x040fe20000000000 */
[----:B------:R-:W-:Y:S01]  /*2c6a0*/  @P0 STG.E.U16 desc[UR8][R16.64], R48 ;  /* 0x0000003010000986 */ /* 0x000fe2000c101508 */
[----:B------:R-:W-:-:S03]  /*2c6b0*/  VIADD R0, R124, 0x36 ;  /* 0x000000367c007836 */ /* 0x000fc60000000000 */
[----:B------:R-:W-:Y:S01]  /*2c6c0*/  @P4 STG.E.U16 desc[UR8][R18.64], R74 ;  /* 0x0000004a12004986 */ /* 0x000fe2000c101508 */
[C---:B-1----:R-:W-:Y:S01]  /*2c6d0*/  IMAD.WIDE R24, R27.reuse, 0x2, R118 ;  /* 0x000000021b187825 */ /* 0x042fe200078e0276 */
[----:B------:R-:W-:Y:S02]  /*2c6e0*/  ISETP.GE.AND P1, PT, R26, R33, PT ;  /* 0x000000211a00720c */ /* 0x000fe40003f26270 */
[----:B------:R-:W1:Y:S02]  /*2c6f0*/  LDC R33, c[0x0][0x398] ;  /* 0x0000e600ff217b82 */ /* 0x000e640000000800 */
[----:B------:R0:W-:Y:S01]  /*2c700*/  @P2 STG.E.U16 desc[UR8][R24.64], R70 ;  /* 0x0000004618002986 */ /* 0x0001e2000c101508 */
[----:B------:R-:W-:Y:S01]  /*2c710*/  IMAD.IADD R9, R27, 0x1, R125 ;  /* 0x000000011b097824 */ /* 0x000fe200078e027d */
[----:B--2---:R-:W-:-:S04]  /*2c720*/  ISETP.LT.AND P5, PT, R122, R32, !P1 ;  /* 0x000000207a00720c */ /* 0x004fc80004fa1270 */
[----:B------:R-:W2:Y:S01]  /*2c730*/  LDC R27, c[0x0][0x39c] ;  /* 0x0000e700ff1b7b82 */ /* 0x000ea20000000800 */
[----:B------:R-:W-:-:S07]  /*2c740*/  ISETP.GE.AND P2, PT, R0, R35, PT ;  /* 0x000000230000720c */ /* 0x000fce0003f46270 */
[----:B0-----:R-:W0:Y:S01]  /*2c750*/  LDC R25, c[0x0][0x39c] ;  /* 0x0000e700ff197b82 */ /* 0x001e220000000800 */
[----:B------:R-:W-:Y:S01]  /*2c760*/  VIADD R0, R124, 0x37 ;  /* 0x000000377c007836 */ /* 0x000fe20000000000 */
[----:B------:R-:W-:Y:S01]  /*2c770*/  ISETP.LT.AND P1, PT, R121, R34, !P1 ;  /* 0x000000227900720c */ /* 0x000fe20004f21270 */
[----:B------:R-:W-:Y:S01]  /*2c780*/  IMAD.WIDE R2, R9, 0x2, R116 ;  /* 0x0000000209027825 */ /* 0x000fe200078e0274 */
[----:B------:R-:W-:-:S04]  /*2c790*/  PRMT R74, R74, 0x7632, R74 ;  /* 0x000076324a4a7816 */ /* 0x000fc8000000004a */
[----:B------:R-:W1:Y:S01]  /*2c7a0*/  LDC R26, c[0x0][0x398] ;  /* 0x0000e600ff1a7b82 */ /* 0x000e620000000800 */
[----:B---3--:R-:W-:-:S07]  /*2c7b0*/  ISETP.LT.AND P4, PT, R122, R40, !P2 ;  /* 0x000000287a00720c */ /* 0x008fce0005781270 */
[----:B------:R-:W3:Y:S01]  /*2c7c0*/  LDC R24, c[0x0][0x398] ;  /* 0x0000e600ff187b82 */ /* 0x000ee20000000800 */
[----:B----4-:R-:W-:Y:S02]  /*2c7d0*/  ISETP.GE.AND P0, PT, R0, R41, PT ;  /* 0x000000290000720c */ /* 0x010fe40003f06270 */
[----:B------:R-:W-:-:S05]  /*2c7e0*/  ISETP.LT.AND P2, PT, R121, R42, !P2 ;  /* 0x0000002a7900720c */ /* 0x000fca0005741270 */
[----:B------:R-:W4:Y:S01]  /*2c7f0*/  LDC R32, c[0x0][0x398] ;  /* 0x0000e600ff207b82 */ /* 0x000f220000000800 */
[C---:B------:R-:W-:Y:S01]  /*2c800*/  IMAD.IADD R17, R9.reuse, 0x1, R125 ;  /* 0x0000000109117824 */ /* 0x040fe200078e027d */
[----:B------:R2:W-:Y:S01]  /*2c810*/  @P5 STG.E.U16 desc[UR8][R2.64], R74 ;  /* 0x0000004a02005986 */ /* 0x0005e2000c101508 */
[----:B------:R-:W-:Y:S01]  /*2c820*/  ISETP.LT.AND P5, PT, R122, R43, !P0 ;  /* 0x0000002b7a00720c */ /* 0x000fe200047a1270 */
[----:B------:R-:W-:Y:S01]  /*2c830*/  IMAD.WIDE R8, R9, 0x2, R118 ;  /* 0x0000000209087825 */ /* 0x000fe200078e0276 */
[----:B------:R-:W-:-:S03]  /*2c840*/  PRMT R70, R70, 0x7632, R70 ;  /* 0x0000763246467816 */ /* 0x000fc60000000046 */
[C---:B------:R-:W-:Y:S01]  /*2c850*/  IMAD.WIDE R10, R17.reuse, 0x2, R116 ;  /* 0x00000002110a7825 */ /* 0x040fe200078e0274 */
[----:B------:R-:W4:Y:S03]  /*2c860*/  LDC R34, c[0x0][0x398] ;  /* 0x0000e600ff227b82 */ /* 0x000f260000000800 */
[C---:B------:R-:W-:Y:S02]  /*2c870*/  IMAD.IADD R19, R17.reuse, 0x1, R125 ;  /* 0x0000000111137824 */ /* 0x040fe400078e027d */
[C---:B------:R-:W-:Y:S02]  /*2c880*/  VIADD R0, R124.reuse, 0x39 ;  /* 0x000000397c007836 */ /* 0x040fe40000000000 */
[----:B------:R-:W-:Y:S01]  /*2c890*/  IMAD.WIDE R16, R17, 0x2, R118 ;  /* 0x0000000211107825 */ /* 0x000fe200078e0276 */
[----:B------:R1:W-:Y:S01]  /*2c8a0*/  @P1 STG.E.U16 desc[UR8][R8.64], R70 ;  /* 0x0000004608001986 */ /* 0x0003e2000c101508 */
[----:B------:R-:W4:Y:S02]  /*2c8b0*/  LDC R40, c[0x0][0x398] ;  /* 0x0000e600ff287b82 */ /* 0x000f240000000800 */
[----:B------:R-:W-:Y:S01]  /*2c8c0*/  VIADD R18, R124, 0x38 ;  /* 0x000000387c127836 */ /* 0x000fe20000000000 */
[----:B------:R-:W-:Y:S01]  /*2c8d0*/  @P4 STG.E.U16 desc[UR8][R10.64], R75 ;  /* 0x0000004b0a004986 */ /* 0x000fe2000c101508 */
[----:B--2---:R-:W-:Y:S01]  /*2c8e0*/  IMAD.WIDE R2, R19, 0x2, R116 ;  /* 0x0000000213027825 */ /* 0x004fe200078e0274 */
[----:B0-----:R-:W-:-:S02]  /*2c8f0*/  ISETP.GE.AND P1, PT, R0, R25, PT ;  /* 0x000000190000720c */ /* 0x001fc40003f26270 */
[----:B------:R0:W-:Y:S01]  /*2c900*/  @P2 STG.E.U16 desc[UR8][R16.64], R71 ;  /* 0x0000004710002986 */ /* 0x0001e2000c101508 */
[----:B------:R-:W-:Y:S01]  /*2c910*/  ISETP.GE.AND P2, PT, R18, R27, PT ;  /* 0x0000001b1200720c */ /* 0x000fe20003f46270 */
[----:B------:R-:W2:Y:S01]  /*2c920*/  LDC R35, c[0x0][0x39c] ;  /* 0x0000e700ff237b82 */ /* 0x000ea20000000800 */
[----:B-1----:R-:W-:Y:S02]  /*2c930*/  PRMT R9, R75, 0x7632, R9 ;  /* 0x000076324b097816 */ /* 0x002fe40000000009 */
[----:B------:R-:W-:-:S05]  /*2c940*/  ISETP.LT.AND P6, PT, R122, R33, !P1 ;  /* 0x000000217a00720c */ /* 0x000fca0004fc1270 */
[----:B------:R-:W1:Y:S01]  /*2c950*/  LDC R27, c[0x0][0x39c] ;  /* 0x0000e700ff1b7b82 */ /* 0x000e620000000800 */
[----:B------:R0:W-:Y:S01]  /*2c960*/  @P5 STG.E.U16 desc[UR8][R2.64], R9 ;  /* 0x0000000902005986 */ /* 0x0001e2000c101508 */
[C---:B------:R-:W-:Y:S02]  /*2c970*/  ISETP.LT.AND P0, PT, R121.reuse, R26, !P0 ;  /* 0x0000001a7900720c */ /* 0x040fe40004701270 */
[----:B---3--:R-:W-:Y:S02]  /*2c980*/  ISETP.LT.AND P5, PT, R122, R24, !P2 ;  /* 0x000000187a00720c */ /* 0x008fe400057a1270 */
[----:B----4-:R-:W-:Y:S02]  /*2c990*/  ISETP.LT.AND P2, PT, R121, R32, !P2 ;  /* 0x000000207900720c */ /* 0x010fe40005741270 */
[----:B------:R-:W3:Y:S08]  /*2c9a0*/  LDC R33, c[0x0][0x39c] ;  /* 0x0000e700ff217b82 */ /* 0x000ef00000000800 */
[----:B------:R-:W4:Y:S01]  /*2c9b0*/  LDC R26, c[0x0][0x398] ;  /* 0x0000e600ff1a7b82 */ /* 0x000f220000000800 */
[----:B0-----:R-:W-:-:S07]  /*2c9c0*/  IMAD.IADD R17, R19, 0x1, R125 ;  /* 0x0000000113117824 */ /* 0x001fce00078e027d */
[----:B------:R-:W0:Y:S01]  /*2c9d0*/  LDC R32, c[0x0][0x398] ;  /* 0x0000e600ff207b82 */ /* 0x000e220000000800 */
[----:B------:R-:W-:Y:S01]  /*2c9e0*/  PRMT R11, R71, 0x7632, R11 ;  /* 0x00007632470b7816 */ /* 0x000fe2000000000b */
[----:B------:R-:W-:-:S06]  /*2c9f0*/  IMAD.WIDE R2, R19, 0x2, R118 ;  /* 0x0000000213027825 */ /* 0x000fcc00078e0276 */
[----:B------:R-:W2:Y:S01]  /*2ca00*/  LDC R41, c[0x0][0x398] ;  /* 0x0000e600ff297b82 */ /* 0x000ea20000000800 */
[----:B------:R-:W-:-:S07]  /*2ca10*/  IMAD.WIDE R8, R17, 0x2, R116 ;  /* 0x0000000211087825 */ /* 0x000fce00078e0274 */
[----:B------:R-:W2:Y:S01]  /*2ca20*/  LDC R42, c[0x0][0x398] ;  /* 0x0000e600ff2a7b82 */ /* 0x000ea20000000800 */
[----:B------:R-:W-:-:S07]  /*2ca30*/  IMAD.IADD R25, R17, 0x1, R125 ;  /* 0x0000000111197824 */ /* 0x000fce00078e027d */
[----:B------:R-:W2:Y:S01]  /*2ca40*/  LDC R43, c[0x0][0x398] ;  /* 0x0000e600ff2b7b82 */ /* 0x000ea20000000800 */
[C---:B------:R-:W-:Y:S01]  /*2ca50*/  VIADD R0, R124.reuse, 0x3a ;  /* 0x0000003a7c007836 */ /* 0x040fe20000000000 */
[----:B------:R3:W-:Y:S01]  /*2ca60*/  @P0 STG.E.U16 desc[UR8][R2.64], R11 ;  /* 0x0000000b02000986 */ /* 0x0007e2000c101508 */
[----:B------:R-:W-:Y:S01]  /*2ca70*/  ISETP.LT.AND P4, PT, R121, R34, !P1 ;  /* 0x000000227900720c */ /* 0x000fe20004f81270 */
[----:B------:R-:W-:Y:S02]  /*2ca80*/  IMAD.WIDE R16, R17, 0x2, R118 ;  /* 0x0000000211107825 */ /* 0x000fe400078e0276 */
[----:B------:R4:W-:Y:S02]  /*2ca90*/  @P5 STG.E.U16 desc[UR8][R8.64], R80 ;  /* 0x0000005008005986 */ /* 0x0009e4000c101508 */
[----:B------:R-:W-:Y:S02]  /*2caa0*/  VIADD R24, R124, 0x3b ;  /* 0x0000003b7c187836 */ /* 0x000fe40000000000 */
[C---:B------:R-:W-:Y:S01]  /*2cab0*/  IMAD.WIDE R18, R25.reuse, 0x2, R116 ;  /* 0x0000000219127825 */ /* 0x040fe200078e0274 */
[----:B-1----:R-:W-:Y:S01]  /*2cac0*/  ISETP.GE.AND P1, PT, R0, R27, PT ;  /* 0x0000001b0000720c */ /* 0x002fe20003f26270 */
[----:B------:R-:W-:Y:S01]  /*2cad0*/  @P2 STG.E.U16 desc[UR8][R16.64], R76 ;  /* 0x0000004c10002986 */ /* 0x000fe2000c101508 */
[----:B---3--:R-:W-:Y:S01]  /*2cae0*/  ISETP.GE.AND P0, PT, R24, R33, PT ;  /* 0x000000211800720c */ /* 0x008fe20003f06270 */
[----:B------:R-:W-:Y:S01]  /*2caf0*/  VIADD R0, R124, 0x3c ;  /* 0x0000003c7c007836 */ /* 0x000fe20000000000 */
[----:B------:R-:W-:Y:S01]  /*2cb00*/  PRMT R3, R76, 0x7632, R3 ;  /* 0x000076324c037816 */ /* 0x000fe20000000003 */
[----:B------:R-:W-:Y:S01]  /*2cb10*/  IMAD.WIDE R10, R25, 0x2, R118 ;  /* 0x00000002190a7825 */ /* 0x000fe200078e0276 */
[----:B------:R-:W1:Y:S01]  /*2cb20*/  LDC R33, c[0x0][0x39c] ;  /* 0x0000e700ff217b82 */ /* 0x000e620000000800 */
[----:B----4-:R-:W-:-:S02]  /*2cb30*/  PRMT R9, R80, 0x7632, R9 ;  /* 0x0000763250097816 */ /* 0x010fc40000000009 */
[----:B------:R-:W-:-:S03]  /*2cb40*/  ISETP.LT.AND P5, PT, R122, R40, !P0 ;  /* 0x000000287a00720c */ /* 0x000fc600047a1270 */
[----:B------:R3:W-:Y:S01]  /*2cb50*/  @P6 STG.E.U16 desc[UR8][R18.64], R9 ;  /* 0x0000000912006986 */ /* 0x0007e2000c101508 */
[----:B------:R-:W-:Y:S01]  /*2cb60*/  ISETP.LT.AND P6, PT, R122, R26, !P1 ;  /* 0x0000001a7a00720c */ /* 0x000fe20004fc1270 */
[----:B------:R-:W4:Y:S01]  /*2cb70*/  LDC R34, c[0x0][0x398] ;  /* 0x0000e600ff227b82 */ /* 0x000f220000000800 */
[C---:B0-----:R-:W-:Y:S02]  /*2cb80*/  ISETP.LT.AND P1, PT, R121.reuse, R32, !P1 ;  /* 0x000000207900720c */ /* 0x041fe40004f21270 */
[----:B--2---:R-:W-:Y:S01]  /*2cb90*/  ISETP.GE.AND P2, PT, R0, R35, PT ;  /* 0x000000230000720c */ /* 0x004fe20003f46270 */
[----:B------:R0:W-:Y:S01]  /*2cba0*/  @P4 STG.E.U16 desc[UR8][R10.64], R3 ;  /* 0x000000030a004986 */ /* 0x0001e2000c101508 */
[----:B------:R-:W-:-:S03]  /*2cbb0*/  ISETP.LT.AND P0, PT, R121, R41, !P0 ;  /* 0x000000297900720c */ /* 0x000fc60004701270 */
[----:B------:R-:W2:Y:S01]  /*2cbc0*/  LDC R32, c[0x0][0x398] ;  /* 0x0000e600ff207b82 */ /* 0x000ea20000000800 */
[----:B---3--:R-:W-:Y:S01]  /*2cbd0*/  IMAD.IADD R9, R25, 0x1, R125 ;  /* 0x0000000119097824 */ /* 0x008fe200078e027d */
[----:B------:R-:W-:-:S03]  /*2cbe0*/  ISETP.LT.AND P4, PT, R122, R42, !P2 ;  /* 0x0000002a7a00720c */ /* 0x000fc60005781270 */
[----:B------:R-:W-:Y:S01]  /*2cbf0*/  IMAD.IADD R17, R9, 0x1, R125 ;  /* 0x0000000109117824 */ /* 0x000fe200078e027d */
[----:B------:R-:W-:Y:S02]  /*2cc00*/  ISETP.LT.AND P2, PT, R121, R43, !P2 ;  /* 0x0000002b7900720c */ /* 0x000fe40005741270 */
[----:B------:R-:W3:Y:S01]  /*2cc10*/  LDC R35, c[0x0][0x39c] ;  /* 0x0000e700ff237b82 */ /* 0x000ee20000000800 */
[----:B0-----:R-:W-:Y:S01]  /*2cc20*/  IMAD.WIDE R2, R9, 0x2, R116 ;  /* 0x0000000209027825 */ /* 0x001fe200078e0274 */
[----:B------:R-:W-:-:S03]  /*2cc30*/  PRMT R25, R81, 0x7632, R25 ;  /* 0x0000763251197816 */ /* 0x000fc60000000019 */
[----:B------:R-:W-:Y:S01]  /*2cc40*/  IMAD.WIDE R8, R9, 0x2, R118 ;  /* 0x0000000209087825 */ /* 0x000fe200078e0276 */
[----:B------:R-:W-:Y:S02]  /*2cc50*/  @P6 STG.E.U16 desc[UR8][R2.64], R81 ;  /* 0x0000005102006986 */ /* 0x000fe4000c101508 */
[----:B------:R-:W0:Y:S01]  /*2cc60*/  LDC R40, c[0x0][0x398] ;  /* 0x0000e600ff287b82 */ /* 0x000e220000000800 */
[----:B------:R-:W-:Y:S01]  /*2cc70*/  IMAD.WIDE R10, R17, 0x2, R116 ;  /* 0x00000002110a7825 */ /* 0x000fe200078e0274 */
[----:B------:R-:W-:-:S03]  /*2cc80*/  PRMT R48, R77, 0x7632, R48 ;  /* 0x000076324d307816 */ /* 0x000fc60000000030 */
[C---:B------:R-:W-:Y:S01]  /*2cc90*/  IMAD.IADD R27, R17.reuse, 0x1, R125 ;  /* 0x00000001111b7824 */ /* 0x040fe200078e027d */
[----:B------:R-:W-:Y:S02]  /*2cca0*/  @P1 STG.E.U16 desc[UR8][R8.64], R77 ;  /* 0x0000004d08001986 */ /* 0x000fe4000c101508 */
[----:B------:R-:W0:Y:S01]  /*2ccb0*/  LDC R42, c[0x0][0x398] ;  /* 0x0000e600ff2a7b82 */ /* 0x000e220000000800 */
[----:B------:R-:W-:Y:S01]  /*2ccc0*/  IMAD.WIDE R16, R17, 0x2, R118 ;  /* 0x0000000211107825 */ /* 0x000fe200078e0276 */
[----:B------:R1:W-:Y:S03]  /*2ccd0*/  @P5 STG.E.U16 desc[UR8][R10.64], R25 ;  /* 0x000000190a005986 */ /* 0x0003e6000c101508 */
[----:B------:R-:W-:-:S03]  /*2cce0*/  IMAD.WIDE R18, R27, 0x2, R116 ;  /* 0x000000021b127825 */ /* 0x000fc600078e0274 */
[----:B------:R-:W0:Y:S01]  /*2ccf0*/  LDC R41, c[0x0][0x39c] ;  /* 0x0000e700ff297b82 */ /* 0x000e220000000800 */
[----:B------:R-:W-:Y:S01]  /*2cd00*/  @P0 STG.E.U16 desc[UR8][R16.64], R48 ;  /* 0x0000003010000986 */ /* 0x000fe2000c101508 */
[----:B------:R-:W-:Y:S02]  /*2cd10*/  VIADD R26, R124, 0x3d ;  /* 0x0000003d7c1a7836 */ /* 0x000fe40000000000 */
[C---:B-1----:R-:W-:Y:S01]  /*2cd20*/  IMAD.WIDE R24, R27.reuse, 0x2, R118 ;  /* 0x000000021b187825 */ /* 0x042fe200078e0276 */
[----:B------:R-:W-:Y:S03]  /*2cd30*/  @P4 STG.E.U16 desc[UR8][R18.64], R82 ;  /* 0x0000005212004986 */ /* 0x000fe6000c101508 */
[----:B------:R-:W1:Y:S01]  /*2cd40*/  LDC R43, c[0x0][0x398] ;  /* 0x0000e600ff2b7b82 */ /* 0x000e620000000800 */
[----:B------:R3:W-:Y:S01]  /*2cd50*/  @P2 STG.E.U16 desc[UR8][R24.64], R78 ;  /* 0x0000004e18002986 */ /* 0x0007e2000c101508 */
[----:B------:R-:W-:Y:S01]  /*2cd60*/  ISETP.GE.AND P1, PT, R26, R33, PT ;  /* 0x000000211a00720c */ /* 0x000fe20003f26270 */
[----:B------:R-:W-:-:S02]  /*2cd70*/  IMAD.IADD R9, R27, 0x1, R125 ;  /* 0x000000011b097824 */ /* 0x000fc400078e027d */
[----:B------:R-:W-:-:S03]  /*2cd80*/  VIADD R0, R124, 0x3e ;  /* 0x0000003e7c007836 */ /* 0x000fc60000000000 */
[----:B------:R-:W1:Y:S01]  /*2cd90*/  LDC R27, c[0x0][0x39c] ;  /* 0x0000e700ff1b7b82 */ /* 0x000e620000000800 */
[----:B--2---:R-:W-:-:S07]  /*2cda0*/  ISETP.LT.AND P5, PT, R122, R32, !P1 ;  /* 0x000000207a00720c */ /* 0x004fce0004fa1270 */
[----:B---3--:R-:W2:Y:S01]  /*2cdb0*/  LDC R25, c[0x0][0x39c] ;  /* 0x0000e700ff197b82 */ /* 0x008ea20000000800 */
[----:B------:R-:W-:-:S07]  /*2cdc0*/  ISETP.GE.AND P2, PT, R0, R35, PT ;  /* 0x000000230000720c */ /* 0x000fce0003f46270 */
[----:B------:R-:W3:Y:S01]  /*2cdd0*/  LDC R33, c[0x0][0x398] ;  /* 0x0000e600ff217b82 */ /* 0x000ee20000000800 */
[----:B----4-:R-:W-:Y:S01]  /*2cde0*/  ISETP.LT.AND P1, PT, R121, R34, !P1 ;  /* 0x000000227900720c */ /* 0x010fe20004f21270 */
[----:B------:R-:W-:Y:S01]  /*2cdf0*/  VIADD R0, R124, 0x3f ;  /* 0x0000003f7c007836 */ /* 0x000fe20000000000 */
[----:B0-----:R-:W-:-:S05]  /*2ce00*/  ISETP.LT.AND P4, PT, R122, R40, !P2 ;  /* 0x000000287a00720c */ /* 0x001fca0005781270 */
[----:B------:R-:W0:Y:S01]  /*2ce10*/  LDC R26, c[0x0][0x398] ;  /* 0x0000e600ff1a7b82 */ /* 0x000e220000000800 */
[----:B------:R-:W-:Y:S01]  /*2ce20*/  ISETP.LT.AND P2, PT, R121, R42, !P2 ;  /* 0x0000002a7900720c */ /* 0x000fe20005741270 */
[----:B------:R-:W-:Y:S01]  /*2ce30*/  IMAD.WIDE R2, R9, 0x2, R116 ;  /* 0x0000000209027825 */ /* 0x000fe200078e0274 */
[----:B------:R-:W-:-:S05]  /*2ce40*/  PRMT R82, R82, 0x7632, R82 ;  /* 0x0000763252527816 */ /* 0x000fca0000000052 */
[----:B------:R-:W4:Y:S01]  /*2ce50*/  LDC R24, c[0x0][0x398] ;  /* 0x0000e600ff187b82 */ /* 0x000f220000000800 */
[----:B------:R-:W-:Y:S01]  /*2ce60*/  ISETP.GE.AND P0, PT, R0, R41, PT ;  /* 0x000000290000720c */ /* 0x000fe20003f06270 */
[----:B------:R-:W-:-:S06]  /*2ce70*/  IMAD.IADD R17, R9, 0x1, R125 ;  /* 0x0000000109117824 */ /* 0x000fcc00078e027d */
[----:B------:R-:W4:Y:S01]  /*2ce80*/  LDC R32, c[0x0][0x398] ;  /* 0x0000e600ff207b82 */ /* 0x000f220000000800 */
[----:B------:R-:W-:Y:S01]  /*2ce90*/  PRMT R78, R78, 0x7632, R78 ;  /* 0x000076324e4e7816 */ /* 0x000fe2000000004e */
[----:B------:R-:W-:Y:S01]  /*2cea0*/  IMAD.WIDE R8, R9, 0x2, R118 ;  /* 0x0000000209087825 */ /* 0x000fe200078e0276 */
[----:B------:R2:W-:Y:S01]  /*2ceb0*/  @P5 STG.E.U16 desc[UR8][R2.64], R82 ;  /* 0x0000005202005986 */ /* 0x0005e2000c101508 */
[----:B-1----:R-:W-:Y:S02]  /*2cec0*/  ISETP.LT.AND P5, PT, R122, R43, !P0 ;  /* 0x0000002b7a00720c */ /* 0x002fe400047a1270 */
[----:B------:R-:W-:Y:S02]  /*2ced0*/  VIADD R0, R124, 0x41 ;  /* 0x000000417c007836 */ /* 0x000fe40000000000 */
[C---:B------:R-:W-:Y:S01]  /*2cee0*/  IMAD.WIDE R10, R17.reuse, 0x2, R116 ;  /* 0x00000002110a7825 */ /* 0x040fe200078e0274 */
[----:B------:R1:W-:Y:S01]  /*2cef0*/  @P1 STG.E.U16 desc[UR8][R8.64], R78 ;  /* 0x0000004e08001986 */ /* 0x0003e2000c101508 */
[----:B------:R-:W4:Y:S02]  /*2cf00*/  LDC R34, c[0x0][0x398] ;  /* 0x0000e600ff227b82 */ /* 0x000f240000000800 */
[----:B------:R-:W-:-:S02]  /*2cf10*/  IMAD.IADD R19, R17, 0x1, R125 ;  /* 0x0000000111137824 */ /* 0x000fc400078e027d */
[----:B------:R-:W-:Y:S01]  /*2cf20*/  IMAD.WIDE R16, R17, 0x2, R118 ;  /* 0x0000000211107825 */ /* 0x000fe200078e0276 */
[----:B--2---:R-:W-:-:S03]  /*2cf30*/  ISETP.GE.AND P1, PT, R0, R25, PT ;  /* 0x000000190000720c */ /* 0x004fc60003f26270 */
[----:B------:R-:W-:Y:S01]  /*2cf40*/  VIADD R18, R124, 0x40 ;  /* 0x000000407c127836 */ /* 0x000fe20000000000 */
[----:B------:R-:W-:Y:S01]  /*2cf50*/  @P4 STG.E.U16 desc[UR8][R10.64], R83 ;  /* 0x000000530a004986 */ /* 0x000fe2000c101508 */
[----:B---3--:R-:W-:Y:S01]  /*2cf60*/  ISETP.LT.AND P6, PT, R122, R33, !P1 ;  /* 0x000000217a00720c */ /* 0x008fe20004fc1270 */
[----:B------:R-:W-:Y:S01]  /*2cf70*/  IMAD.WIDE R2, R19, 0x2, R116 ;  /* 0x0000000213027825 */ /* 0x000fe200078e0274 */
[----:B-1----:R-:W-:Y:S01]  /*2cf80*/  PRMT R9, R83, 0x7632, R9 ;  /* 0x0000763253097816 */ /* 0x002fe20000000009 */
[----:B------:R1:W-:Y:S01]  /*2cf90*/  @P2 STG.E.U16 desc[UR8][R16.64], R79 ;  /* 0x0000004f10002986 */ /* 0x0003e2000c101508 */
[----:B------:R-:W-:Y:S01]  /*2cfa0*/  ISETP.GE.AND P2, PT, R18, R27, PT ;  /* 0x0000001b1200720c */ /* 0x000fe20003f46270 */
[----:B------:R-:W2:Y:S01]  /*2cfb0*/  LDC R33, c[0x0][0x39c] ;  /* 0x0000e700ff217b82 */ /* 0x000ea20000000800 */
[----:B0-----:R-:W-:Y:S01]  /*2cfc0*/  ISETP.LT.AND P0, PT, R121, R26, !P0 ;  /* 0x0000001a7900720c */ /* 0x001fe20004701270 */
[----:B------:R0:W-:Y:S06]  /*2cfd0*/  @P5 STG.E.U16 desc[UR8][R2.64], R9 ;  /* 0x0000000902005986 */ /* 0x0001ec000c101508 */
[----:B------:R-:W3:Y:S01]  /*2cfe0*/  LDC R27, c[0x0][0x39c] ;  /* 0x0000e700ff1b7b82 */ /* 0x000ee20000000800 */
[----:B----4-:R-:W-:-:S02]  /*2cff0*/  ISETP.LT.AND P5, PT, R122, R24, !P2 ;  /* 0x000000187a00720c */ /* 0x010fc400057a1270 */
[----:B------:R-:W-:-:S05]  /*2d000*/  ISETP.LT.AND P2, PT, R121, R32, !P2 ;  /* 0x000000207900720c */ /* 0x000fca0005741270 */
[----:B------:R-:W4:Y:S01]  /*2d010*/  LDC R26, c[0x0][0x398] ;  /* 0x0000e600ff1a7b82 */ /* 0x000f220000000800 */
[----:B-1----:R-:W-:-:S07]  /*2d020*/  IMAD.IADD R17, R19, 0x1, R125 ;  /* 0x0000000113117824 */ /* 0x002fce00078e027d */
[----:B------:R-:W1:Y:S08]  /*2d030*/  LDC R32, c[0x0][0x398] ;  /* 0x0000e600ff207b82 */ /* 0x000e700000000800 */
[----:B------:R-:W1:Y:S01]  /*2d040*/  LDC R35, c[0x0][0x39c] ;  /* 0x0000e700ff237b82 */ /* 0x000e620000000800 */
[----:B------:R-:W-:-:S07]  /*2d050*/  PRMT R48, R79, 0x7632, R48 ;  /* 0x000076324f307816 */ /* 0x000fce0000000030 */
[----:B------:R-:W1:Y:S01]  /*2d060*/  LDC R40, c[0x0][0x398] ;  /* 0x0000e600ff287b82 */ /* 0x000e620000000800 */
[----:B0-----:R-:W-:-:S07]  /*2d070*/  IMAD.WIDE R8, R19, 0x2, R118 ;  /* 0x0000000213087825 */ /* 0x001fce00078e0276 */
[----:B------:R-:W0:Y:S01]  /*2d080*/  LDC R41, c[0x0][0x398] ;  /* 0x0000e600ff297b82 */ /* 0x000e220000000800 */
[----:B------:R-:W-:Y:S02]  /*2d090*/  IMAD.IADD R25, R17, 0x1, R125 ;  /* 0x0000000111197824 */ /* 0x000fe400078e027d */
[----:B------:R-:W-:-:S05]  /*2d0a0*/  VIADD R0, R124, 0x42 ;  /* 0x000000427c007836 */ /* 0x000fca0000000000 */
[----:B------:R-:W0:Y:S01]  /*2d0b0*/  LDC R42, c[0x0][0x398] ;  /* 0x0000e600ff2a7b82 */ /* 0x000e220000000800 */
[----:B------:R-:W-:Y:S01]  /*2d0c0*/  VIADD R24, R124, 0x43 ;  /* 0x000000437c187836 */ /* 0x000fe20000000000 */
[----:B------:R2:W-:Y:S01]  /*2d0d0*/  @P0 STG.E.U16 desc[UR8][R8.64], R48 ;  /* 0x0000003008000986 */ /* 0x0005e2000c101508 */
[----:B------:R-:W-:-:S05]  /*2d0e0*/  IMAD.WIDE R10, R17, 0x2, R116 ;  /* 0x00000002110a7825 */ /* 0x000fca00078e0274 */
[----:B------:R-:W0:Y:S01]  /*2d0f0*/  LDC R43, c[0x0][0x398] ;  /* 0x0000e600ff2b7b82 */ /* 0x000e220000000800 */
[----:B------:R-:W-:Y:S01]  /*2d100*/  IMAD.WIDE R16, R17, 0x2, R118 ;  /* 0x0000000211107825 */ /* 0x000fe200078e0276 */
[----:B------:R-:W-:-:S03]  /*2d110*/  ISETP.LT.AND P4, PT, R121, R34, !P1 ;  /* 0x000000227900720c */ /* 0x000fc60004f81270 */
[C---:B------:R-:W-:Y:S01]  /*2d120*/  IMAD.WIDE R18, R25.reuse, 0x2, R116 ;  /* 0x0000000219127825 */ /* 0x040fe200078e0274 */
[----:B--2---:R-:W-:Y:S01]  /*2d130*/  PRMT R9, R84, 0x7632, R9 ;  /* 0x0000763254097816 */ /* 0x004fe20000000009 */
[----:B------:R2:W-:Y:S01]  /*2d140*/  @P5 STG.E.U16 desc[UR8][R10.64], R84 ;  /* 0x000000540a005986 */ /* 0x0005e2000c101508 */
[----:B---3--:R-:W-:Y:S02]  /*2d150*/  ISETP.GE.AND P1, PT, R0, R27, PT ;  /* 0x0000001b0000720c */ /* 0x008fe40003f26270 */
[----:B------:R-:W-:Y:S01]  /*2d160*/  ISETP.GE.AND P0, PT, R24, R33, PT ;  /* 0x000000211800720c */ /* 0x000fe20003f06270 */
[----:B------:R-:W-:Y:S01]  /*2d170*/  @P2 STG.E.U16 desc[UR8][R16.64], R4 ;  /* 0x0000000410002986 */ /* 0x000fe2000c101508 */
[----:B------:R-:W3:Y:S01]  /*2d180*/  LDC R33, c[0x0][0x39c] ;  /* 0x0000e700ff217b82 */ /* 0x000ee20000000800 */
[----:B------:R-:W-:Y:S02]  /*2d190*/  VIADD R0, R124, 0x44 ;  /* 0x000000447c007836 */ /* 0x000fe40000000000 */
[----:B------:R1:W-:Y:S01]  /*2d1a0*/  @P6 STG.E.U16 desc[UR8][R18.64], R9 ;  /* 0x0000000912006986 */ /* 0x0003e2000c101508 */
[----:B----4-:R-:W-:Y:S01]  /*2d1b0*/  ISETP.LT.AND P6, PT, R122, R26, !P1 ;  /* 0x0000001a7a00720c */ /* 0x010fe20004fc1270 */
[----:B------:R-:W-:-:S03]  /*2d1c0*/  IMAD.WIDE R2, R25, 0x2, R118 ;  /* 0x0000000219027825 */ /* 0x000fc600078e0276 */
[----:B------:R-:W4:Y:S01]  /*2d1d0*/  LDC R26, c[0x0][0x398] ;  /* 0x0000e600ff1a7b82 */ /* 0x000f220000000800 */
[----:B--2---:R-:W-:Y:S02]  /*2d1e0*/  PRMT R11, R4, 0x7632, R11 ;  /* 0x00007632040b7816 */ /* 0x004fe4000000000b */
[----:B-1----:R-:W-:Y:S02]  /*2d1f0*/  ISETP.GE.AND P2, PT, R0, R35, PT ;  /* 0x000000230000720c */ /* 0x002fe40003f46270 */
[----:B------:R-:W-:Y:S02]  /*2d200*/  ISETP.LT.AND P1, PT, R121, R32, !P1 ;  /* 0x000000207900720c */ /* 0x000fe40004f21270 */
[C---:B------:R-:W-:Y:S01]  /*2d210*/  ISETP.LT.AND P5, PT, R122.reuse, R40, !P0 ;  /* 0x000000287a00720c */ /* 0x040fe200047a1270 */
[--C-:B------:R-:W-:Y:S01]  /*2d220*/  IMAD.IADD R9, R25, 0x1, R125.reuse ;  /* 0x0000000119097824 */ /* 0x100fe200078e027d */
[----:B------:R-:W1:Y:S01]  /*2d230*/  LDC R35, c[0x0][0x39c] ;  /* 0x0000e700ff237b82 */ /* 0x000e620000000800 */
[----:B------:R2:W-:Y:S01]  /*2d240*/  @P4 STG.E.U16 desc[UR8][R2.64], R11 ;  /* 0x0000000b02004986 */ /* 0x0005e2000c101508 */
[----:B0-----:R-:W-:Y:S01]  /*2d250*/  ISETP.LT.AND P0, PT, R121, R41, !P0 ;  /* 0x000000297900720c */ /* 0x001fe20004701270 */
[----:B------:R-:W-:Y:S01]  /*2d260*/  IMAD.IADD R17, R9, 0x1, R125 ;  /* 0x0000000109117824 */ /* 0x000fe200078e027d */
[----:B------:R-:W-:-:S02]  /*2d270*/  ISETP.LT.AND P4, PT, R122, R42, !P2 ;  /* 0x0000002a7a00720c */ /* 0x000fc40005781270 */
[----:B------:R-:W-:Y:S02]  /*2d280*/  ISETP.LT.AND P2, PT, R121, R43, !P2 ;  /* 0x0000002b7900720c */ /* 0x000fe40005741270 */
[----:B------:R-:W0:Y:S01]  /*2d290*/  LDC R32, c[0x0][0x398] ;  /* 0x0000e600ff207b82 */ /* 0x000e220000000800 */
[----:B------:R-:W-:Y:S01]  /*2d2a0*/  PRMT R25, R85, 0x7632, R25 ;  /* 0x0000763255197816 */ /* 0x000fe20000000019 */
[----:B------:R-:W-:Y:S02]  /*2d2b0*/  IMAD.IADD R27, R17, 0x1, R125 ;  /* 0x00000001111b7824 */ /* 0x000fe400078e027d */
[----:B--2---:R-:W-:-:S04]  /*2d2c0*/  IMAD.WIDE R2, R9, 0x2, R116 ;  /* 0x0000000209027825 */ /* 0x004fc800078e0274 */
[----:B------:R-:W2:Y:S01]  /*2d2d0*/  LDC R34, c[0x0][0x398] ;  /* 0x0000e600ff227b82 */ /* 0x000ea20000000800 */
[----:B------:R-:W-:Y:S01]  /*2d2e0*/  IMAD.WIDE R8, R9, 0x2, R118 ;  /* 0x0000000209087825 */ /* 0x000fe200078e0276 */
[----:B------:R-:W-:Y:S03]  /*2d2f0*/  @P6 STG.E.U16 desc[UR8][R2.64], R85 ;  /* 0x0000005502006986 */ /* 0x000fe6000c101508 */
[----:B------:R-:W-:-:S03]  /*2d300*/  IMAD.WIDE R10, R17, 0x2, R116 ;  /* 0x00000002110a7825 */ /* 0x000fc600078e0274 */
[----:B------:R-:W0:Y:S01]  /*2d310*/  LDC R41, c[0x0][0x39c] ;  /* 0x0000e700ff297b82 */ /* 0x000e220000000800 */
[----:B------:R-:W-:Y:S01]  /*2d320*/  VIADD R4, R124, 0x45 ;  /* 0x000000457c047836 */ /* 0x000fe20000000000 */
[----:B------:R-:W-:-:S06]  /*2d330*/  PRMT R43, R5, 0x7632, R43 ;  /* 0x00007632052b7816 */ /* 0x000fcc000000002b */
[----:B------:R-:W2:Y:S01]  /*2d340*/  LDC R40, c[0x0][0x398] ;  /* 0x0000e600ff287b82 */ /* 0x000ea20000000800 */
[----:B------:R-:W-:Y:S01]  /*2d350*/  IMAD.WIDE R16, R17, 0x2, R118 ;  /* 0x0000000211107825 */ /* 0x000fe200078e0276 */
[----:B------:R1:W-:Y:S03]  /*2d360*/  @P1 STG.E.U16 desc[UR8][R8.64], R5 ;  /* 0x0000000508001986 */ /* 0x0003e6000c101508 */
[----:B------:R-:W-:-:S03]  /*2d370*/  IMAD.WIDE R18, R27, 0x2, R116 ;  /* 0x000000021b127825 */ /* 0x000fc600078e0274 */
[----:B------:R-:W2:Y:S01]  /*2d380*/  LDC R42, c[0x0][0x398] ;  /* 0x0000e600ff2a7b82 */ /* 0x000ea20000000800 */
[----:B------:R1:W-:Y:S01]  /*2d390*/  @P5 STG.E.U16 desc[UR8][R10.64], R25 ;  /* 0x000000190a005986 */ /* 0x0003e2000c101508 */
[----:B---3--:R-:W-:Y:S01]  /*2d3a0*/  ISETP.GE.AND P1, PT, R4, R33, PT ;  /* 0x000000210400720c */ /* 0x008fe20003f26270 */
[----:B------:R-:W-:Y:S02]  /*2d3b0*/  VIADD R0, R124, 0x46 ;  /* 0x000000467c007836 */ /* 0x000fe40000000000 */
[----:B------:R-:W-:Y:S01]  /*2d3c0*/  @P0 STG.E.U16 desc[UR8][R16.64], R43 ;  /* 0x0000002b10000986 */ /* 0x000fe2000c101508 */
[----:B----4-:R-:W-:Y:S01]  /*2d3d0*/  ISETP.LT.AND P5, PT, R122, R26, !P1 ;  /* 0x0000001a7a00720c */ /* 0x010fe20004fa1270 */
[C---:B-1----:R-:W-:Y:S01]  /*2d3e0*/  IMAD.IADD R5, R27.reuse, 0x1, R125 ;  /* 0x000000011b057824 */ /* 0x042fe200078e027d */
[----:B------:R-:W1:Y:S01]  /*2d3f0*/  LDC R33, c[0x0][0x398] ;  /* 0x0000e600ff217b82 */ /* 0x000e620000000800 */
[----:B------:R3:W-:Y:S01]  /*2d400*/  @P4 STG.E.U16 desc[UR8][R18.64], R86 ;  /* 0x0000005612004986 */ /* 0x0007e2000c101508 */
[----:B------:R-:W-:-:S06]  /*2d410*/  IMAD.WIDE R24, R27, 0x2, R118 ;  /* 0x000000021b187825 */ /* 0x000fcc00078e0276 */
[----:B------:R-:W4:Y:S01]  /*2d420*/  LDC R26, c[0x0][0x398] ;  /* 0x0000e600ff1a7b82 */ /* 0x000f220000000800 */
[----:B------:R0:W-:Y:S01]  /*2d430*/  @P2 STG.E.U16 desc[UR8][R24.64], R6 ;  /* 0x0000000618002986 */ /* 0x0001e2000c101508 */
[----:B------:R-:W-:-:S06]  /*2d440*/  ISETP.GE.AND P2, PT, R0, R35, PT ;  /* 0x000000230000720c */ /* 0x000fcc0003f46270 */
[----:B---3--:R-:W3:Y:S01]  /*2d450*/  LDC R19, c[0x0][0x39c] ;  /* 0x0000e700ff137b82 */ /* 0x008ee20000000800 */
[----:B------:R-:W-:-:S07]  /*2d460*/  VIADD R0, R124, 0x47 ;  /* 0x000000477c007836 */ /* 0x000fce0000000000 */
[----:B0-----:R-:W0:Y:S01]  /*2d470*/  LDC R25, c[0x0][0x39c] ;  /* 0x0000e700ff197b82 */ /* 0x001e220000000800 */
[----:B------:R-:W-:Y:S01]  /*2d480*/  ISETP.LT.AND P1, PT, R121, R32, !P1 ;  /* 0x000000207900720c */ /* 0x000fe20004f21270 */
[----:B------:R-:W-:Y:S01]  /*2d490*/  IMAD.WIDE R2, R5, 0x2, R116 ;  /* 0x0000000205027825 */ /* 0x000fe200078e0274 */
[----:B------:R-:W-:-:S05]  /*2d4a0*/  PRMT R86, R86, 0x7632, R86 ;  /* 0x0000763256567816 */ /* 0x000fca0000000056 */
[----:B------:R-:W1:Y:S01]  /*2d4b0*/  LDC R18, c[0x0][0x398] ;  /* 0x0000e600ff127b82 */ /* 0x000e620000000800 */
[----:B--2---:R-:W-:Y:S02]  /*2d4c0*/  ISETP.LT.AND P4, PT, R122, R34, !P2 ;  /* 0x000000227a00720c */ /* 0x004fe40005781270 */
[----:B------:R-:W-:Y:S02]  /*2d4d0*/  ISETP.GE.AND P0, PT, R0, R41, PT ;  /* 0x000000290000720c */ /* 0x000fe40003f06270 */
[----:B------:R-:W-:-:S03]  /*2d4e0*/  ISETP.LT.AND P2, PT, R121, R40, !P2 ;  /* 0x000000287900720c */ /* 0x000fc60005741270 */
[----:B------:R-:W2:Y:S01]  /*2d4f0*/  LDC R24, c[0x0][0x398] ;  /* 0x0000e600ff187b82 */ /* 0x000ea20000000800 */
[----:B------:R-:W-:Y:S01]  /*2d500*/  IMAD.IADD R11, R5, 0x1, R125 ;  /* 0x00000001050b7824 */ /* 0x000fe200078e027d */
[----:B------:R3:W-:Y:S01]  /*2d510*/  @P5 STG.E.U16 desc[UR8][R2.64], R86 ;  /* 0x0000005602005986 */ /* 0x0007e2000c101508 */
[----:B------:R-:W-:-:S05]  /*2d520*/  ISETP.LT.AND P5, PT, R122, R42, !P0 ;  /* 0x0000002a7a00720c */ /* 0x000fca00047a1270 */
[----:B------:R-:W4:Y:S01]  /*2d530*/  LDC R16, c[0x0][0x398] ;  /* 0x0000e600ff107b82 */ /* 0x000f220000000800 */
[----:B------:R-:W-:Y:S01]  /*2d540*/  PRMT R27, R6, 0x7632, R27 ;  /* 0x00007632061b7816 */ /* 0x000fe2000000001b */
[----:B------:R-:W-:-:S04]  /*2d550*/  IMAD.WIDE R4, R5, 0x2, R118 ;  /* 0x0000000205047825 */ /* 0x000fc800078e0276 */
[C---:B------:R-:W-:Y:S02]  /*2d560*/  IMAD.WIDE R8, R11.reuse, 0x2, R116 ;  /* 0x000000020b087825 */ /* 0x040fe400078e0274 */
[----:B------:R-:W4:Y:S02]  /*2d570*/  LDC R32, c[0x0][0x398] ;  /* 0x0000e600ff207b82 */ /* 0x000f240000000800 */
[C---:B------:R-:W-:Y:S02]  /*2d580*/  IMAD.IADD R17, R11.reuse, 0x1, R125 ;  /* 0x000000010b117824 */ /* 0x040fe400078e027d */
[----:B------:R-:W-:Y:S01]  /*2d590*/  IMAD.WIDE R10, R11, 0x2, R118 ;  /* 0x000000020b0a7825 */ /* 0x000fe200078e0276 */
[----:B------:R0:W-:Y:S03]  /*2d5a0*/  @P1 STG.E.U16 desc[UR8][R4.64], R27 ;  /* 0x0000001b04001986 */ /* 0x0001e6000c101508 */
[C---:B------:R-:W-:Y:S01]  /*2d5b0*/  VIADD R6, R124.reuse, 0x48 ;  /* 0x000000487c067836 */ /* 0x040fe20000000000 */
[----:B------:R-:W4:Y:S01]  /*2d5c0*/  LDC R34, c[0x0][0x398] ;  /* 0x0000e600ff227b82 */ /* 0x000f220000000800 */
[----:B------:R-:W-:Y:S01]  /*2d5d0*/  VIADD R0, R124, 0x49 ;  /* 0x000000497c007836 */ /* 0x000fe20000000000 */
[----:B------:R1:W-:Y:S01]  /*2d5e0*/  @P4 STG.E.U16 desc[UR8][R8.64], R87 ;  /* 0x0000005708004986 */ /* 0x0003e2000c101508 */
[----:B---3--:R-:W-:-:S03]  /*2d5f0*/  IMAD.WIDE R2, R17, 0x2, R116 ;  /* 0x0000000211027825 */ /* 0x008fc600078e0274 */
[----:B------:R3:W-:Y:S01]  /*2d600*/  @P2 STG.E.U16 desc[UR8][R10.64], R7 ;  /* 0x000000070a002986 */ /* 0x0007e2000c101508 */
[----:B0-----:R-:W-:Y:S01]  /*2d610*/  PRMT R5, R87, 0x7632, R5 ;  /* 0x0000763257057816 */ /* 0x001fe20000000005 */
[----:B------:R-:W0:Y:S01]  /*2d620*/  LDC R27, c[0x0][0x39c] ;  /* 0x0000e700ff1b7b82 */ /* 0x000e220000000800 */
[----:B------:R-:W-:Y:S02]  /*2d630*/  ISETP.GE.AND P2, PT, R6, R19, PT ;  /* 0x000000130600720c */ /* 0x000fe40003f46270 */
[----:B------:R-:W-:Y:S01]  /*2d640*/  ISETP.GE.AND P1, PT, R0, R25, PT ;  /* 0x000000190000720c */ /* 0x000fe20003f26270 */
[----:B------:R3:W-:Y:S01]  /*2d650*/  @P5 STG.E.U16 desc[UR8][R2.64], R5 ;  /* 0x0000000502005986 */ /* 0x0007e2000c101508 */
[----:B-1----:R-:W-:-:S03]  /*2d660*/  ISETP.LT.AND P5, PT, R122, R18, !P2 ;  /* 0x000000127a00720c */ /* 0x002fc600057a1270 */
[----:B------:R-:W1:Y:S01]  /*2d670*/  LDC R19, c[0x0][0x39c] ;  /* 0x0000e700ff137b82 */ /* 0x000e620000000800 */
[----:B--2---:R-:W-:-:S07]  /*2d680*/  ISETP.LT.AND P2, PT, R121, R24, !P2 ;  /* 0x000000187900720c */ /* 0x004fce0005741270 */
[----:B------:R-:W2:Y:S01]  /*2d690*/  LDC R25, c[0x0][0x39c] ;  /* 0x0000e700ff197b82 */ /* 0x000ea20000000800 */
[----:B----4-:R-:W-:Y:S02]  /*2d6a0*/  ISETP.LT.AND P0, PT, R121, R16, !P0 ;  /* 0x000000107900720c */ /* 0x010fe40004701270 */
[----:B------:R-:W-:-:S05]  /*2d6b0*/  ISETP.LT.AND P6, PT, R122, R26, !P1 ;  /* 0x0000001a7a00720c */ /* 0x000fca0004fc1270 */
[----:B------:R-:W4:Y:S01]  /*2d6c0*/  LDC R18, c[0x0][0x398] ;  /* 0x0000e600ff127b82 */ /* 0x000f220000000800 */
[----:B------:R-:W-:Y:S01]  /*2d6d0*/  PRMT R9, R7, 0x7632, R9 ;  /* 0x0000763207097816 */ /* 0x000fe20000000009 */
[----:B---3--:R-:W-:-:S06]  /*2d6e0*/  IMAD.IADD R7, R17, 0x1, R125 ;  /* 0x0000000111077824 */ /* 0x008fcc00078e027d */
[----:B------:R-:W3:Y:S01]  /*2d6f0*/  LDC R24, c[0x0][0x398] ;  /* 0x0000e600ff187b82 */ /* 0x000ee20000000800 */
[----:B------:R-:W-:-:S07]  /*2d700*/  IMAD.WIDE R2, R17, 0x2, R118 ;  /* 0x0000000211027825 */ /* 0x000fce00078e0276 */
[----:B------:R-:W3:Y:S01]  /*2d710*/  LDC R26, c[0x0][0x398] ;  /* 0x0000e600ff1a7b82 */ /* 0x000ee20000000800 */
[----:B------:R-:W-:Y:S01]  /*2d720*/  IMAD.IADD R17, R7, 0x1, R125 ;  /* 0x0000000107117824 */ /* 0x000fe200078e027d */
[----:B------:R-:W-:Y:S01]  /*2d730*/  ISETP.LT.AND P4, PT, R121, R32, !P1 ;  /* 0x000000207900720c */ /* 0x000fe20004f81270 */
[----:B------:R-:W-:-:S05]  /*2d740*/  VIADD R0, R124, 0x4a ;  /* 0x0000004a7c007836 */ /* 0x000fca0000000000 */
[----:B------:R-:W3:Y:S01]  /*2d750*/  LDC R35, c[0x0][0x398] ;  /* 0x0000e600ff237b82 */ /* 0x000ee20000000800 */
[----:B------:R-:W-:Y:S01]  /*2d760*/  VIADD R16, R124, 0x4b ;  /* 0x0000004b7c107836 */ /* 0x000fe20000000000 */
[----:B------:R0:W-:Y:S01]  /*2d770*/  @P0 STG.E.U16 desc[UR8][R2.64], R9 ;  /* 0x0000000902000986 */ /* 0x0001e2000c101508 */
[----:B------:R-:W-:Y:S01]  /*2d780*/  IMAD.WIDE R4, R7, 0x2, R116 ;  /* 0x0000000207047825 */ /* 0x000fe200078e0274 */
[----:B-1----:R-:W-:-:S03]  /*2d790*/  ISETP.GE.AND P1, PT, R0, R19, PT ;  /* 0x000000130000720c */ /* 0x002fc60003f26270 */
[----:B------:R-:W-:Y:S01]  /*2d7a0*/  IMAD.WIDE R6, R7, 0x2, R118 ;  /* 0x0000000207067825 */ /* 0x000fe200078e0276 */
[----:B--2---:R-:W-:Y:S01]  /*2d7b0*/  ISETP.GE.AND P0, PT, R16, R25, PT ;  /* 0x000000191000720c */ /* 0x004fe20003f06270 */
[----:B------:R1:W-:Y:S01]  /*2d7c0*/  @P5 STG.E.U16 desc[UR8][R4.64], R88 ;  /* 0x0000005804005986 */ /* 0x0003e2000c101508 */
[----:B------:R-:W2:Y:S01]  /*2d7d0*/  LDC R25, c[0x0][0x39c] ;  /* 0x0000e700ff197b82 */ /* 0x000ea20000000800 */
[----:B0-----:R-:W-:Y:S01]  /*2d7e0*/  PRMT R3, R88, 0x7632, R3 ;  /* 0x0000763258037816 */ /* 0x001fe20000000003 */
[C---:B------:R-:W-:Y:S01]  /*2d7f0*/  IMAD.WIDE R8, R17.reuse, 0x2, R116 ;  /* 0x0000000211087825 */ /* 0x040fe200078e0274 */
[----:B------:R-:W-:Y:S05]  /*2d800*/  @P2 STG.E.U16 desc[UR8][R6.64], R12 ;  /* 0x0000000c06002986 */ /* 0x000fea000c101508 */
[----:B------:R-:W0:Y:S01]  /*2d810*/  LDC R32, c[0x0][0x398] ;  /* 0x0000e600ff207b82 */ /* 0x000e220000000800 */
[----:B------:R-:W-:Y:S01]  /*2d820*/  IMAD.WIDE R10, R17, 0x2, R118 ;  /* 0x00000002110a7825 */ /* 0x000fe200078e0276 */
[----:B------:R-:W-:Y:S01]  /*2d830*/  @P6 STG.E.U16 desc[UR8][R8.64], R3 ;  /* 0x0000000308006986 */ /* 0x000fe2000c101508 */
[----:B-1----:R-:W-:-:S02]  /*2d840*/  PRMT R5, R12, 0x7632, R5 ;  /* 0x000076320c057816 */ /* 0x002fc40000000005 */
[----:B------:R-:W-:Y:S01]  /*2d850*/  VIADD R0, R124, 0x4c ;  /* 0x0000004c7c007836 */ /* 0x000fe20000000000 */
[----:B----4-:R-:W-:Y:S02]  /*2d860*/  ISETP.LT.AND P6, PT, R122, R18, !P1 ;  /* 0x000000127a00720c */ /* 0x010fe40004fc1270 */
[----:B------:R-:W1:Y:S01]  /*2d870*/  LDC R18, c[0x0][0x398] ;  /* 0x0000e600ff127b82 */ /* 0x000e620000000800 */
[----:B------:R4:W-:Y:S01]  /*2d880*/  @P4 STG.E.U16 desc[UR8][R10.64], R5 ;  /* 0x000000050a004986 */ /* 0x0009e2000c101508 */
[----:B------:R-:W-:Y:S02]  /*2d890*/  ISETP.GE.AND P2, PT, R0, R27, PT ;  /* 0x0000001b0000720c */ /* 0x000fe40003f46270 */
[C---:B---3--:R-:W-:Y:S02]  /*2d8a0*/  ISETP.LT.AND P1, PT, R121.reuse, R24, !P1 ;  /* 0x000000187900720c */ /* 0x048fe40004f21270 */
[C---:B------:R-:W-:Y:S02]  /*2d8b0*/  ISETP.LT.AND P5, PT, R122.reuse, R26, !P0 ;  /* 0x0000001a7a00720c */ /* 0x040fe400047a1270 */
[----:B------:R-:W3:Y:S01]  /*2d8c0*/  LDC R27, c[0x0][0x39c] ;  /* 0x0000e700ff1b7b82 */ /* 0x000ee20000000800 */
[----:B------:R-:W-:Y:S01]  /*2d8d0*/  ISETP.LT.AND P0, PT, R121, R33, !P0 ;  /* 0x000000217900720c */ /* 0x000fe20004701270 */
[----:B----4-:R-:W-:Y:S01]  /*2d8e0*/  IMAD.IADD R5, R17, 0x1, R125 ;  /* 0x0000000111057824 */ /* 0x010fe200078e027d */
[----:B------:R-:W-:-:S05]  /*2d8f0*/  ISETP.LT.AND P4, PT, R122, R34, !P2 ;  /* 0x000000227a00720c */ /* 0x000fca0005781270 */
[----:B------:R-:W4:Y:S01]  /*2d900*/  LDC R24, c[0x0][0x398] ;  /* 0x0000e600ff187b82 */ /* 0x000f220000000800 */
[----:B------:R-:W-:Y:S01]  /*2d910*/  IMAD.IADD R9, R5, 0x1, R125 ;  /* 0x0000000105097824 */ /* 0x000fe200078e027d */
[----:B------:R-:W-:Y:S01]  /*2d920*/  ISETP.LT.AND P2, PT, R121, R35, !P2 ;  /* 0x000000237900720c */ /* 0x000fe20005741270 */
[----:B------:R-:W-:Y:S01]  /*2d930*/  IMAD.WIDE R2, R5, 0x2, R116 ;  /* 0x0000000205027825 */ /* 0x000fe200078e0274 */
[----:B------:R-:W-:-:S04]  /*2d940*/  PRMT R17, R89, 0x7632, R17 ;  /* 0x0000763259117816 */ /* 0x000fc80000000011 */
[----:B------:R-:W0:Y:S01]  /*2d950*/  LDC R26, c[0x0][0x398] ;  /* 0x0000e600ff1a7b82 */ /* 0x000e220000000800 */
[----:B------:R-:W-:Y:S01]  /*2d960*/  IMAD.WIDE R4, R5, 0x2, R118 ;  /* 0x0000000205047825 */ /* 0x000fe200078e0276 */
[----:B------:R-:W-:Y:S03]  /*2d970*/  @P6 STG.E.U16 desc[UR8][R2.64], R89 ;  /* 0x0000005902006986 */ /* 0x000fe6000c101508 */
[----:B------:R-:W-:-:S03]  /*2d980*/  IMAD.WIDE R6, R9, 0x2, R116 ;  /* 0x0000000209067825 */ /* 0x000fc600078e0274 */
[----:B------:R-:W0:Y:S01]  /*2d990*/  LDC R33, c[0x0][0x39c] ;  /* 0x0000e700ff217b82 */ /* 0x000e220000000800 */
[----:B------:R-:W-:Y:S01]  /*2d9a0*/  IMAD.IADD R19, R9, 0x1, R125 ;  /* 0x0000000109137824 */ /* 0x000fe200078e027d */
[----:B------:R-:W-:Y:S01]  /*2d9b0*/  PRMT R35, R13, 0x7632, R35 ;  /* 0x000076320d237816 */ /* 0x000fe20000000023 */
[----:B------:R-:W-:Y:S01]  /*2d9c0*/  VIADD R12, R124, 0x4d ;  /* 0x0000004d7c0c7836 */ /* 0x000fe20000000000 */
[----:B------:R1:W-:Y:S01]  /*2d9d0*/  @P1 STG.E.U16 desc[UR8][R4.64], R13 ;  /* 0x0000000d04001986 */ /* 0x0003e2000c101508 */
[----:B------:R-:W-:-:S03]  /*2d9e0*/  IMAD.WIDE R8, R9, 0x2, R118 ;  /* 0x0000000209087825 */ /* 0x000fc600078e0276 */
[----:B------:R-:W0:Y:S01]  /*2d9f0*/  LDC R34, c[0x0][0x398] ;  /* 0x0000e600ff227b82 */ /* 0x000e220000000800 */
[----:B------:R-:W-:Y:S01]  /*2da00*/  IMAD.WIDE R10, R19, 0x2, R116 ;  /* 0x00000002130a7825 */ /* 0x000fe200078e0274 */
[----:B------:R3:W-:Y:S01]  /*2da10*/  @P5 STG.E.U16 desc[UR8][R6.64], R17 ;  /* 0x0000001106005986 */ /* 0x0007e2000c101508 */
[----:B--2---:R-:W-:-:S03]  /*2da20*/  ISETP.GE.AND P1, PT, R12, R25, PT ;  /* 0x000000190c00720c */ /* 0x004fc60003f26270 */
[----:B------:R-:W-:Y:S01]  /*2da30*/  @P0 STG.E.U16 desc[UR8][R8.64], R35 ;  /* 0x0000002308000986 */ /* 0x000fe2000c101508 */
[----:B------:R-:W-:Y:S01]  /*2da40*/  VIADD R0, R124, 0x4e ;  /* 0x0000004e7c007836 */ /* 0x000fe20000000000 */
[----:B-1----:R-:W-:Y:S01]  /*2da50*/  ISETP.LT.AND P5, PT, R122, R18, !P1 ;  /* 0x000000127a00720c */ /* 0x002fe20004fa1270 */
[----:B------:R-:W1:Y:S01]  /*2da60*/  LDC R13, c[0x0][0x39c] ;  /* 0x0000e700ff0d7b82 */ /* 0x000e620000000800 */
[----:B------:R-:W-:Y:S01]  /*2da70*/  @P4 STG.E.U16 desc[UR8][R10.64], R90 ;  /* 0x0000005a0a004986 */ /* 0x000fe2000c101508 */
[----:B---3--:R-:W-:-:S06]  /*2da80*/  IMAD.WIDE R16, R19, 0x2, R118 ;  /* 0x0000000213107825 */ /* 0x008fcc00078e0276 */
[----:B------:R-:W2:Y:S01]  /*2da90*/  LDC R18, c[0x0][0x398] ;  /* 0x0000e600ff127b82 */ /* 0x000ea20000000800 */
[----:B------:R3:W-:Y:S01]  /*2daa0*/  @P2 STG.E.U16 desc[UR8][R16.64], R14 ;  /* 0x0000000e10002986 */ /* 0x0007e2000c101508 */
[----:B------:R-:W-:Y:S01]  /*2dab0*/  ISETP.GE.AND P2, PT, R0, R27, PT ;  /* 0x0000001b0000720c */ /* 0x000fe20003f46270 */
[----:B------:R-:W-:Y:S02]  /*2dac0*/  IMAD.IADD R5, R19, 0x1, R125 ;  /* 0x0000000113057824 */ /* 0x000fe400078e027d */
[----:B------:R-:W-:Y:S01]  /*2dad0*/  VIADD R0, R124, 0x4f ;  /* 0x0000004f7c007836 */ /* 0x000fe20000000000 */
[----:B----4-:R-:W-:Y:S02]  /*2dae0*/  ISETP.LT.AND P1, PT, R121, R24, !P1 ;  /* 0x000000187900720c */ /* 0x010fe40004f21270 */
[----:B------:R-:W4:Y:S08]  /*2daf0*/  LDC R19, c[0x0][0x398] ;  /* 0x0000e600ff137b82 */ /* 0x000f300000000800 */
[----:B---3--:R-:W3:Y:S01]  /*2db00*/  LDC R17, c[0x0][0x39c] ;  /* 0x0000e700ff117b82 */ /* 0x008ee20000000800 */
[----:B------:R-:W-:Y:S01]  /*2db10*/  PRMT R90, R90, 0x7632, R90 ;  /* 0x000076325a5a7816 */ /* 0x000fe2000000005a */
[----:B------:R-:W-:Y:S01]  /*2db20*/  IMAD.WIDE R2, R5, 0x2, R116 ;  /* 0x0000000205027825 */ /* 0x000fe200078e0274 */
[----:B0-----:R-:W-:-:S05]  /*2db30*/  ISETP.LT.AND P4, PT, R122, R26, !P2 ;  /* 0x0000001a7a00720c */ /* 0x001fca0005781270 */
[----:B------:R-:W0:Y:S01]  /*2db40*/  LDC R16, c[0x0][0x398] ;  /* 0x0000e600ff107b82 */ /* 0x000e220000000800 */
[----:B------:R-:W-:Y:S02]  /*2db50*/  ISETP.GE.AND P0, PT, R0, R33, PT ;  /* 0x000000210000720c */ /* 0x000fe40003f06270 */
[----:B------:R-:W-:Y:S01]  /*2db60*/  ISETP.LT.AND P2, PT, R121, R32, !P2 ;  /* 0x000000207900720c */ /* 0x000fe20005741270 */
[----:B------:R-:W-:-:S04]  /*2db70*/  IMAD.IADD R9, R5, 0x1, R125 ;  /* 0x0000000105097824 */ /* 0x000fc800078e027d */
[----:B------:R-:W4:Y:S01]  /*2db80*/  LDC R12, c[0x0][0x398] ;  /* 0x0000e600ff0c7b82 */ /* 0x000f220000000800 */
[----:B------:R1:W-:Y:S01]  /*2db90*/  @P5 STG.E.U16 desc[UR8][R2.64], R90 ;  /* 0x0000005a02005986 */ /* 0x0003e2000c101508 */
[----:B------:R-:W-:Y:S01]  /*2dba0*/  ISETP.LT.AND P5, PT, R122, R34, !P0 ;  /* 0x000000227a00720c */ /* 0x000fe200047a1270 */
[----:B------:R-:W-:Y:S01]  /*2dbb0*/  IMAD.WIDE R4, R5, 0x2, R118 ;  /* 0x0000000205047825 */ /* 0x000fe200078e0276 */
[----:B------:R-:W-:-:S03]  /*2dbc0*/  PRMT R24, R14, 0x7632, R24 ;  /* 0x000076320e187816 */ /* 0x000fc60000000018 */
[C---:B------:R-:W-:Y:S01]  /*2dbd0*/  IMAD.WIDE R6, R9.reuse, 0x2, R116 ;  /* 0x0000000209067825 */ /* 0x040fe200078e0274 */
[----:B------:R-:W4:Y:S03]  /*2dbe0*/  LDC R14, c[0x0][0x398] ;  /* 0x0000e600ff0e7b82 */ /* 0x000f260000000800 */
[C---:B------:R-:W-:Y:S02]  /*2dbf0*/  IMAD.IADD R11, R9.reuse, 0x1, R125 ;  /* 0x00000001090b7824 */ /* 0x040fe400078e027d */
[----:B------:R-:W-:Y:S01]  /*2dc00*/  IMAD.WIDE R8, R9, 0x2, R118 ;  /* 0x0000000209087825 */ /* 0x000fe200078e0276 */
[----:B------:R2:W-:Y:S02]  /*2dc10*/  @P1 STG.E.U16 desc[UR8][R4.64], R24 ;  /* 0x0000001804001986 */ /* 0x0005e4000c101508 */
[----:B------:R-:W4:Y:S01]  /*2dc20*/  LDC R25, c[0x0][0x398] ;  /* 0x0000e600ff197b82 */ /* 0x000f220000000800 */
[----:B------:R-:W-:-:S02]  /*2dc30*/  VIADD R10, R124, 0x50 ;  /* 0x000000507c0a7836 */ /* 0x000fc40000000000 */
[----:B------:R-:W-:Y:S01]  /*2dc40*/  VIADD R0, R124, 0x51 ;  /* 0x000000517c007836 */ /* 0x000fe20000000000 */
[----:B------:R-:W-:Y:S01]  /*2dc50*/  @P4 STG.E.U16 desc[UR8][R6.64], R91 ;  /* 0x0000005b06004986 */ /* 0x000fe2000c101508 */
[----:B-1----:R-:W-:-:S03]  /*2dc60*/  IMAD.WIDE R2, R11, 0x2, R116 ;  /* 0x000000020b027825 */ /* 0x002fc600078e0274 */
[----:B------:R1:W-:Y:S01]  /*2dc70*/  @P2 STG.E.U16 desc[UR8][R8.64], R15 ;  /* 0x0000000f08002986 */ /* 0x0003e2000c101508 */
[----:B------:R-:W4:Y:S01]  /*2dc80*/  LDC R26, c[0x0][0x398] ;  /* 0x0000e600ff1a7b82 */ /* 0x000f220000000800 */
[----:B--2---:R-:W-:Y:S02]  /*2dc90*/  PRMT R5, R91, 0x7632, R5 ;  /* 0x000076325b057816 */ /* 0x004fe40000000005 */
[----:B------:R-:W-:Y:S02]  /*2dca0*/  ISETP.GE.AND P2, PT, R10, R13, PT ;  /* 0x0000000d0a00720c */ /* 0x000fe40003f46270 */
[----:B---3--:R-:W-:Y:S01]  /*2dcb0*/  ISETP.GE.AND P1, PT, R0, R17, PT ;  /* 0x000000110000720c */ /* 0x008fe20003f26270 */
[----:B------:R2:W-:Y:S01]  /*2dcc0*/  @P5 STG.E.U16 desc[UR8][R2.64], R5 ;  /* 0x0000000502005986 */ /* 0x0005e2000c101508 */
[----:B------:R-:W-:Y:S01]  /*2dcd0*/  PRMT R32, R15, 0x7632, R32 ;  /* 0x000076320f207816 */ /* 0x000fe20000000020 */
[----:B------:R-:W3:Y:S01]  /*2dce0*/  LDC R17, c[0x0][0x39c] ;  /* 0x0000e700ff117b82 */ /* 0x000ee20000000800 */
[----:B0-----:R-:W-:-:S02]  /*2dcf0*/  ISETP.LT.AND P5, PT, R122, R16, !P2 ;  /* 0x000000107a00720c */ /* 0x001fc400057a1270 */
[----:B------:R-:W-:-:S05]  /*2dd00*/  ISETP.LT.AND P2, PT, R121, R18, !P2 ;  /* 0x000000127900720c */ /* 0x000fca0005741270 */
[----:B-1----:R-:W0:Y:S01]  /*2dd10*/  LDC R15, c[0x0][0x39c] ;  /* 0x0000e700ff0f7b82 */ /* 0x002e220000000800 */
[----:B----4-:R-:W-:Y:S02]  /*2dd20*/  ISETP.LT.AND P6, PT, R122, R19, !P1 ;  /* 0x000000137a00720c */ /* 0x010fe40004fc1270 */
[----:B------:R-:W-:-:S05]  /*2dd30*/  ISETP.LT.AND P0, PT, R121, R12, !P0 ;  /* 0x0000000c7900720c */ /* 0x000fca0004701270 */
[----:B------:R-:W1:Y:S08]  /*2dd40*/  LDC R16, c[0x0][0x398] ;  /* 0x0000e600ff107b82 */ /* 0x000e700000000800 */
[----:B------:R-:W4:Y:S08]  /*2dd50*/  LDC R18, c[0x0][0x398] ;  /* 0x0000e600ff127b82 */ /* 0x000f300000000800 */
[----:B------:R-:W4:Y:S01]  /*2dd60*/  LDC R24, c[0x0][0x398] ;  /* 0x0000e600ff187b82 */ /* 0x000f220000000800 */
[----:B------:R-:W-:-:S07]  /*2dd70*/  IMAD.IADD R7, R11, 0x1, R125 ;  /* 0x000000010b077824 */ /* 0x000fce00078e027d */
[----:B------:R-:W4:Y:S01]  /*2dd80*/  LDC R19, c[0x0][0x39c] ;  /* 0x0000e700ff137b82 */ /* 0x000f220000000800 */
[----:B--2---:R-:W-:Y:S01]  /*2dd90*/  IMAD.WIDE R2, R11, 0x2, R118 ;  /* 0x000000020b027825 */ /* 0x004fe200078e0276 */
[----:B------:R-:W-:-:S06]  /*2dda0*/  ISETP.LT.AND P4, PT, R121, R14, !P1 ;  /* 0x0000000e7900720c */ /* 0x000fcc0004f81270 */
[----:B------:R-:W2:Y:S01]  /*2ddb0*/  LDC R27, c[0x0][0x398] ;  /* 0x0000e600ff1b7b82 */ /* 0x000ea20000000800 */
[C---:B------:R-:W-:Y:S01]  /*2ddc0*/  IMAD.WIDE R4, R7.reuse, 0x2, R116 ;  /* 0x0000000207047825 */ /* 0x040fe200078e0274 */
[----:B------:R0:W-:Y:S03]  /*2ddd0*/  @P0 STG.E.U16 desc[UR8][R2.64], R32 ;  /* 0x0000002002000986 */ /* 0x0001e6000c101508 */
[C---:B------:R-:W-:Y:S02]  /*2dde0*/  IMAD.IADD R13, R7.reuse, 0x1, R125 ;  /* 0x00000001070d7824 */ /* 0x040fe400078e027d */
[C---:B------:R-:W-:Y:S02]  /*2ddf0*/  VIADD R0, R124.reuse, 0x52 ;  /* 0x000000527c007836 */ /* 0x040fe40000000000 */
[----:B------:R-:W-:Y:S01]  /*2de00*/  IMAD.WIDE R6, R7, 0x2, R118 ;  /* 0x0000000207067825 */ /* 0x000fe200078e0276 */
[----:B------:R1:W-:Y:S03]  /*2de10*/  @P5 STG.E.U16 desc[UR8][R4.64], R92 ;  /* 0x0000005c04005986 */ /* 0x0003e6000c101508 */
[----:B------:R-:W-:Y:S01]  /*2de20*/  VIADD R12, R124, 0x53 ;  /* 0x000000537c0c7836 */ /* 0x000fe20000000000 */
[----:B0-----:R-:W-:Y:S01]  /*2de30*/  PRMT R3, R92, 0x7632, R3 ;  /* 0x000076325c037816 */ /* 0x001fe20000000003 */
[C---:B------:R-:W-:Y:S01]  /*2de40*/  IMAD.WIDE R8, R13.reuse, 0x2, R116 ;  /* 0x000000020d087825 */ /* 0x040fe200078e0274 */
[----:B---3--:R-:W-:Y:S01]  /*2de50*/  ISETP.GE.AND P1, PT, R0, R17, PT ;  /* 0x000000110000720c */ /* 0x008fe20003f26270 */
[----:B------:R-:W-:Y:S01]  /*2de60*/  @P2 STG.E.U16 desc[UR8][R6.64], R20 ;  /* 0x0000001406002986 */ /* 0x000fe2000c101508 */
[----:B------:R-:W0:Y:S01]  /*2de70*/  LDC R17, c[0x0][0x39c] ;  /* 0x0000e700ff117b82 */ /* 0x000e220000000800 */
[----:B------:R-:W-:Y:S01]  /*2de80*/  IMAD.WIDE R10, R13, 0x2, R118 ;  /* 0x000000020d0a7825 */ /* 0x000fe200078e0276 */
[----:B------:R-:W-:-:S02]  /*2de90*/  ISETP.GE.AND P0, PT, R12, R15, PT ;  /* 0x0000000f0c00720c */ /* 0x000fc40003f06270 */
[----:B-1----:R-:W-:Y:S01]  /*2dea0*/  PRMT R5, R20, 0x7632, R5 ;  /* 0x0000763214057816 */ /* 0x002fe20000000005 */
[----:B------:R-:W-:Y:S01]  /*2deb0*/  VIADD R0, R124, 0x54 ;  /* 0x000000547c007836 */ /* 0x000fe20000000000 */
[----:B------:R-:W-:Y:S01]  /*2dec0*/  @P6 STG.E.U16 desc[UR8][R8.64], R3 ;  /* 0x0000000308006986 */ /* 0x000fe2000c101508 */
[C---:B------:R-:W-:Y:S02]  /*2ded0*/  ISETP.LT.AND P6, PT, R122.reuse, R16, !P1 ;  /* 0x000000107a00720c */ /* 0x040fe40004fc1270 */
[----:B----4-:R-:W-:Y:S01]  /*2dee0*/  ISETP.LT.AND P1, PT, R121, R18, !P1 ;  /* 0x000000127900720c */ /* 0x010fe20004f21270 */
[----:B------:R1:W-:Y:S01]  /*2def0*/  @P4 STG.E.U16 desc[UR8][R10.64], R5 ;  /* 0x000000050a004986 */ /* 0x0003e2000c101508 */
[----:B------:R-:W3:Y:S01]  /*2df00*/  LDC R16, c[0x0][0x398] ;  /* 0x0000e600ff107b82 */ /* 0x000ee20000000800 */
[----:B------:R-:W-:Y:S02]  /*2df10*/  ISETP.LT.AND P5, PT, R122, R24, !P0 ;  /* 0x000000187a00720c */ /* 0x000fe400047a1270 */
[----:B------:R-:W-:-:S02]  /*2df20*/  ISETP.GE.AND P2, PT, R0, R19, PT ;  /* 0x000000130000720c */ /* 0x000fc40003f46270 */
[----:B------:R-:W-:-:S03]  /*2df30*/  ISETP.LT.AND P0, PT, R121, R25, !P0 ;  /* 0x000000197900720c */ /* 0x000fc60004701270 */
[----:B------:R-:W4:Y:S01]  /*2df40*/  LDC R19, c[0x0][0x39c] ;  /* 0x0000e700ff137b82 */ /* 0x000f220000000800 */
[----:B-1----:R-:W-:Y:S01]  /*2df50*/  IMAD.IADD R5, R13, 0x1, R125 ;  /* 0x000000010d057824 */ /* 0x002fe200078e027d */
[----:B------:R-:W-:-:S03]  /*2df60*/  ISETP.LT.AND P4, PT, R122, R26, !P2 ;  /* 0x0000001a7a00720c */ /* 0x000fc60005781270 */
[----:B------:R-:W-:Y:S01]  /*2df70*/  IMAD.IADD R9, R5, 0x1, R125 ;  /* 0x0000000105097824 */ /* 0x000fe200078e027d */
[----:B--2---:R-:W-:Y:S02]  /*2df80*/  ISETP.LT.AND P2, PT, R121, R27, !P2 ;  /* 0x0000001b7900720c */ /* 0x004fe40005741270 */
[----:B------:R-:W1:Y:S01]  /*2df90*/  LDC R18, c[0x0][0x398] ;  /* 0x0000e600ff127b82 */ /* 0x000e620000000800 */
[----:B------:R-:W-:Y:S01]  /*2dfa0*/  IMAD.WIDE R2, R5, 0x2, R116 ;  /* 0x0000000205027825 */ /* 0x000fe200078e0274 */
[----:B------:R-:W-:-:S03]  /*2dfb0*/  PRMT R13, R93, 0x7632, R13 ;  /* 0x000076325d0d7816 */ /* 0x000fc6000000000d */
[----:B------:R-:W-:-:S03]  /*2dfc0*/  IMAD.WIDE R4, R5, 0x2, R118 ;  /* 0x0000000205047825 */ /* 0x000fc600078e0276 */
[----:B------:R-:W2:Y:S01]  /*2dfd0*/  LDC R20, c[0x0][0x398] ;  /* 0x0000e600ff147b82 */ /* 0x000ea20000000800 */
[C---:B------:R-:W-:Y:S01]  /*2dfe0*/  IMAD.WIDE R6, R9.reuse, 0x2, R116 ;  /* 0x0000000209067825 */ /* 0x040fe200078e0274 */
[----:B------:R-:W-:Y:S03]  /*2dff0*/  @P6 STG.E.U16 desc[UR8][R2.64], R93 ;  /* 0x0000005d02006986 */ /* 0x000fe6000c101508 */
[----:B------:R-:W-:-:S03]  /*2e000*/  IMAD.IADD R15, R9, 0x1, R125 ;  /* 0x00000001090f7824 */ /* 0x000fc600078e027d */
[----:B------:R-:W2:Y:S01]  /*2e010*/  LDC R25, c[0x0][0x39c] ;  /* 0x0000e700ff197b82 */ /* 0x000ea20000000800 */
[----:B------:R-:W-:Y:S01]  /*2e020*/  PRMT R27, R21, 0x7632, R27 ;  /* 0x00007632151b7816 */ /* 0x000fe2000000001b */
[----:B------:R-:W-:Y:S01]  /*2e030*/  IMAD.WIDE R8, R9, 0x2, R118 ;  /* 0x0000000209087825 */ /* 0x000fe200078e0276 */
[----:B------:R-:W-:Y:S05]  /*2e040*/  @P1 STG.E.U16 desc[UR8][R4.64], R21 ;  /* 0x0000001504001986 */ /* 0x000fea000c101508 */
[----:B------:R-:W2:Y:S01]  /*2e050*/  LDC R24, c[0x0][0x398] ;  /* 0x0000e600ff187b82 */ /* 0x000ea20000000800 */
[----:B------:R-:W-:Y:S01]  /*2e060*/  IMAD.WIDE R10, R15, 0x2, R116 ;  /* 0x000000020f0a7825 */ /* 0x000fe200078e0274 */
[----:B------:R0:W-:Y:S03]  /*2e070*/  @P5 STG.E.U16 desc[UR8][R6.64], R13 ;  /* 0x0000000d06005986 */ /* 0x0001e6000c101508 */
[----:B------:R-:W-:-:S03]  /*2e080*/  VIADD R14, R124, 0x55 ;  /* 0x000000557c0e7836 */ /* 0x000fc60000000000 */
[----:B------:R-:W2:Y:S01]  /*2e090*/  LDC R26, c[0x0][0x398] ;  /* 0x0000e600ff1a7b82 */ /* 0x000ea20000000800 */
[----:B------:R-:W-:Y:S01]  /*2e0a0*/  @P0 STG.E.U16 desc[UR8][R8.64], R27 ;  /* 0x0000001b08000986 */ /* 0x000fe2000c101508 */
[----:B0-----:R-:W-:-:S03]  /*2e0b0*/  IMAD.WIDE R12, R15, 0x2, R118 ;  /* 0x000000020f0c7825 */ /* 0x001fc600078e0276 */
[----:B------:R-:W-:Y:S01]  /*2e0c0*/  @P4 STG.E.U16 desc[UR8][R10.64], R94 ;  /* 0x0000005e0a004986 */ /* 0x000fe2000c101508 */
[----:B------:R-:W-:Y:S02]  /*2e0d0*/  ISETP.GE.AND P1, PT, R14, R17, PT ;  /* 0x000000110e00720c */ /* 0x000fe40003f26270 */
[----:B------:R-:W0:Y:S01]  /*2e0e0*/  LDC R21, c[0x0][0x398] ;  /* 0x0000e600ff157b82 */ /* 0x000e220000000800 */
[----:B------:R1:W-:Y:S01]  /*2e0f0*/  @P2 STG.E.U16 desc[UR8][R12.64], R22 ;  /* 0x000000160c002986 */ /* 0x0003e2000c101508 */
[----:B------:R-:W-:Y:S01]  /*2e100*/  VIADD R0, R124, 0x56 ;  /* 0x000000567c007836 */ /* 0x000fe20000000000 */
[----:B---3--:R-:W-:Y:S01]  /*2e110*/  ISETP.LT.AND P5, PT, R122, R16, !P1 ;  /* 0x000000107a00720c */ /* 0x008fe20004fa1270 */
[----:B------:R-:W-:-:S04]  /*2e120*/  IMAD.IADD R5, R15, 0x1, R125 ;  /* 0x000000010f057824 */ /* 0x000fc800078e027d */
[----:B------:R-:W3:Y:S01]  /*2e130*/  LDC R15, c[0x0][0x39c] ;  /* 0x0000e700ff0f7b82 */ /* 0x000ee20000000800 */
[----:B----4-:R-:W-:-:S07]  /*2e140*/  ISETP.GE.AND P2, PT, R0, R19, PT ;  /* 0x000000130000720c */ /* 0x010fce0003f46270 */
[----:B-1----:R-:W1:Y:S01]  /*2e150*/  LDC R13, c[0x0][0x39c] ;  /* 0x0000e700ff0d7b82 */ /* 0x002e620000000800 */
[----:B------:R-:W-:Y:S01]  /*2e160*/  VIADD R0, R124, 0x57 ;  /* 0x000000577c007836 */ /* 0x000fe20000000000 */
[----:B------:R-:W-:-:S06]  /*2e170*/  ISETP.LT.AND P1, PT, R121, R18, !P1 ;  /* 0x000000127900720c */ /* 0x000fcc0004f21270 */
[----:B------:R-:W4:Y:S01]  /*2e180*/  LDC R17, c[0x0][0x398] ;  /* 0x0000e600ff117b82 */ /* 0x000f220000000800 */
[----:B------:R-:W-:Y:S01]  /*2e190*/  PRMT R94, R94, 0x7632, R94 ;  /* 0x000076325e5e7816 */ /* 0x000fe2000000005e */
[----:B------:R-:W-:Y:S01]  /*2e1a0*/  IMAD.WIDE R2, R5, 0x2, R116 ;  /* 0x0000000205027825 */ /* 0x000fe200078e0274 */
[----:B--2---:R-:W-:-:S05]  /*2e1b0*/  ISETP.LT.AND P4, PT, R122, R20, !P2 ;  /* 0x000000147a00720c */ /* 0x004fca0005781270 */
[----:B------:R-:W2:Y:S01]  /*2e1c0*/  LDC R14, c[0x0][0x398] ;  /* 0x0000e600ff0e7b82 */ /* 0x000ea20000000800 */
[----:B------:R-:W-:-:S07]  /*2e1d0*/  ISETP.GE.AND P0, PT, R0, R25, PT ;  /* 0x000000190000720c */ /* 0x000fce0003f06270 */
[----:B------:R-:W0:Y:S01]  /*2e1e0*/  LDC R12, c[0x0][0x398] ;  /* 0x0000e600ff0c7b82 */ /* 0x000e220000000800 */
[----:B------:R-:W-:-:S07]  /*2e1f0*/  ISETP.LT.AND P2, PT, R121, R24, !P2 ;  /* 0x000000187900720c */ /* 0x000fce0005741270 */
[----:B------:R-:W0:Y:S01]  /*2e200*/  LDC R16, c[0x0][0x398] ;  /* 0x0000e600ff107b82 */ /* 0x000e220000000800 */
[C---:B------:R-:W-:Y:S01]  /*2e210*/  IMAD.IADD R9, R5.reuse, 0x1, R125 ;  /* 0x0000000105097824 */ /* 0x040fe200078e027d */
[----:B------:R1:W-:Y:S01]  /*2e220*/  @P5 STG.E.U16 desc[UR8][R2.64], R94 ;  /* 0x0000005e02005986 */ /* 0x0003e2000c101508 */
[----:B------:R-:W-:Y:S01]  /*2e230*/  ISETP.LT.AND P5, PT, R122, R26, !P0 ;  /* 0x0000001a7a00720c */ /* 0x000fe200047a1270 */
[----:B------:R-:W-:Y:S01]  /*2e240*/  IMAD.WIDE R4, R5, 0x2, R118 ;  /* 0x0000000205047825 */ /* 0x000fe200078e0276 */
[----:B------:R-:W-:-:S03]  /*2e250*/  PRMT R22, R22, 0x7632, R22 ;  /* 0x0000763216167816 */ /* 0x000fc60000000016 */
[----:B------:R-:W-:Y:S01]  /*2e260*/  VIADD R0, R124, 0x59 ;  /* 0x000000597c007836 */ /* 0x000fe20000000000 */
[----:B------:R-:W0:Y:S01]  /*2e270*/  LDC R18, c[0x0][0x398] ;  /* 0x0000e600ff127b82 */ /* 0x000e220000000800 */
[C---:B------:R-:W-:Y:S01]  /*2e280*/  IMAD.WIDE R6, R9.reuse, 0x2, R116 ;  /* 0x0000000209067825 */ /* 0x040fe200078e0274 */
[----:B------:R3:W-:Y:S03]  /*2e290*/  @P1 STG.E.U16 desc[UR8][R4.64], R22 ;  /* 0x0000001604001986 */ /* 0x0007e6000c101508 */
[C---:B------:R-:W-:Y:S02]  /*2e2a0*/  IMAD.IADD R11, R9.reuse, 0x1, R125 ;  /* 0x00000001090b7824 */ /* 0x040fe400078e027d */
[----:B------:R-:W-:Y:S01]  /*2e2b0*/  IMAD.WIDE R8, R9, 0x2, R118 ;  /* 0x0000000209087825 */ /* 0x000fe200078e0276 */
[----:B-1----:R-:W-:-:S03]  /*2e2c0*/  ISETP.GE.AND P1, PT, R0, R13, PT ;  /* 0x0000000d0000720c */ /* 0x002fc60003f26270 */
[----:B------:R-:W-:Y:S01]  /*2e2d0*/  VIADD R10, R124, 0x58 ;  /* 0x000000587c0a7836 */ /* 0x000fe20000000000 */
[----:B------:R1:W-:Y:S01]  /*2e2e0*/  @P4 STG.E.U16 desc[UR8][R6.64], R95 ;  /* 0x0000005f06004986 */ /* 0x0003e2000c101508 */
[----:B------:R-:W-:Y:S01]  /*2e2f0*/  IMAD.WIDE R2, R11, 0x2, R116 ;  /* 0x000000020b027825 */ /* 0x000fe200078e0274 */
[----:B---3--:R-:W-:Y:S01]  /*2e300*/  PRMT R5, R95, 0x7632, R5 ;  /* 0x000076325f057816 */ /* 0x008fe20000000005 */
[----:B------:R-:W3:Y:S01]  /*2e310*/  LDC R20, c[0x0][0x398] ;  /* 0x0000e600ff147b82 */ /* 0x000ee20000000800 */
[----:B------:R-:W-:Y:S01]  /*2e320*/  @P2 STG.E.U16 desc[UR8][R8.64], R23 ;  /* 0x0000001708002986 */ /* 0x000fe2000c101508 */
[----:B------:R-:W-:Y:S02]  /*2e330*/  ISETP.GE.AND P2, PT, R10, R15, PT ;  /* 0x0000000f0a00720c */ /* 0x000fe40003f46270 */
[----:B----4-:R-:W-:Y:S01]  /*2e340*/  ISETP.LT.AND P6, PT, R122, R17, !P1 ;  /* 0x000000117a00720c */ /* 0x010fe20004fc1270 */
[----:B------:R4:W-:Y:S03]  /*2e350*/  @P5 STG.E.U16 desc[UR8][R2.64], R5 ;  /* 0x0000000502005986 */ /* 0x0009e6000c101508 */
[----:B------:R-:W3:Y:S01]  /*2e360*/  LDC R15, c[0x0][0x39c] ;  /* 0x0000e700ff0f7b82 */ /* 0x000ee20000000800 */
[----:B--2---:R-:W-:-:S02]  /*2e370*/  ISETP.LT.AND P0, PT, R121, R14, !P0 ;  /* 0x0000000e7900720c */ /* 0x004fc40004701270 */
[----:B0-----:R-:W-:Y:S02]  /*2e380*/  ISETP.LT.AND P5, PT, R122, R12, !P2 ;  /* 0x0000000c7a00720c */ /* 0x001fe400057a1270 */
[----:B------:R-:W-:-:S03]  /*2e390*/  ISETP.LT.AND P2, PT, R121, R16, !P2 ;  /* 0x000000107900720c */ /* 0x000fc60005741270 */
[----:B------:R-:W0:Y:S08]  /*2e3a0*/  LDC R17, c[0x0][0x39c] ;  /* 0x0000e700ff117b82 */ /* 0x000e300000000800 */
[----:B------:R-:W2:Y:S01]  /*2e3b0*/  LDC R14, c[0x0][0x398] ;  /* 0x0000e600ff0e7b82 */ /* 0x000ea20000000800 */
[----:B------:R-:W-:-:S07]  /*2e3c0*/  PRMT R24, R23, 0x7632, R24 ;  /* 0x0000763217187816 */ /* 0x000fce0000000018 */
[----:B------:R-:W2:Y:S01]  /*2e3d0*/  LDC R16, c[0x0][0x398] ;  /* 0x0000e600ff107b82 */ /* 0x000ea20000000800 */
[----:B-1----:R-:W-:-:S07]  /*2e3e0*/  IMAD.IADD R7, R11, 0x1, R125 ;  /* 0x000000010b077824 */ /* 0x002fce00078e027d */
[----:B------:R-:W1:Y:S01]  /*2e3f0*/  LDC R19, c[0x0][0x39c] ;  /* 0x0000e700ff137b82 */ /* 0x000e620000000800 */
[----:B----4-:R-:W-:Y:S01]  /*2e400*/  IMAD.WIDE R2, R11, 0x2, R118 ;  /* 0x000000020b027825 */ /* 0x010fe200078e0276 */
[----:B------:R-:W-:-:S06]  /*2e410*/  ISETP.LT.AND P4, PT, R121, R18, !P1 ;  /* 0x000000127900720c */ /* 0x000fcc0004f81270 */
[----:B------:R-:W4:Y:S01]  /*2e420*/  LDC R22, c[0x0][0x398] ;  /* 0x0000e600ff167b82 */ /* 0x000f220000000800 */
[----:B------:R-:W-:-:S07]  /*2e430*/  IMAD.IADD R13, R7, 0x1, R125 ;  /* 0x00000001070d7824 */ /* 0x000fce00078e027d */
[----:B------:R-:W4:Y:S01]  /*2e440*/  LDC R23, c[0x0][0x398] ;  /* 0x0000e600ff177b82 */ /* 0x000f220000000800 */
[C---:B------:R-:W-:Y:S01]  /*2e450*/  IMAD.WIDE R4, R7.reuse, 0x2, R116 ;  /* 0x0000000207047825 */ /* 0x040fe200078e0274 */
[----:B------:R0:W-:Y:S03]  /*2e460*/  @P0 STG.E.U16 desc[UR8][R2.64], R24 ;  /* 0x0000001802000986 */ /* 0x0001e6000c101508 */
[C---:B------:R-:W-:Y:S02]  /*2e470*/  VIADD R0, R124.reuse, 0x5a ;  /* 0x0000005a7c007836 */ /* 0x040fe40000000000 */
[----:B------:R-:W-:Y:S01]  /*2e480*/  VIADD R12, R124, 0x5b ;  /* 0x0000005b7c0c7836 */ /* 0x000fe20000000000 */
[----:B------:R-:W4:Y:S01]  /*2e490*/  LDC R18, c[0x0][0x398] ;  /* 0x0000e600ff127b82 */ /* 0x000f220000000800 */
[----:B------:R-:W-:Y:S01]  /*2e4a0*/  IMAD.WIDE R6, R7, 0x2, R118 ;  /* 0x0000000207067825 */ /* 0x000fe200078e0276 */
[----:B------:R2:W-:Y:S01]  /*2e4b0*/  @P5 STG.E.U16 desc[UR8][R4.64], R96 ;  /* 0x0000006004005986 */ /* 0x0005e2000c101508 */
[----:B---3--:R-:W-:-:S02]  /*2e4c0*/  ISETP.GE.AND P1, PT, R0, R15, PT ;  /* 0x0000000f0000720c */ /* 0x008fc40003f26270 */
[C---:B------:R-:W-:Y:S01]  /*2e4d0*/  IMAD.WIDE R8, R13.reuse, 0x2, R116 ;  /* 0x000000020d087825 */ /* 0x040fe200078e0274 */
[----:B0-----:R-:W-:Y:S01]  /*2e4e0*/  PRMT R3, R96, 0x7632, R3 ;  /* 0x0000763260037816 */ /* 0x001fe20000000003 */
[----:B------:R-:W-:Y:S01]  /*2e4f0*/  @P2 STG.E.U16 desc[UR8][R6.64], R28 ;  /* 0x0000001c06002986 */ /* 0x000fe2000c101508 */
[----:B------:R-:W-:Y:S01]  /*2e500*/  ISETP.GE.AND P0, PT, R12, R17, PT ;  /* 0x000000110c00720c */ /* 0x000fe20003f06270 */
[----:B------:R-:W-:Y:S01]  /*2e510*/  IMAD.WIDE R10, R13, 0x2, R118 ;  /* 0x000000020d0a7825 */ /* 0x000fe200078e0276 */
[----:B------:R-:W0:Y:S01]  /*2e520*/  LDC R17, c[0x0][0x39c] ;  /* 0x0000e700ff117b82 */ /* 0x000e220000000800 */
[----:B------:R-:W-:Y:S01]  /*2e530*/  @P6 STG.E.U16 desc[UR8][R8.64], R3 ;  /* 0x0000000308006986 */ /* 0x000fe2000c101508 */
[----:B--2---:R-:W-:Y:S01]  /*2e540*/  PRMT R5, R28, 0x7632, R5 ;  /* 0x000076321c057816 */ /* 0x004fe20000000005 */
[----:B------:R-:W-:Y:S01]  /*2e550*/  VIADD R0, R124, 0x5c ;  /* 0x0000005c7c007836 */ /* 0x000fe20000000000 */
[C---:B------:R-:W-:Y:S02]  /*2e560*/  ISETP.LT.AND P6, PT, R122.reuse, R14, !P1 ;  /* 0x0000000e7a00720c */ /* 0x040fe40004fc1270 */
[----:B------:R-:W-:Y:S01]  /*2e570*/  ISETP.LT.AND P1, PT, R121, R16, !P1 ;  /* 0x000000107900720c */ /* 0x000fe20004f21270 */
[----:B------:R2:W-:Y:S01]  /*2e580*/  @P4 STG.E.U16 desc[UR8][R10.64], R5 ;  /* 0x000000050a004986 */ /* 0x0005e2000c101508 */
[----:B------:R-:W3:Y:S01]  /*2e590*/  LDC R16, c[0x0][0x398] ;  /* 0x0000e600ff107b82 */ /* 0x000ee20000000800 */
[----:B------:R-:W-:-:S02]  /*2e5a0*/  ISETP.LT.AND P5, PT, R122, R20, !P0 ;  /* 0x000000147a00720c */ /* 0x000fc400047a1270 */
[----:B-1----:R-:W-:Y:S02]  /*2e5b0*/  ISETP.GE.AND P2, PT, R0, R19, PT ;  /* 0x000000130000720c */ /* 0x002fe40003f46270 */
[----:B------:R-:W-:-:S03]  /*2e5c0*/  ISETP.LT.AND P0, PT, R121, R21, !P0 ;  /* 0x000000157900720c */ /* 0x000fc60004701270 */
[----:B------:R-:W1:Y:S01]  /*2e5d0*/  LDC R19, c[0x0][0x39c] ;  /* 0x0000e700ff137b82 */ /* 0x000e620000000800 */
[----:B--2---:R-:W-:Y:S01]  /*2e5e0*/  IMAD.IADD R5, R13, 0x1, R125 ;  /* 0x000000010d057824 */ /* 0x004fe200078e027d */
[----:B----4-:R-:W-:-:S03]  /*2e5f0*/  ISETP.LT.AND P4, PT, R122, R22, !P2 ;  /* 0x000000167a00720c */ /* 0x010fc60005781270 */
[----:B------:R-:W-:Y:S01]  /*2e600*/  IMAD.IADD R9, R5, 0x1, R125 ;  /* 0x0000000105097824 */ /* 0x000fe200078e027d */
[----:B------:R-:W-:Y:S01]  /*2e610*/  ISETP.LT.AND P2, PT, R121, R23, !P2 ;  /* 0x000000177900720c */ /* 0x000fe20005741270 */
[----:B------:R-:W-:Y:S01]  /*2e620*/  IMAD.WIDE R2, R5, 0x2, R116 ;  /* 0x0000000205027825 */ /* 0x000fe200078e0274 */
[----:B------:R-:W2:Y:S01]  /*2e630*/  LDC R20, c[0x0][0x398] ;  /* 0x0000e600ff147b82 */ /* 0x000ea20000000800 */
[----:B------:R-:W-:Y:S02]  /*2e640*/  PRMT R13, R97, 0x7632, R13 ;  /* 0x00007632610d7816 */ /* 0x000fe4000000000d */
[----:B------:R-:W-:Y:S01]  /*2e650*/  IMAD.WIDE R4, R5, 0x2, R118 ;  /* 0x0000000205047825 */ /* 0x000fe200078e0276 */
[----:B------:R-:W-:Y:S03]  /*2e660*/  @P6 STG.E.U16 desc[UR8][R2.64], R97 ;  /* 0x0000006102006986 */ /* 0x000fe6000c101508 */
[C---:B------:R-:W-:Y:S01]  /*2e670*/  IMAD.WIDE R6, R9.reuse, 0x2, R116 ;  /* 0x0000000209067825 */ /* 0x040fe200078e0274 */
[----:B------:R-:W4:Y:S03]  /*2e680*/  LDC R21, c[0x0][0x39c] ;  /* 0x0000e700ff157b82 */ /* 0x000f260000000800 */
[----:B------:R-:W-:Y:S01]  /*2e690*/  IMAD.IADD R15, R9, 0x1, R125 ;  /* 0x00000001090f7824 */ /* 0x000fe200078e027d */
[----:B------:R-:W-:Y:S01]  /*2e6a0*/  PRMT R24, R29, 0x7632, R24 ;  /* 0x000076321d187816 */ /* 0x000fe20000000018 */
[----:B------:R-:W-:-:S03]  /*2e6b0*/  IMAD.WIDE R8, R9, 0x2, R118 ;  /* 0x0000000209087825 */ /* 0x000fc600078e0276 */
[----:B------:R-:W4:Y:S01]  /*2e6c0*/  LDC R22, c[0x0][0x398] ;  /* 0x0000e600ff167b82 */ /* 0x000f220000000800 */
[----:B------:R-:W-:Y:S01]  /*2e6d0*/  @P1 STG.E.U16 desc[UR8][R4.64], R29 ;  /* 0x0000001d04001986 */ /* 0x000fe2000c101508 */
[----:B------:R-:W-:-:S03]  /*2e6e0*/  IMAD.WIDE R10, R15, 0x2, R116 ;  /* 0x000000020f0a7825 */ /* 0x000fc600078e0274 */
[----:B------:R3:W-:Y:S01]  /*2e6f0*/  @P5 STG.E.U16 desc[UR8][R6.64], R13 ;  /* 0x0000000d06005986 */ /* 0x0007e2000c101508 */
[----:B------:R-:W-:Y:S02]  /*2e700*/  VIADD R14, R124, 0x5d ;  /* 0x0000005d7c0e7836 */ /* 0x000fe40000000000 */
[----:B------:R-:W4:Y:S01]  /*2e710*/  LDC R23, c[0x0][0x398] ;  /* 0x0000e600ff177b82 */ /* 0x000f220000000800 */
[----:B------:R-:W-:Y:S02]  /*2e720*/  @P0 STG.E.U16 desc[UR8][R8.64], R24 ;  /* 0x0000001808000986 */ /* 0x000fe4000c101508 */
[----:B0-----:R-:W-:Y:S02]  /*2e730*/  ISETP.GE.AND P1, PT, R14, R17, PT ;  /* 0x000000110e00720c */ /* 0x001fe40003f26270 */
[----:B------:R-:W-:Y:S01]  /*2e740*/  @P4 STG.E.U16 desc[UR8][R10.64], R98 ;  /* 0x000000620a004986 */ /* 0x000fe2000c101508 */
[----:B---3--:R-:W-:Y:S01]  /*2e750*/  IMAD.WIDE R12, R15, 0x2, R118 ;  /* 0x000000020f0c7825 */ /* 0x008fe200078e0276 */
[----:B------:R-:W-:Y:S01]  /*2e760*/  ISETP.LT.AND P5, PT, R122, R16, !P1 ;  /* 0x000000107a00720c */ /* 0x000fe20004fa1270 */
[----:B------:R-:W0:Y:S03]  /*2e770*/  LDC R17, c[0x0][0x398] ;  /* 0x0000e600ff117b82 */ /* 0x000e260000000800 */
[----:B------:R3:W-:Y:S01]  /*2e780*/  @P2 STG.E.U16 desc[UR8][R12.64], R30 ;  /* 0x0000001e0c002986 */ /* 0x0007e2000c101508 */
[----:B------:R-:W-:-:S02]  /*2e790*/  VIADD R0, R124, 0x5e ;  /* 0x0000005e7c007836 */ /* 0x000fc40000000000 */
[----:B------:R-:W-:Y:S02]  /*2e7a0*/  IMAD.IADD R5, R15, 0x1, R125 ;  /* 0x000000010f057824 */ /* 0x000fe400078e027d */
[----:B------:R-:W0:Y:S01]  /*2e7b0*/  LDC R15, c[0x0][0x39c] ;  /* 0x0000e700ff0f7b82 */ /* 0x000e220000000800 */
[----:B-1----:R-:W-:-:S07]  /*2e7c0*/  ISETP.GE.AND P2, PT, R0, R19, PT ;  /* 0x000000130000720c */ /* 0x002fce0003f46270 */
[----:B---3--:R-:W1:Y:S01]  /*2e7d0*/  LDC R13, c[0x0][0x39c] ;  /* 0x0000e700ff0d7b82 */ /* 0x008e620000000800 */
[----:B------:R-:W-:Y:S01]  /*2e7e0*/  VIADD R0, R124, 0x5f ;  /* 0x0000005f7c007836 */ /* 0x000fe20000000000 */
[----:B------:R-:W-:Y:S01]  /*2e7f0*/  ISETP.LT.AND P1, PT, R121, R18, !P1 ;  /* 0x000000127900720c */ /* 0x000fe20004f21270 */
[----:B------:R-:W-:Y:S01]  /*2e800*/  IMAD.WIDE R2, R5, 0x2, R116 ;  /* 0x0000000205027825 */ /* 0x000fe200078e0274 */
[----:B------:R-:W-:-:S04]  /*2e810*/  PRMT R98, R98, 0x7632, R98 ;  /* 0x0000763262627816 */ /* 0x000fc80000000062 */
[----:B------:R-:W3:Y:S01]  /*2e820*/  LDC R14, c[0x0][0x398] ;  /* 0x0000e600ff0e7b82 */ /* 0x000ee20000000800 */
[----:B--2---:R-:W-:-:S07]  /*2e830*/  ISETP.LT.AND P4, PT, R122, R20, !P2 ;  /* 0x000000147a00720c */ /* 0x004fce0005781270 */
[----:B------:R-:W2:Y:S01]  /*2e840*/  LDC R12, c[0x0][0x398] ;  /* 0x0000e600ff0c7b82 */ /* 0x000ea20000000800 */
        /* <DEDUP_REMOVED lines=8> */
[----:B------:R-:W-:Y:S01]  /*2e8d0*/  VIADD R0, R124, 0x61 ;  /* 0x000000617c007836 */ /* 0x000fe20000000000 */
[----:B------:R-:W4:Y:S01]  /*2e8e0*/  LDC R18, c[0x0][0x398] ;  /* 0x0000e600ff127b82 */ /* 0x000f220000000800 */
[C---:B------:R-:W-:Y:S01]  /*2e8f0*/  IMAD.WIDE R6, R9.reuse, 0x2, R116 ;  /* 0x0000000209067825 */ /* 0x040fe200078e0274 */
[----:B------:R0:W-:Y:S03]  /*2e900*/  @P1 STG.E.U16 desc[UR8][R4.64], R30 ;  /* 0x0000001e04001986 */ /* 0x0001e6000c101508 */
[C---:B------:R-:W-:Y:S02]  /*2e910*/  IMAD.IADD R11, R9.reuse, 0x1, R125 ;  /* 0x00000001090b7824 */ /* 0x040fe400078e027d */
[----:B------:R-:W-:Y:S01]  /*2e920*/  IMAD.WIDE R8, R9, 0x2, R118 ;  /* 0x0000000209087825 */ /* 0x000fe200078e0276 */
[----:B-1----:R-:W-:-:S03]  /*2e930*/  ISETP.GE.AND P1, PT, R0, R13, PT ;  /* 0x0000000d0000720c */ /* 0x002fc60003f26270 */
[----:B------:R-:W-:Y:S01]  /*2e940*/  VIADD R10, R124, 0x60 ;  /* 0x000000607c0a7836 */ /* 0x000fe20000000000 */
[----:B------:R1:W-:Y:S01]  /*2e950*/  @P4 STG.E.U16 desc[UR8][R6.64], R99 ;  /* 0x0000006306004986 */ /* 0x0003e2000c101508 */
[----:B0-----:R-:W-:Y:S01]  /*2e960*/  IMAD.WIDE R2, R11, 0x2, R116 ;  /* 0x000000020b027825 */ /* 0x001fe200078e0274 */
[----:B------:R-:W-:Y:S01]  /*2e970*/  PRMT R5, R99, 0x7632, R5 ;  /* 0x0000763263057816 */ /* 0x000fe20000000005 */
[----:B------:R-:W0:Y:S01]  /*2e980*/  LDC R20, c[0x0][0x398] ;  /* 0x0000e600ff147b82 */ /* 0x000e220000000800 */
[----:B------:R-:W-:Y:S01]  /*2e990*/  @P2 STG.E.U16 desc[UR8][R8.64], R31 ;  /* 0x0000001f08002986 */ /* 0x000fe2000c101508 */
[----:B------:R-:W-:Y:S02]  /*2e9a0*/  ISETP.GE.AND P2, PT, R10, R15, PT ;  /* 0x0000000f0a00720c */ /* 0x000fe40003f46270 */
[----:B------:R-:W-:Y:S01]  /*2e9b0*/  ISETP.LT.AND P6, PT, R122, R17, !P1 ;  /* 0x000000117a00720c */ /* 0x000fe20004fc1270 */
[----:B------:R1:W-:Y:S03]  /*2e9c0*/  @P5 STG.E.U16 desc[UR8][R2.64], R5 ;  /* 0x0000000502005986 */ /* 0x0003e6000c101508 */
[----:B------:R-:W0:Y:S01]  /*2e9d0*/  LDC R15, c[0x0][0x39c] ;  /* 0x0000e700ff0f7b82 */ /* 0x000e220000000800 */
[----:B---3--:R-:W-:-:S02]  /*2e9e0*/  ISETP.LT.AND P0, PT, R121, R14, !P0 ;  /* 0x0000000e7900720c */ /* 0x008fc40004701270 */
[----:B--2---:R-:W-:Y:S02]  /*2e9f0*/  ISETP.LT.AND P5, PT, R122, R12, !P2 ;  /* 0x0000000c7a00720c */ /* 0x004fe400057a1270 */
[----:B----4-:R-:W-:-:S03]  /*2ea00*/  ISETP.LT.AND P2, PT, R121, R16, !P2 ;  /* 0x000000107900720c */ /* 0x010fc60005741270 */
[----:B------:R-:W2:Y:S08]  /*2ea10*/  LDC R17, c[0x0][0x39c] ;  /* 0x0000e700ff117b82 */ /* 0x000eb00000000800 */
[----:B------:R-:W3:Y:S08]  /*2ea20*/  LDC R14, c[0x0][0x398] ;  /* 0x0000e600ff0e7b82 */ /* 0x000ef00000000800 */
[----:B------:R-:W4:Y:S01]  /*2ea30*/  LDC R16, c[0x0][0x398] ;  /* 0x0000e600ff107b82 */ /* 0x000f220000000800 */
[----:B-1----:R-:W-:-:S07]  /*2ea40*/  IMAD.IADD R7, R11, 0x1, R125 ;  /* 0x000000010b077824 */ /* 0x002fce00078e027d */
[----:B------:R-:W1:Y:S01]  /*2ea50*/  LDC R19, c[0x0][0x39c] ;  /* 0x0000e700ff137b82 */ /* 0x000e620000000800 */
[----:B------:R-:W-:Y:S01]  /*2ea60*/  PRMT R24, R31, 0x7632, R24 ;  /* 0x000076321f187816 */ /* 0x000fe20000000018 */
[----:B------:R-:W-:-:S06]  /*2ea70*/  IMAD.WIDE R2, R11, 0x2, R118 ;  /* 0x000000020b027825 */ /* 0x000fcc00078e0276 */
[----:B------:R-:W1:Y:S01]  /*2ea80*/  LDC R21, c[0x0][0x398] ;  /* 0x0000e600ff157b82 */ /* 0x000e620000000800 */
[----:B------:R-:W-:Y:S01]  /*2ea90*/  ISETP.LT.AND P4, PT, R121, R18, !P1 ;  /* 0x000000127900720c */ /* 0x000fe20004f81270 */
[----:B------:R-:W-:-:S06]  /*2eaa0*/  IMAD.IADD R13, R7, 0x1, R125 ;  /* 0x00000001070d7824 */ /* 0x000fcc00078e027d */
[----:B------:R-:W1:Y:S01]  /*2eab0*/  LDC R22, c[0x0][0x398] ;  /* 0x0000e600ff167b82 */ /* 0x000e620000000800 */
[----:B------:R-:W-:-:S07]  /*2eac0*/  IMAD.WIDE R4, R7, 0x2, R116 ;  /* 0x0000000207047825 */ /* 0x000fce00078e0274 */
[----:B------:R-:W1:Y:S01]  /*2ead0*/  LDC R23, c[0x0][0x398] ;  /* 0x0000e600ff177b82 */ /* 0x000e620000000800 */
[C---:B------:R-:W-:Y:S01]  /*2eae0*/  VIADD R0, R124.reuse, 0x62 ;  /* 0x000000627c007836 */ /* 0x040fe20000000000 */
[----:B------:R3:W-:Y:S01]  /*2eaf0*/  @P0 STG.E.U16 desc[UR8][R2.64], R24 ;  /* 0x0000001802000986 */ /* 0x0007e2000c101508 */
[----:B------:R-:W-:Y:S02]  /*2eb00*/  VIADD R12, R124, 0x63 ;  /* 0x000000637c0c7836 */ /* 0x000fe40000000000 */
[----:B------:R-:W-:Y:S01]  /*2eb10*/  IMAD.WIDE R6, R7, 0x2, R118 ;  /* 0x0000000207067825 */ /* 0x000fe200078e0276 */
[----:B------:R4:W-:Y:S01]  /*2eb20*/  @P5 STG.E.U16 desc[UR8][R4.64], R100 ;  /* 0x0000006404005986 */ /* 0x0009e2000c101508 */
[----:B0-----:R-:W-:Y:S01]  /*2eb30*/  ISETP.GE.AND P1, PT, R0, R15, PT ;  /* 0x0000000f0000720c */ /* 0x001fe20003f26270 */
[----:B------:R-:W0:Y:S01]  /*2eb40*/  LDC R18, c[0x0][0x398] ;  /* 0x0000e600ff127b82 */ /* 0x000e220000000800 */
[----:B------:R-:W-:Y:S01]  /*2eb50*/  IMAD.WIDE R8, R13, 0x2, R116 ;  /* 0x000000020d087825 */ /* 0x000fe200078e0274 */
[----:B--2---:R-:W-:-:S02]  /*2eb60*/  ISETP.GE.AND P0, PT, R12, R17, PT ;  /* 0x000000110c00720c */ /* 0x004fc40003f06270 */
[----:B---3--:R-:W-:Y:S01]  /*2eb70*/  PRMT R3, R100, 0x7632, R3 ;  /* 0x0000763264037816 */ /* 0x008fe20000000003 */
[----:B------:R-:W-:Y:S01]  /*2eb80*/  IMAD.WIDE R10, R13, 0x2, R118 ;  /* 0x000000020d0a7825 */ /* 0x000fe200078e0276 */
[----:B------:R-:W-:Y:S02]  /*2eb90*/  @P2 STG.E.U16 desc[UR8][R6.64], R36 ;  /* 0x0000002406002986 */ /* 0x000fe4000c101508 */
[----:B------:R-:W2:Y:S01]  /*2eba0*/  LDC R17, c[0x0][0x39c] ;  /* 0x0000e700ff117b82 */ /* 0x000ea20000000800 */
[----:B----4-:R-:W-:Y:S01]  /*2ebb0*/  PRMT R5, R36, 0x7632, R5 ;  /* 0x0000763224057816 */ /* 0x010fe20000000005 */
[----:B------:R-:W-:Y:S01]  /*2ebc0*/  VIADD R0, R124, 0x64 ;  /* 0x000000647c007836 */ /* 0x000fe20000000000 */
[----:B------:R-:W-:Y:S01]  /*2ebd0*/  @P6 STG.E.U16 desc[UR8][R8.64], R3 ;  /* 0x0000000308006986 */ /* 0x000fe2000c101508 */
[C---:B------:R-:W-:Y:S02]  /*2ebe0*/  ISETP.LT.AND P6, PT, R122.reuse, R14, !P1 ;  /* 0x0000000e7a00720c */ /* 0x040fe40004fc1270 */
[----:B------:R-:W-:Y:S01]  /*2ebf0*/  ISETP.LT.AND P1, PT, R121, R16, !P1 ;  /* 0x000000107900720c */ /* 0x000fe20004f21270 */
[----:B------:R3:W-:Y:S01]  /*2ec00*/  @P4 STG.E.U16 desc[UR8][R10.64], R5 ;  /* 0x000000050a004986 */ /* 0x0007e2000c101508 */
[----:B------:R-:W4:Y:S01]  /*2ec10*/  LDC R16, c[0x0][0x398] ;  /* 0x0000e600ff107b82 */ /* 0x000f220000000800 */
[----:B------:R-:W-:-:S02]  /*2ec20*/  ISETP.LT.AND P5, PT, R122, R20, !P0 ;  /* 0x000000147a00720c */ /* 0x000fc400047a1270 */
[----:B-1----:R-:W-:Y:S02]  /*2ec30*/  ISETP.GE.AND P2, PT, R0, R19, PT ;  /* 0x000000130000720c */ /* 0x002fe40003f46270 */
[----:B------:R-:W-:-:S03]  /*2ec40*/  ISETP.LT.AND P0, PT, R121, R21, !P0 ;  /* 0x000000157900720c */ /* 0x000fc60004701270 */
[----:B------:R-:W1:Y:S01]  /*2ec50*/  LDC R19, c[0x0][0x39c] ;  /* 0x0000e700ff137b82 */ /* 0x000e620000000800 */
[----:B---3--:R-:W-:Y:S01]  /*2ec60*/  IMAD.IADD R5, R13, 0x1, R125 ;  /* 0x000000010d057824 */ /* 0x008fe200078e027d */
[----:B------:R-:W-:-:S03]  /*2ec70*/  ISETP.LT.AND P4, PT, R122, R22, !P2 ;  /* 0x000000167a00720c */ /* 0x000fc60005781270 */
[----:B------:R-:W-:Y:S01]  /*2ec80*/  IMAD.IADD R9, R5, 0x1, R125 ;  /* 0x0000000105097824 */ /* 0x000fe200078e027d */
[----:B------:R-:W-:Y:S01]  /*2ec90*/  ISETP.LT.AND P2, PT, R121, R23, !P2 ;  /* 0x000000177900720c */ /* 0x000fe20005741270 */
[----:B------:R-:W-:Y:S01]  /*2eca0*/  IMAD.WIDE R2, R5, 0x2, R116 ;  /* 0x0000000205027825 */ /* 0x000fe200078e0274 */
[----:B------:R-:W3:Y:S01]  /*2ecb0*/  LDC R20, c[0x0][0x398] ;  /* 0x0000e600ff147b82 */ /* 0x000ee20000000800 */
[----:B------:R-:W-:Y:S02]  /*2ecc0*/  PRMT R13, R101, 0x7632, R13 ;  /* 0x00007632650d7816 */ /* 0x000fe4000000000d */
[----:B------:R-:W-:Y:S01]  /*2ecd0*/  IMAD.WIDE R4, R5, 0x2, R118 ;  /* 0x0000000205047825 */ /* 0x000fe200078e0276 */
[----:B------:R-:W-:Y:S03]  /*2ece0*/  @P6 STG.E.U16 desc[UR8][R2.64], R101 ;  /* 0x0000006502006986 */ /* 0x000fe6000c101508 */
[C---:B------:R-:W-:Y:S01]  /*2ecf0*/  IMAD.WIDE R6, R9.reuse, 0x2, R116 ;  /* 0x0000000209067825 */ /* 0x040fe200078e0274 */
[----:B------:R-:W3:Y:S03]  /*2ed00*/  LDC R21, c[0x0][0x39c] ;  /* 0x0000e700ff157b82 */ /* 0x000ee60000000800 */
[----:B------:R-:W-:Y:S01]  /*2ed10*/  IMAD.IADD R15, R9, 0x1, R125 ;  /* 0x00000001090f7824 */ /* 0x000fe200078e027d */
[----:B------:R-:W-:Y:S01]  /*2ed20*/  PRMT R24, R37, 0x7632, R24 ;  /* 0x0000763225187816 */ /* 0x000fe20000000018 */
[----:B------:R-:W-:-:S03]  /*2ed30*/  IMAD.WIDE R8, R9, 0x2, R118 ;  /* 0x0000000209087825 */ /* 0x000fc600078e0276 */
[----:B------:R-:W3:Y:S01]  /*2ed40*/  LDC R22, c[0x0][0x398] ;  /* 0x0000e600ff167b82 */ /* 0x000ee20000000800 */
[----:B------:R-:W-:Y:S01]  /*2ed50*/  @P1 STG.E.U16 desc[UR8][R4.64], R37 ;  /* 0x0000002504001986 */ /* 0x000fe2000c101508 */
[----:B------:R-:W-:-:S03]  /*2ed60*/  IMAD.WIDE R10, R15, 0x2, R116 ;  /* 0x000000020f0a7825 */ /* 0x000fc600078e0274 */
[----:B------:R0:W-:Y:S01]  /*2ed70*/  @P5 STG.E.U16 desc[UR8][R6.64], R13 ;  /* 0x0000000d06005986 */ /* 0x0001e2000c101508 */
[----:B------:R-:W-:Y:S02]  /*2ed80*/  VIADD R14, R124, 0x65 ;  /* 0x000000657c0e7836 */ /* 0x000fe40000000000 */
[----:B------:R-:W3:Y:S01]  /*2ed90*/  LDC R23, c[0x0][0x398] ;  /* 0x0000e600ff177b82 */ /* 0x000ee20000000800 */
[----:B------:R-:W-:Y:S02]  /*2eda0*/  @P0 STG.E.U16 desc[UR8][R8.64], R24 ;  /* 0x0000001808000986 */ /* 0x000fe4000c101508 */
[----:B--2---:R-:W-:Y:S02]  /*2edb0*/  ISETP.GE.AND P1, PT, R14, R17, PT ;  /* 0x000000110e00720c */ /* 0x004fe40003f26270 */
[----:B------:R-:W-:Y:S01]  /*2edc0*/  @P4 STG.E.U16 desc[UR8][R10.64], R102 ;  /* 0x000000660a004986 */ /* 0x000fe2000c101508 */
[----:B0-----:R-:W-:Y:S01]  /*2edd0*/  IMAD.WIDE R12, R15, 0x2, R118 ;  /* 0x000000020f0c7825 */ /* 0x001fe200078e0276 */
[----:B----4-:R-:W-:Y:S01]  /*2ede0*/  ISETP.LT.AND P5, PT, R122, R16, !P1 ;  /* 0x000000107a00720c */ /* 0x010fe20004fa1270 */
[----:B------:R-:W0:Y:S03]  /*2edf0*/  LDC R17, c[0x0][0x398] ;  /* 0x0000e600ff117b82 */ /* 0x000e260000000800 */
[----:B------:R2:W-:Y:S01]  /*2ee00*/  @P2 STG.E.U16 desc[UR8][R12.64], R38 ;  /* 0x000000260c002986 */ /* 0x0005e2000c101508 */
[----:B------:R-:W-:-:S02]  /*2ee10*/  VIADD R0, R124, 0x66 ;  /* 0x000000667c007836 */ /* 0x000fc40000000000 */
[----:B------:R-:W-:Y:S02]  /*2ee20*/  IMAD.IADD R5, R15, 0x1, R125 ;  /* 0x000000010f057824 */ /* 0x000fe400078e027d */
[----:B------:R-:W4:Y:S01]  /*2ee30*/  LDC R15, c[0x0][0x39c] ;  /* 0x0000e700ff0f7b82 */ /* 0x000f220000000800 */
[----:B-1----:R-:W-:-:S07]  /*2ee40*/  ISETP.GE.AND P2, PT, R0, R19, PT ;  /* 0x000000130000720c */ /* 0x002fce0003f46270 */
[----:B--2---:R-:W1:Y:S01]  /*2ee50*/  LDC R13, c[0x0][0x39c] ;  /* 0x0000e700ff0d7b82 */ /* 0x004e620000000800 */
[----:B------:R-:W-:Y:S01]  /*2ee60*/  VIADD R0, R124, 0x67 ;  /* 0x000000677c007836 */ /* 0x000fe20000000000 */
[----:B------:R-:W-:Y:S01]  /*2ee70*/  ISETP.LT.AND P1, PT, R121, R18, !P1 ;  /* 0x000000127900720c */ /* 0x000fe20004f21270 */
[----:B------:R-:W-:Y:S01]  /*2ee80*/  IMAD.WIDE R2, R5, 0x2, R116 ;  /* 0x0000000205027825 */ /* 0x000fe200078e0274 */
[----:B------:R-:W-:-:S04]  /*2ee90*/  PRMT R102, R102, 0x7632, R102 ;  /* 0x0000763266667816 */ /* 0x000fc80000000066 */
[----:B------:R-:W2:Y:S01]  /*2eea0*/  LDC R14, c[0x0][0x398] ;  /* 0x0000e600ff0e7b82 */ /* 0x000ea20000000800 */
[----:B---3--:R-:W-:-:S07]  /*2eeb0*/  ISETP.LT.AND P4, PT, R122, R20, !P2 ;  /* 0x000000147a00720c */ /* 0x008fce0005781270 */
[----:B------:R-:W3:Y:S01]  /*2eec0*/  LDC R12, c[0x0][0x398] ;  /* 0x0000e600ff0c7b82 */ /* 0x000ee20000000800 */
[----:B------:R-:W-:Y:S02]  /*2eed0*/  ISETP.GE.AND P0, PT, R0, R21, PT ;  /* 0x000000150000720c */ /* 0x000fe40003f06270 */
[----:B------:R-:W-:-:S05]  /*2eee0*/  ISETP.LT.AND P2, PT, R121, R22, !P2 ;  /* 0x000000167900720c */ /* 0x000fca0005741270 */
[----:B------:R-:W3:Y:S01]  /*2eef0*/  LDC R16, c[0x0][0x398] ;  /* 0x0000e600ff107b82 */ /* 0x000ee20000000800 */
[C---:B------:R-:W-:Y:S01]  /*2ef00*/  IMAD.IADD R9, R5.reuse, 0x1, R125 ;  /* 0x0000000105097824 */ /* 0x040fe200078e027d */
[----:B------:R0:W-:Y:S01]  /*2ef10*/  @P5 STG.E.U16 desc[UR8][R2.64], R102 ;  /* 0x0000006602005986 */ /* 0x0001e2000c101508 */
[----:B------:R-:W-:Y:S01]  /*2ef20*/  ISETP.LT.AND P5, PT, R122, R23, !P0 ;  /* 0x000000177a00720c */ /* 0x000fe200047a1270 */
[----:B------:R-:W-:Y:S01]  /*2ef30*/  IMAD.WIDE R4, R5, 0x2, R118 ;  /* 0x0000000205047825 */ /* 0x000fe200078e0276 */
[----:B------:R-:W-:-:S03]  /*2ef40*/  PRMT R38, R38, 0x7632, R38 ;  /* 0x0000763226267816 */ /* 0x000fc60000000026 */
[----:B------:R-:W-:Y:S01]  /*2ef50*/  VIADD R0, R124, 0x69 ;  /* 0x000000697c007836 */ /* 0x000fe20000000000 */
[----:B------:R-:W3:Y:S01]  /*2ef60*/  LDC R18, c[0x0][0x398] ;  /* 0x0000e600ff127b82 */ /* 0x000ee20000000800 */
        /* <DEDUP_REMOVED lines=11> */
[----:B----4-:R-:W-:Y:S02]  /*2f020*/  ISETP.GE.AND P2, PT, R10, R15, PT ;  /* 0x0000000f0a00720c */ /* 0x010fe40003f46270 */
[----:B------:R-:W-:Y:S01]  /*2f030*/  ISETP.LT.AND P6, PT, R122, R17, !P1 ;  /* 0x000000117a00720c */ /* 0x000fe20004fc1270 */
[----:B------:R4:W-:Y:S03]  /*2f040*/  @P5 STG.E.U16 desc[UR8][R2.64], R5 ;  /* 0x0000000502005986 */ /* 0x0009e6000c101508 */
[----:B------:R-:W0:Y:S01]  /*2f050*/  LDC R15, c[0x0][0x39c] ;  /* 0x0000e700ff0f7b82 */ /* 0x000e220000000800 */
[----:B--2---:R-:W-:-:S02]  /*2f060*/  ISETP.LT.AND P0, PT, R121, R14, !P0 ;  /* 0x0000000e7900720c */ /* 0x004fc40004701270 */
[----:B---3--:R-:W-:Y:S02]  /*2f070*/  ISETP.LT.AND P5, PT, R122, R12, !P2 ;  /* 0x0000000c7a00720c */ /* 0x008fe400057a1270 */
[----:B------:R-:W-:-:S03]  /*2f080*/  ISETP.LT.AND P2, PT, R121, R16, !P2 ;  /* 0x000000107900720c */ /* 0x000fc60005741270 */
[----:B------:R-:W2:Y:S08]  /*2f090*/  LDC R17, c[0x0][0x39c] ;  /* 0x0000e700ff117b82 */ /* 0x000eb00000000800 */
[----:B------:R-:W3:Y:S08]  /*2f0a0*/  LDC R14, c[0x0][0x398] ;  /* 0x0000e600ff0e7b82 */ /* 0x000ef00000000800 */
[----:B------:R-:W3:Y:S01]  /*2f0b0*/  LDC R16, c[0x0][0x398] ;  /* 0x0000e600ff107b82 */ /* 0x000ee20000000800 */
[----:B-1----:R-:W-:Y:S01]  /*2f0c0*/  IMAD.IADD R7, R11, 0x1, R125 ;  /* 0x000000010b077824 */ /* 0x002fe200078e027d */
[----:B------:R-:W-:-:S06]  /*2f0d0*/  PRMT R24, R39, 0x7632, R24 ;  /* 0x0000763227187816 */ /* 0x000fcc0000000018 */
[----:B------:R-:W1:Y:S01]  /*2f0e0*/  LDC R20, c[0x0][0x398] ;  /* 0x0000e600ff147b82 */ /* 0x000e620000000800 */
[----:B----4-:R-:W-:-:S07]  /*2f0f0*/  IMAD.WIDE R2, R11, 0x2, R118 ;  /* 0x000000020b027825 */ /* 0x010fce00078e0276 */
[----:B------:R-:W4:Y:S01]  /*2f100*/  LDC R21, c[0x0][0x398] ;  /* 0x0000e600ff157b82 */ /* 0x000f220000000800 */
[----:B------:R-:W-:Y:S01]  /*2f110*/  ISETP.LT.AND P4, PT, R121, R18, !P1 ;  /* 0x000000127900720c */ /* 0x000fe20004f81270 */
[----:B------:R-:W-:-:S06]  /*2f120*/  IMAD.IADD R13, R7, 0x1, R125 ;  /* 0x00000001070d7824 */ /* 0x000fcc00078e027d */
[----:B------:R-:W4:Y:S01]  /*2f130*/  LDC R22, c[0x0][0x398] ;  /* 0x0000e600ff167b82 */ /* 0x000f220000000800 */
[----:B------:R-:W-:Y:S01]  /*2f140*/  VIADD R0, R124, 0x6a ;  /* 0x0000006a7c007836 */ /* 0x000fe20000000000 */
[----:B------:R2:W-:Y:S01]  /*2f150*/  @P0 STG.E.U16 desc[UR8][R2.64], R24 ;  /* 0x0000001802000986 */ /* 0x0005e2000c101508 */
[----:B------:R-:W-:-:S04]  /*2f160*/  IMAD.WIDE R4, R7, 0x2, R116 ;  /* 0x0000000207047825 */ /* 0x000fc800078e0274 */
[----:B------:R-:W-:Y:S01]  /*2f170*/  VIADD R12, R124, 0x6b ;  /* 0x0000006b7c0c7836 */ /* 0x000fe20000000000 */
[----:B------:R-:W4:Y:S01]  /*2f180*/  LDC R23, c[0x0][0x398] ;  /* 0x0000e600ff177b82 */ /* 0x000f220000000800 */
[----:B------:R-:W-:Y:S01]  /*2f190*/  IMAD.WIDE R6, R7, 0x2, R118 ;  /* 0x0000000207067825 */ /* 0x000fe200078e0276 */
[----:B0-----:R-:W-:-:S03]  /*2f1a0*/  ISETP.GE.AND P1, PT, R0, R15, PT ;  /* 0x0000000f0000720c */ /* 0x001fc60003f26270 */
[C---:B------:R-:W-:Y:S01]  /*2f1b0*/  IMAD.WIDE R8, R13.reuse, 0x2, R116 ;  /* 0x000000020d087825 */ /* 0x040fe200078e0274 */
[----:B--2---:R-:W-:Y:S01]  /*2f1c0*/  PRMT R3, R44, 0x7632, R3 ;  /* 0x000076322c037816 */ /* 0x004fe20000000003 */
[----:B------:R0:W-:Y:S01]  /*2f1d0*/  @P5 STG.E.U16 desc[UR8][R4.64], R44 ;  /* 0x0000002c04005986 */ /* 0x0001e2000c101508 */
[----:B------:R-:W-:Y:S01]  /*2f1e0*/  ISETP.GE.AND P0, PT, R12, R17, PT ;  /* 0x000000110c00720c */ /* 0x000fe20003f06270 */
[----:B------:R-:W-:Y:S01]  /*2f1f0*/  IMAD.WIDE R10, R13, 0x2, R118 ;  /* 0x000000020d0a7825 */ /* 0x000fe200078e0276 */
[----:B------:R-:W2:Y:S01]  /*2f200*/  LDC R17, c[0x0][0x39c] ;  /* 0x0000e700ff117b82 */ /* 0x000ea20000000800 */
[----:B------:R-:W-:Y:S02]  /*2f210*/  @P2 STG.E.U16 desc[UR8][R6.64], R104 ;  /* 0x0000006806002986 */ /* 0x000fe4000c101508 */
[----:B------:R-:W-:Y:S02]  /*2f220*/  VIADD R0, R124, 0x6c ;  /* 0x0000006c7c007836 */ /* 0x000fe40000000000 */
[----:B------:R-:W-:Y:S01]  /*2f230*/  @P6 STG.E.U16 desc[UR8][R8.64], R3 ;  /* 0x0000000308006986 */ /* 0x000fe2000c101508 */
[----:B---3--:R-:W-:-:S02]  /*2f240*/  ISETP.LT.AND P6, PT, R122, R14, !P1 ;  /* 0x0000000e7a00720c */ /* 0x008fc40004fc1270 */
[----:B------:R-:W3:Y:S01]  /*2f250*/  LDC R18, c[0x0][0x398] ;  /* 0x0000e600ff127b82 */ /* 0x000ee20000000800 */
[----:B0-----:R-:W-:Y:S02]  /*2f260*/  PRMT R5, R104, 0x7632, R5 ;  /* 0x0000763268057816 */ /* 0x001fe40000000005 */
[C---:B------:R-:W-:Y:S02]  /*2f270*/  ISETP.LT.AND P1, PT, R121.reuse, R16, !P1 ;  /* 0x000000107900720c */ /* 0x040fe40004f21270 */
[----:B------:R-:W-:Y:S01]  /*2f280*/  ISETP.GE.AND P2, PT, R0, R19, PT ;  /* 0x000000130000720c */ /* 0x000fe20003f46270 */
[----:B------:R0:W-:Y:S02]  /*2f290*/  @P4 STG.E.U16 desc[UR8][R10.64], R5 ;  /* 0x000000050a004986 */ /* 0x0001e4000c101508 */
[----:B------:R-:W2:Y:S01]  /*2f2a0*/  LDC R16, c[0x0][0x398] ;  /* 0x0000e600ff107b82 */ /* 0x000ea20000000800 */
[----:B-1----:R-:W-:Y:S02]  /*2f2b0*/  ISETP.LT.AND P5, PT, R122, R20, !P0 ;  /* 0x000000147a00720c */ /* 0x002fe400047a1270 */
[----:B----4-:R-:W-:-:S02]  /*2f2c0*/  ISETP.LT.AND P0, PT, R121, R21, !P0 ;  /* 0x000000157900720c */ /* 0x010fc40004701270 */
[----:B------:R-:W-:-:S03]  /*2f2d0*/  ISETP.LT.AND P4, PT, R122, R22, !P2 ;  /* 0x000000167a00720c */ /* 0x000fc60005781270 */
[----:B------:R-:W1:Y:S01]  /*2f2e0*/  LDC R21, c[0x0][0x39c] ;  /* 0x0000e700ff157b82 */ /* 0x000e620000000800 */
[----:B0-----:R-:W-:-:S04]  /*2f2f0*/  IMAD.IADD R5, R13, 0x1, R125 ;  /* 0x000000010d057824 */ /* 0x001fc800078e027d */
[C---:B------:R-:W-:Y:S02]  /*2f300*/  IMAD.IADD R9, R5.reuse, 0x1, R125 ;  /* 0x0000000105097824 */ /* 0x040fe400078e027d */
[----:B------:R-:W-:Y:S01]  /*2f310*/  IMAD.WIDE R2, R5, 0x2, R116 ;  /* 0x0000000205027825 */ /* 0x000fe200078e0274 */
[----:B------:R-:W-:Y:S01]  /*2f320*/  PRMT R13, R45, 0x7632, R13 ;  /* 0x000076322d0d7816 */ /* 0x000fe2000000000d */
[----:B------:R-:W0:Y:S02]  /*2f330*/  LDC R19, c[0x0][0x39c] ;  /* 0x0000e700ff137b82 */ /* 0x000e240000000800 */
[----:B------:R-:W-:Y:S02]  /*2f340*/  IMAD.IADD R15, R9, 0x1, R125 ;  /* 0x00000001090f7824 */ /* 0x000fe400078e027d */
[----:B------:R-:W-:Y:S01]  /*2f350*/  IMAD.WIDE R4, R5, 0x2, R118 ;  /* 0x0000000205047825 */ /* 0x000fe200078e0276 */
[----:B------:R-:W-:-:S03]  /*2f360*/  PRMT R24, R105, 0x7632, R24 ;  /* 0x0000763269187816 */ /* 0x000fc60000000018 */
[C---:B------:R-:W-:Y:S01]  /*2f370*/  IMAD.WIDE R6, R9.reuse, 0x2, R116 ;  /* 0x0000000209067825 */ /* 0x040fe200078e0274 */
[----:B------:R-:W-:Y:S01]  /*2f380*/  @P6 STG.E.U16 desc[UR8][R2.64], R45 ;  /* 0x0000002d02006986 */ /* 0x000fe2000c101508 */
[----:B------:R-:W4:Y:S02]  /*2f390*/  LDC R20, c[0x0][0x398] ;  /* 0x0000e600ff147b82 */ /* 0x000f240000000800 */
[----:B------:R-:W-:Y:S01]  /*2f3a0*/  IMAD.WIDE R8, R9, 0x2, R118 ;  /* 0x0000000209087825 */ /* 0x000fe200078e0276 */
[----:B------:R2:W-:Y:S03]  /*2f3b0*/  @P1 STG.E.U16 desc[UR8][R4.64], R105 ;  /* 0x0000006904001986 */ /* 0x0005e6000c101508 */
[----:B------:R-:W-:Y:S01]  /*2f3c0*/  IMAD.WIDE R10, R15, 0x2, R116 ;  /* 0x000000020f0a7825 */ /* 0x000fe200078e0274 */
[----:B------:R3:W-:Y:S01]  /*2f3d0*/  @P5 STG.E.U16 desc[UR8][R6.64], R13 ;  /* 0x0000000d06005986 */ /* 0x0007e2000c101508 */
[----:B------:R-:W0:Y:S02]  /*2f3e0*/  LDC R22, c[0x0][0x398] ;  /* 0x0000e600ff167b82 */ /* 0x000e240000000800 */
[----:B------:R-:W-:Y:S01]  /*2f3f0*/  VIADD R0, R124, 0x6d ;  /* 0x0000006d7c007836 */ /* 0x000fe20000000000 */
[----:B------:R-:W-:Y:S04]  /*2f400*/  @P0 STG.E.U16 desc[UR8][R8.64], R24 ;  /* 0x0000001808000986 */ /* 0x000fe8000c101508 */
[----:B------:R1:W-:Y:S01]  /*2f410*/  @P4 STG.E.U16 desc[UR8][R10.64], R46 ;  /* 0x0000002e0a004986 */ /* 0x0003e2000c101508 */
[----:B--2---:R-:W-:-:S02]  /*2f420*/  ISETP.GE.AND P4, PT, R0, R17, PT ;  /* 0x000000110000720c */ /* 0x004fc40003f86270 */
[----:B------:R-:W-:Y:S01]  /*2f430*/  ISETP.LT.AND P2, PT, R121, R23, !P2 ;  /* 0x000000177900720c */ /* 0x000fe20005741270 */
[----:B------:R-:W-:Y:S01]  /*2f440*/  VIADD R0, R124, 0x6f ;  /* 0x0000006f7c007836 */ /* 0x000fe20000000000 */
[----:B------:R-:W-:Y:S01]  /*2f450*/  ISETP.LT.AND P0, PT, R122, R16, !P4 ;  /* 0x000000107a00720c */ /* 0x000fe20006701270 */
[C---:B------:R-:W-:Y:S01]  /*2f460*/  IMAD.IADD R5, R15.reuse, 0x1, R125 ;  /* 0x000000010f057824 */ /* 0x040fe200078e027d */
[----:B------:R-:W2:Y:S01]  /*2f470*/  LDC R23, c[0x0][0x398] ;  /* 0x0000e600ff177b82 */ /* 0x000ea20000000800 */
[----:B---3--:R-:W-:Y:S01]  /*2f480*/  IMAD.WIDE R12, R15, 0x2, R118 ;  /* 0x000000020f0c7825 */ /* 0x008fe200078e0276 */
[----:B-1----:R-:W-:Y:S02]  /*2f490*/  ISETP.GE.AND P1, PT, R0, R21, PT ;  /* 0x000000150000720c */ /* 0x002fe40003f26270 */
[----:B------:R-:W-:Y:S01]  /*2f4a0*/  PRMT R46, R46, 0x7632, R46 ;  /* 0x000076322e2e7816 */ /* 0x000fe2000000002e */
[----:B------:R-:W-:-:S03]  /*2f4b0*/  IMAD.WIDE R2, R5, 0x2, R116 ;  /* 0x0000000205027825 */ /* 0x000fc600078e0274 */
[----:B------:R-:W1:Y:S01]  /*2f4c0*/  LDC R15, c[0x0][0x39c] ;  /* 0x0000e700ff0f7b82 */ /* 0x000e620000000800 */
[----:B------:R-:W-:Y:S01]  /*2f4d0*/  VIADD R0, R124, 0x7f ;  /* 0x0000007f7c007836 */ /* 0x000fe20000000000 */
[----:B------:R3:W-:Y:S04]  /*2f4e0*/  @P2 STG.E.U16 desc[UR8][R12.64], R106 ;  /* 0x0000006a0c002986 */ /* 0x0007e8000c101508 */
[----:B------:R0:W-:Y:S01]  /*2f4f0*/  @P0 STG.E.U16 desc[UR8][R2.64], R46 ;  /* 0x0000002e02000986 */ /* 0x0001e2000c101508 */
[----:B------:R-:W-:Y:S01]  /*2f500*/  ISETP.GE.AND P0, PT, R0, R107, PT ;  /* 0x0000006b0000720c */ /* 0x000fe20003f06270 */
[----:B------:R-:W-:Y:S01]  /*2f510*/  VIADD R14, R124, 0x6e ;  /* 0x0000006e7c0e7836 */ /* 0x000fe20000000000 */
[----:B------:R-:W1:Y:S01]  /*2f520*/  LDC R17, c[0x0][0x39c] ;  /* 0x0000e700ff117b82 */ /* 0x000e620000000800 */
[----:B------:R-:W2:Y:S04]  /*2f530*/  LDL.LU R107, [R1+0xf9c] ;  /* 0x000f9c00016b7983 */ /* 0x000ea80000300800 */
[----:B------:R-:W2:Y:S03]  /*2f540*/  LDL.LU R49, [R1+0x7c] ;  /* 0x00007c0001317983 */ /* 0x000ea60000300800 */
[----:B---3--:R-:W3:Y:S01]  /*2f550*/  LDC R12, c[0x0][0x398] ;  /* 0x0000e600ff0c7b82 */ /* 0x008ee20000000800 */
[----:B------:R-:W2:Y:S04]  /*2f560*/  LDL.LU R120, [R1+0x74] ;  /* 0x0000740001787983 */ /* 0x000ea80000300800 */
[----:B------:R-:W2:Y:S01]  /*2f570*/  LDL.LU R123, [R1+0x84] ;  /* 0x00008400017b7983 */ /* 0x000ea20000300800 */
[----:B0-----:R-:W-:-:S02]  /*2f580*/  ISETP.GE.AND P6, PT, R14, R19, PT ;  /* 0x000000130e00720c */ /* 0x001fc40003fc6270 */
[----:B------:R-:W-:Y:S01]  /*2f590*/  ISETP.LT.AND P2, PT, R121, R18, !P4 ;  /* 0x000000127900720c */ /* 0x000fe20006741270 */
[----:B------:R-:W0:Y:S01]  /*2f5a0*/  LDC R14, c[0x0][0x398] ;  /* 0x0000e600ff0e7b82 */ /* 0x000e220000000800 */
[C---:B----4-:R-:W-:Y:S01]  /*2f5b0*/  ISETP.LT.AND P5, PT, R122.reuse, R20, !P6 ;  /* 0x000000147a00720c */ /* 0x050fe200077a1270 */
[----:B------:R-:W-:Y:S01]  /*2f5c0*/  IMAD.IADD R9, R5, 0x1, R125 ;  /* 0x0000000105097824 */ /* 0x000fe200078e027d */
[----:B------:R-:W-:Y:S02]  /*2f5d0*/  ISETP.LT.AND P4, PT, R121, R22, !P6 ;  /* 0x000000167900720c */ /* 0x000fe40007781270 */
[----:B--2---:R-:W-:-:S03]  /*2f5e0*/  ISETP.LT.AND P6, PT, R122, R23, !P1 ;  /* 0x000000177a00720c */ /* 0x004fc60004fc1270 */
[----:B------:R-:W2:Y:S01]  /*2f5f0*/  LDC R16, c[0x0][0x398] ;  /* 0x0000e600ff107b82 */ /* 0x000ea20000000800 */
[----:B------:R-:W-:Y:S01]  /*2f600*/  PRMT R11, R106, 0x7632, R11 ;  /* 0x000076326a0b7816 */ /* 0x000fe2000000000b */
[----:B------:R-:W-:-:S06]  /*2f610*/  IMAD.WIDE R4, R5, 0x2, R118 ;  /* 0x0000000205047825 */ /* 0x000fcc00078e0276 */
[----:B------:R-:W4:Y:S01]  /*2f620*/  LDC R18, c[0x0][0x398] ;  /* 0x0000e600ff127b82 */ /* 0x000f220000000800 */
[C---:B------:R-:W-:Y:S01]  /*2f630*/  IMAD.IADD R13, R9.reuse, 0x1, R125 ;  /* 0x00000001090d7824 */ /* 0x040fe200078e027d */
[----:B------:R1:W-:Y:S01]  /*2f640*/  @P2 STG.E.U16 desc[UR8][R4.64], R11 ;  /* 0x0000000b04002986 */ /* 0x0003e2000c101508 */
[----:B------:R-:W-:-:S05]  /*2f650*/  IMAD.WIDE R6, R9, 0x2, R116 ;  /* 0x0000000209067825 */ /* 0x000fca00078e0274 */
[----:B------:R-:W0:Y:S01]  /*2f660*/  LDC R20, c[0x0][0x398] ;  /* 0x0000e600ff147b82 */ /* 0x000e220000000800 */
[----:B------:R-:W-:Y:S01]  /*2f670*/  IMAD.WIDE R8, R9, 0x2, R118 ;  /* 0x0000000209087825 */ /* 0x000fe200078e0276 */
[----:B------:R3:W-:Y:S03]  /*2f680*/  @P5 STG.E.U16 desc[UR8][R6.64], R47 ;  /* 0x0000002f06005986 */ /* 0x0007e6000c101508 */
[C---:B------:R-:W-:Y:S01]  /*2f690*/  VIADD R2, R124.reuse, 0x70 ;  /* 0x000000707c027836 */ /* 0x040fe20000000000 */
[----:B-1----:R-:W-:Y:S01]  /*2f6a0*/  PRMT R5, R47, 0x7632, R5 ;  /* 0x000076322f057816 */ /* 0x002fe20000000005 */
[----:B------:R-:W-:Y:S01]  /*2f6b0*/  IMAD.WIDE R10, R13, 0x2, R116 ;  /* 0x000000020d0a7825 */ /* 0x000fe200078e0274 */
[----:B------:R-:W1:Y:S03]  /*2f6c0*/  LDC R19, c[0x0][0x39c] ;  /* 0x0000e700ff137b82 */ /* 0x000e660000000800 */
[----:B------:R-:W-:Y:S01]  /*2f6d0*/  VIADD R0, R124, 0x71 ;  /* 0x000000717c007836 */ /* 0x000fe20000000000 */
[----:B---3--:R-:W-:-:S04]  /*2f6e0*/  ISETP.LT.AND P1, PT, R121, R12, !P1 ;  /* 0x0000000c7900720c */ /* 0x008fc80004f21270 */
[----:B------:R-:W3:Y:S01]  /*2f6f0*/  LDC R21, c[0x0][0x398] ;  /* 0x0000e600ff157b82 */ /* 0x000ee20000000800 */
[----:B------:R-:W-:Y:S01]  /*2f700*/  ISETP.GE.AND P2, PT, R0, R17, PT ;  /* 0x000000110000720c */ /* 0x000fe20003f46270 */
[----:B------:R-:W-:-:S06]  /*2f710*/  IMAD.IADD R7, R13, 0x1, R125 ;  /* 0x000000010d077824 */ /* 0x000fcc00078e027d */
[----:B------:R-:W1:Y:S01]  /*2f720*/  LDC R12, c[0x0][0x398] ;  /* 0x0000e600ff0c7b82 */ /* 0x000e620000000800 */
[----:B----4-:R-:W-:Y:S01]  /*2f730*/  ISETP.LT.AND P5, PT, R122, R18, !P2 ;  /* 0x000000127a00720c */ /* 0x010fe200057a1270 */
[----:B------:R-:W-:Y:S01]  /*2f740*/  VIADD R0, R124, 0x72 ;  /* 0x000000727c007836 */ /* 0x000fe20000000000 */
[----:B0-----:R-:W-:Y:S02]  /*2f750*/  ISETP.LT.AND P2, PT, R121, R20, !P2 ;  /* 0x000000147900720c */ /* 0x001fe40005741270 */
[----:B------:R-:W-:-:S03]  /*2f760*/  PRMT R24, R108, 0x7632, R24 ;  /* 0x000076326c187816 */ /* 0x000fc60000000018 */
[----:B------:R-:W0:Y:S08]  /*2f770*/  LDC R17, c[0x0][0x39c] ;  /* 0x0000e700ff117b82 */ /* 0x000e300000000800 */
[----:B------:R-:W4:Y:S08]  /*2f780*/  LDC R18, c[0x0][0x398] ;  /* 0x0000e600ff127b82 */ /* 0x000f300000000800 */
[----:B------:R-:W0:Y:S08]  /*2f790*/  LDC R22, c[0x0][0x398] ;  /* 0x0000e600ff167b82 */ /* 0x000e300000000800 */
[----:B------:R-:W0:Y:S01]  /*2f7a0*/  LDC R20, c[0x0][0x398] ;  /* 0x0000e600ff147b82 */ /* 0x000e220000000800 */
[----:B------:R-:W-:Y:S01]  /*2f7b0*/  @P4 STG.E.U16 desc[UR8][R8.64], R107 ;  /* 0x0000006b08004986 */ /* 0x000fe2000c101508 */
[----:B------:R-:W-:-:S06]  /*2f7c0*/  ISETP.GE.AND P4, PT, R2, R15, PT ;  /* 0x0000000f0200720c */ /* 0x000fcc0003f86270 */
[----:B------:R-:W0:Y:S01]  /*2f7d0*/  LDC R15, c[0x0][0x39c] ;  /* 0x0000e700ff0f7b82 */ /* 0x000e220000000800 */
[----:B------:R1:W-:Y:S01]  /*2f7e0*/  @P6 STG.E.U16 desc[UR8][R10.64], R5 ;  /* 0x000000050a006986 */ /* 0x0003e2000c101508 */
[----:B------:R-:W-:Y:S02]  /*2f7f0*/  ISETP.LT.AND P6, PT, R122, R14, !P4 ;  /* 0x0000000e7a00720c */ /* 0x000fe400067c1270 */
[----:B--2---:R-:W-:Y:S01]  /*2f800*/  ISETP.LT.AND P4, PT, R121, R16, !P4 ;  /* 0x000000107900720c */ /* 0x004fe20006781270 */
[----:B------:R-:W-:Y:S01]  /*2f810*/  IMAD.WIDE R2, R13, 0x2, R118 ;  /* 0x000000020d027825 */ /* 0x000fe200078e0276 */
[----:B------:R-:W-:Y:S02]  /*2f820*/  PRMT R23, R107, 0x7632, R23 ;  /* 0x000076326b177816 */ /* 0x000fe40000000017 */
[----:B------:R-:W2:Y:S08]  /*2f830*/  LDC R14, c[0x0][0x398] ;  /* 0x0000e600ff0e7b82 */ /* 0x000eb00000000800 */
[----:B-1----:R-:W1:Y:S01]  /*2f840*/  LDC R10, c[0x0][0x398] ;  /* 0x0000e600ff0a7b82 */ /* 0x002e620000000800 */
[----:B------:R-:W-:-:S02]  /*2f850*/  IMAD.IADD R11, R7, 0x1, R125 ;  /* 0x00000001070b7824 */ /* 0x000fc400078e027d */
[C---:B------:R-:W-:Y:S01]  /*2f860*/  IMAD.WIDE R4, R7.reuse, 0x2, R116 ;  /* 0x0000000207047825 */ /* 0x040fe200078e0274 */
[----:B------:R3:W-:Y:S01]  /*2f870*/  @P1 STG.E.U16 desc[UR8][R2.64], R23 ;  /* 0x0000001702001986 */ /* 0x0007e2000c101508 */
[----:B------:R-:W-:Y:S02]  /*2f880*/  ISETP.GE.AND P1, PT, R0, R19, PT ;  /* 0x000000130000720c */ /* 0x000fe40003f26270 */
[----:B------:R-:W-:Y:S01]  /*2f890*/  IMAD.WIDE R6, R7, 0x2, R118 ;  /* 0x0000000207067825 */ /* 0x000fe200078e0276 */
[----:B------:R-:W2:Y:S03]  /*2f8a0*/  LDC R16, c[0x0][0x398] ;  /* 0x0000e600ff107b82 */ /* 0x000ea60000000800 */
[C---:B------:R-:W-:Y:S01]  /*2f8b0*/  IMAD.WIDE R8, R11.reuse, 0x2, R116 ;  /* 0x000000020b087825 */ /* 0x040fe200078e0274 */
[----:B------:R-:W-:Y:S03]  /*2f8c0*/  @P6 STG.E.U16 desc[UR8][R4.64], R108 ;  /* 0x0000006c04006986 */ /* 0x000fe6000c101508 */
[----:B------:R-:W-:Y:S01]  /*2f8d0*/  VIADD R0, R124, 0x73 ;  /* 0x000000737c007836 */ /* 0x000fe20000000000 */
[----:B------:R0:W-:Y:S01]  /*2f8e0*/  @P4 STG.E.U16 desc[UR8][R6.64], R112 ;  /* 0x0000007006004986 */ /* 0x0001e2000c101508 */
[----:B---3--:R-:W-:Y:S01]  /*2f8f0*/  IMAD.WIDE R2, R11, 0x2, R118 ;  /* 0x000000020b027825 */ /* 0x008fe200078e0276 */
[----:B------:R-:W-:Y:S01]  /*2f900*/  PRMT R25, R114, 0x7632, R25 ;  /* 0x0000763272197816 */ /* 0x000fe20000000019 */
[----:B------:R-:W3:Y:S01]  /*2f910*/  LDC R23, c[0x0][0x398] ;  /* 0x0000e600ff177b82 */ /* 0x000ee20000000800 */
[----:B------:R-:W-:Y:S01]  /*2f920*/  @P5 STG.E.U16 desc[UR8][R8.64], R24 ;  /* 0x0000001808005986 */ /* 0x000fe2000c101508 */
[----:B------:R-:W-:-:S02]  /*2f930*/  ISETP.LT.AND P5, PT, R122, R21, !P1 ;  /* 0x000000157a00720c */ /* 0x000fc40004fa1270 */
[----:B0-----:R-:W-:Y:S02]  /*2f940*/  ISETP.GE.AND P6, PT, R0, R15, PT ;  /* 0x0000000f0000720c */ /* 0x001fe40003fc6270 */
[----:B-1----:R-:W-:Y:S02]  /*2f950*/  ISETP.LT.AND P1, PT, R121, R10, !P1 ;  /* 0x0000000a7900720c */ /* 0x002fe40004f21270 */
[----:B------:R-:W-:Y:S01]  /*2f960*/  PRMT R7, R112, 0x7632, R7 ;  /* 0x0000763270077816 */ /* 0x000fe20000000007 */
[----:B------:R-:W-:Y:S01]  /*2f970*/  IMAD.IADD R13, R11, 0x1, R125 ;  /* 0x000000010b0d7824 */ /* 0x000fe200078e027d */
[----:B------:R-:W0:Y:S03]  /*2f980*/  LDC R10, c[0x0][0x398] ;  /* 0x0000e600ff0a7b82 */ /* 0x000e260000000800 */
[----:B------:R1:W-:Y:S01]  /*2f990*/  @P2 STG.E.U16 desc[UR8][R2.64], R7 ;  /* 0x0000000702002986 */ /* 0x0003e2000c101508 */
[----:B------:R-:W-:Y:S01]  /*2f9a0*/  ISETP.LT.AND P2, PT, R122, R12, !P6 ;  /* 0x0000000c7a00720c */ /* 0x000fe20007741270 */
[----:B------:R-:W-:-:S03]  /*2f9b0*/  IMAD.WIDE R4, R13, 0x2, R116 ;  /* 0x000000020d047825 */ /* 0x000fc600078e0274 */
[----:B------:R-:W3:Y:S01]  /*2f9c0*/  LDC R15, c[0x0][0x398] ;  /* 0x0000e600ff0f7b82 */ /* 0x000ee20000000800 */
[C---:B------:R-:W-:Y:S02]  /*2f9d0*/  IMAD.IADD R11, R13.reuse, 0x1, R125 ;  /* 0x000000010d0b7824 */ /* 0x040fe400078e027d */
[----:B------:R-:W-:Y:S02]  /*2f9e0*/  VIADD R0, R124, 0x74 ;  /* 0x000000747c007836 */ /* 0x000fe40000000000 */
[----:B-1----:R-:W-:Y:S01]  /*2f9f0*/  IMAD.WIDE R6, R13, 0x2, R118 ;  /* 0x000000020d067825 */ /* 0x002fe200078e0276 */
[----:B------:R1:W-:Y:S01]  /*2fa00*/  @P5 STG.E.U16 desc[UR8][R4.64], R109 ;  /* 0x0000006d04005986 */ /* 0x0003e2000c101508 */
[----:B------:R-:W-:Y:S01]  /*2fa10*/  PRMT R3, R109, 0x7632, R3 ;  /* 0x000076326d037816 */ /* 0x000fe20000000003 */
[----:B------:R-:W3:Y:S01]  /*2fa20*/  LDC R12, c[0x0][0x398] ;  /* 0x0000e600ff0c7b82 */ /* 0x000ee20000000800 */
[----:B------:R-:W-:Y:S01]  /*2fa30*/  IMAD.WIDE R8, R11, 0x2, R116 ;  /* 0x000000020b087825 */ /* 0x000fe200078e0274 */
[----:B------:R1:W-:Y:S01]  /*2fa40*/  @P1 STG.E.U16 desc[UR8][R6.64], R113 ;  /* 0x0000007106001986 */ /* 0x0003e2000c101508 */
[----:B------:R-:W-:-:S02]  /*2fa50*/  ISETP.GE.AND P1, PT, R0, R17, PT ;  /* 0x000000110000720c */ /* 0x000fc40003f26270 */
[----:B--2---:R-:W-:Y:S01]  /*2fa60*/  ISETP.LT.AND P6, PT, R121, R14, !P6 ;  /* 0x0000000e7900720c */ /* 0x004fe200077c1270 */
[----:B------:R2:W-:Y:S01]  /*2fa70*/  @P2 STG.E.U16 desc[UR8][R8.64], R3 ;  /* 0x0000000308002986 */ /* 0x0005e2000c101508 */
[----:B------:R-:W-:Y:S01]  /*2fa80*/  ISETP.LT.AND P2, PT, R122, R16, !P1 ;  /* 0x000000107a00720c */ /* 0x000fe20004f41270 */
[----:B------:R-:W-:Y:S01]  /*2fa90*/  IMAD.IADD R13, R11, 0x1, R125 ;  /* 0x000000010b0d7824 */ /* 0x000fe200078e027d */
[----:B----4-:R-:W-:Y:S01]  /*2faa0*/  ISETP.LT.AND P1, PT, R121, R18, !P1 ;  /* 0x000000127900720c */ /* 0x010fe20004f21270 */
[----:B------:R-:W-:Y:S01]  /*2fab0*/  VIADD R0, R124, 0x75 ;  /* 0x000000757c007836 */ /* 0x000fe20000000000 */
[----:B------:R-:W4:Y:S01]  /*2fac0*/  LDC R14, c[0x0][0x398] ;  /* 0x0000e600ff0e7b82 */ /* 0x000f220000000800 */
[----:B-1----:R-:W-:-:S04]  /*2fad0*/  IMAD.WIDE R4, R13, 0x2, R116 ;  /* 0x000000020d047825 */ /* 0x002fc800078e0274 */
[----:B------:R-:W-:Y:S01]  /*2fae0*/  IMAD.WIDE R6, R13, 0x2, R118 ;  /* 0x000000020d067825 */ /* 0x000fe200078e0276 */
[----:B--2---:R-:W-:Y:S02]  /*2faf0*/  PRMT R9, R113, 0x7632, R9 ;  /* 0x0000763271097816 */ /* 0x004fe40000000009 */
[----:B------:R-:W1:Y:S01]  /*2fb00*/  LDC R16, c[0x0][0x398] ;  /* 0x0000e600ff107b82 */ /* 0x000e620000000800 */
[----:B------:R-:W-:Y:S01]  /*2fb10*/  IMAD.WIDE R2, R11, 0x2, R118 ;  /* 0x000000020b027825 */ /* 0x000fe200078e0276 */
[----:B------:R-:W-:Y:S02]  /*2fb20*/  ISETP.GE.AND P5, PT, R0, R49, PT ;  /* 0x000000310000720c */ /* 0x000fe40003fa6270 */
[----:B------:R-:W2:Y:S01]  /*2fb30*/  LDL.LU R49, [R1+0x64] ;  /* 0x0000640001317983 */ /* 0x000ea20000300800 */
[----:B------:R-:W-:-:S03]  /*2fb40*/  VIADD R0, R124, 0x76 ;  /* 0x000000767c007836 */ /* 0x000fc60000000000 */
[----:B------:R3:W-:Y:S01]  /*2fb50*/  @P6 STG.E.U16 desc[UR8][R2.64], R9 ;  /* 0x0000000902006986 */ /* 0x0007e2000c101508 */
[----:B------:R-:W1:Y:S03]  /*2fb60*/  LDC R18, c[0x0][0x398] ;  /* 0x0000e600ff127b82 */ /* 0x000e660000000800 */
[----:B------:R-:W-:Y:S04]  /*2fb70*/  @P2 STG.E.U16 desc[UR8][R4.64], R110 ;  /* 0x0000006e04002986 */ /* 0x000fe8000c101508 */
[----:B------:R-:W-:Y:S01]  /*2fb80*/  @P1 STG.E.U16 desc[UR8][R6.64], R114 ;  /* 0x0000007206001986 */ /* 0x000fe2000c101508 */
[----:B0-----:R-:W-:Y:S01]  /*2fb90*/  ISETP.LT.AND P1, PT, R122, R10, !P5 ;  /* 0x0000000a7a00720c */ /* 0x001fe20006f21270 */
[----:B------:R-:W-:Y:S01]  /*2fba0*/  IMAD.IADD R13, R13, 0x1, R125 ;  /* 0x000000010d0d7824 */ /* 0x000fe200078e027d */
[----:B------:R-:W-:Y:S01]  /*2fbb0*/  ISETP.GE.AND P6, PT, R0, R120, PT ;  /* 0x000000780000720c */ /* 0x000fe20003fc6270 */
[----:B------:R-:W-:Y:S01]  /*2fbc0*/  VIADD R0, R124, 0x77 ;  /* 0x000000777c007836 */ /* 0x000fe20000000000 */
[----:B------:R-:W2:Y:S01]  /*2fbd0*/  LDL.LU R120, [R1+0x5c] ;  /* 0x00005c0001787983 */ /* 0x000ea20000300800 */
[----:B---3--:R-:W-:Y:S01]  /*2fbe0*/  IMAD.WIDE R2, R13, 0x2, R116 ;  /* 0x000000020d027825 */ /* 0x008fe200078e0274 */
[----:B------:R-:W-:Y:S01]  /*2fbf0*/  ISETP.LT.AND P2, PT, R122, R15, !P6 ;  /* 0x0000000f7a00720c */ /* 0x000fe20007741270 */
[----:B------:R-:W0:Y:S01]  /*2fc00*/  LDC R21, c[0x0][0x398] ;  /* 0x0000e600ff157b82 */ /* 0x000e220000000800 */
[----:B------:R-:W-:Y:S01]  /*2fc10*/  PRMT R15, R110, 0x7632, R15 ;  /* 0x000076326e0f7816 */ /* 0x000fe2000000000f */
[----:B------:R-:W3:Y:S04]  /*2fc20*/  LDS.128 R4, [R123] ;  /* 0x000000007b047984 */ /* 0x000ee80000000c00 */
[----:B------:R-:W-:Y:S01]  /*2fc30*/  @P1 STG.E.U16 desc[UR8][R2.64], R15 ;  /* 0x0000000f02001986 */ /* 0x000fe2000c101508 */
[----:B------:R-:W-:Y:S01]  /*2fc40*/  ISETP.GE.AND P1, PT, R0, R115, PT ;  /* 0x000000730000720c */ /* 0x000fe20003f26270 */
[----:B------:R-:W0:Y:S02]  /*2fc50*/  LDC R24, c[0x0][0x398] ;  /* 0x0000e600ff187b82 */ /* 0x000e240000000800 */
[----:B------:R-:W3:Y:S04]  /*2fc60*/  LDL.LU R115, [R1+0xf98] ;  /* 0x000f980001737983 */ /* 0x000ee80000300800 */
[----:B------:R4:W0:Y:S04]  /*2fc70*/  LDS.128 R8, [R123+0x1000] ;  /* 0x001000007b087984 */ /* 0x0008280000000c00 */
[----:B----4-:R-:W4:Y:S01]  /*2fc80*/  LDL.LU R123, [R1+0x54] ;  /* 0x00005400017b7983 */ /* 0x010f220000300800 */
[----:B------:R-:W-:Y:S01]  /*2fc90*/  ISETP.LT.AND P5, PT, R121, R12, !P5 ;  /* 0x0000000c7900720c */ /* 0x000fe20006fa1270 */
[----:B------:R-:W-:-:S02]  /*2fca0*/  IMAD.IADD R17, R13, 0x1, R125 ;  /* 0x000000010d117824 */ /* 0x000fc400078e027d */
[----:B------:R-:W-:Y:S01]  /*2fcb0*/  IMAD.WIDE R12, R13, 0x2, R118 ;  /* 0x000000020d0c7825 */ /* 0x000fe200078e0276 */
[----:B------:R-:W4:Y:S01]  /*2fcc0*/  LDL.LU R50, [R1+0x4c] ;  /* 0x00004c0001327983 */ /* 0x000f220000300800 */
[----:B------:R-:W-:Y:S02]  /*2fcd0*/  ISETP.LT.AND P4, PT, R122, R22, !P0 ;  /* 0x000000167a00720c */ /* 0x000fe40004781270 */
[----:B------:R-:W-:Y:S01]  /*2fce0*/  ISETP.LT.AND P0, PT, R121, R14, !P0 ;  /* 0x0000000e7900720c */ /* 0x000fe20004701270 */
[----:B------:R-:W-:Y:S01]  /*2fcf0*/  IMAD.WIDE R14, R17, 0x2, R116 ;  /* 0x00000002110e7825 */ /* 0x000fe200078e0274 */
[----:B-1----:R-:W-:Y:S01]  /*2fd00*/  ISETP.LT.AND P6, PT, R121, R16, !P6 ;  /* 0x000000107900720c */ /* 0x002fe200077c1270 */
[----:B------:R-:W1:Y:S02]  /*2fd10*/  LDC R22, c[0x0][0x398] ;  /* 0x0000e600ff167b82 */ /* 0x000e640000000800 */
[----:B------:R-:W-:Y:S01]  /*2fd20*/  VIADD R0, R124, 0x78 ;  /* 0x000000787c007836 */ /* 0x000fe20000000000 */
[----:B------:R0:W-:Y:S01]  /*2fd30*/  @P5 STG.E.U16 desc[UR8][R12.64], R25 ;  /* 0x000000190c005986 */ /* 0x0001e2000c101508 */
[----:B------:R-:W-:Y:S01]  /*2fd40*/  ISETP.LT.AND P5, PT, R122, R18, !P1 ;  /* 0x000000127a00720c */ /* 0x000fe20004fa1270 */
[----:B------:R-:W-:-:S02]  /*2fd50*/  IMAD.IADD R19, R17, 0x1, R125 ;  /* 0x0000000111137824 */ /* 0x000fc400078e027d */
[----:B------:R0:W-:Y:S01]  /*2fd60*/  @P2 STG.E.U16 desc[UR8][R14.64], R111 ;  /* 0x0000006f0e002986 */ /* 0x0001e2000c101508 */
[----:B------:R-:W-:Y:S01]  /*2fd70*/  ISETP.LT.AND P1, PT, R121, R20, !P1 ;  /* 0x000000147900720c */ /* 0x000fe20004f21270 */
[----:B------:R-:W-:Y:S01]  /*2fd80*/  IMAD.WIDE R2, R17, 0x2, R118 ;  /* 0x0000000211027825 */ /* 0x000fe200078e0276 */
[----:B------:R-:W-:Y:S01]  /*2fd90*/  PRMT R26, R111, 0x7632, R26 ;  /* 0x000076326f1a7816 */ /* 0x000fe2000000001a */
[----:B------:R-:W1:Y:S02]  /*2fda0*/  LDC R18, c[0x0][0x398] ;  /* 0x0000e600ff127b82 */ /* 0x000e640000000800 */
[----:B0-----:R-:W-:-:S04]  /*2fdb0*/  IMAD.WIDE R12, R19, 0x2, R116 ;  /* 0x00000002130c7825 */ /* 0x001fc800078e0274 */
[----:B------:R-:W-:Y:S02]  /*2fdc0*/  IMAD.WIDE R14, R19, 0x2, R118 ;  /* 0x00000002130e7825 */ /* 0x000fe400078e0276 */
[----:B------:R-:W0:Y:S01]  /*2fdd0*/  LDC R20, c[0x0][0x398] ;  /* 0x0000e600ff147b82 */ /* 0x000e220000000800 */
[----:B--2---:R-:W-:Y:S02]  /*2fde0*/  ISETP.GE.AND P2, PT, R0, R49, PT ;  /* 0x000000310000720c */ /* 0x004fe40003f46270 */
[----:B------:R-:W2:Y:S01]  /*2fdf0*/  LDL.LU R49, [R1+0x44] ;  /* 0x0000440001317983 */ /* 0x000ea20000300800 */
[----:B------:R-:W-:-:S03]  /*2fe00*/  VIADD R0, R124, 0x79 ;  /* 0x000000797c007836 */ /* 0x000fc60000000000 */
[----:B---3--:R3:W-:Y:S01]  /*2fe10*/  @P6 STG.E.U16 desc[UR8][R2.64], R115 ;  /* 0x0000007302006986 */ /* 0x0087e2000c101508 */
[----:B------:R-:W-:-:S03]  /*2fe20*/  PRMT R25, R115, 0x7632, R25 ;  /* 0x0000763273197816 */ /* 0x000fc60000000019 */
[----:B------:R0:W-:Y:S01]  /*2fe30*/  @P5 STG.E.U16 desc[UR8][R12.64], R26 ;  /* 0x0000001a0c005986 */ /* 0x0001e2000c101508 */
[----:B------:R-:W-:Y:S01]  /*2fe40*/  ISETP.GE.AND P5, PT, R0, R120, PT ;  /* 0x000000780000720c */ /* 0x000fe20003fa6270 */
[----:B------:R-:W-:Y:S02]  /*2fe50*/  VIADD R0, R124, 0x7a ;  /* 0x0000007a7c007836 */ /* 0x000fe40000000000 */
[----:B------:R0:W-:Y:S04]  /*2fe60*/  @P1 STG.E.U16 desc[UR8][R14.64], R25 ;  /* 0x000000190e001986 */ /* 0x0001e8000c101508 */
[----:B------:R-:W2:Y:S01]  /*2fe70*/  LDL.LU R120, [R1+0x3c] ;  /* 0x00003c0001787983 */ /* 0x000ea20000300800 */
[----:B----4-:R-:W-:-:S03]  /*2fe80*/  ISETP.GE.AND P1, PT, R0, R123, PT ;  /* 0x0000007b0000720c */ /* 0x010fc60003f26270 */
[----:B------:R-:W4:Y:S01]  /*2fe90*/  LDL.LU R123, [R1+0x34] ;  /* 0x00003400017b7983 */ /* 0x000f220000300800 */
[----:B------:R-:W-:Y:S02]  /*2fea0*/  ISETP.LT.AND P6, PT, R122, R21, !P2 ;  /* 0x000000157a00720c */ /* 0x000fe400057c1270 */
[----:B-1----:R-:W-:Y:S01]  /*2feb0*/  ISETP.LT.AND P2, PT, R121, R22, !P2 ;  /* 0x000000167900720c */ /* 0x002fe20005741270 */
[----:B------:R-:W-:Y:S01]  /*2fec0*/  IMAD.IADD R21, R19, 0x1, R125 ;  /* 0x0000000113157824 */ /* 0x000fe200078e027d */
[----:B------:R-:W1:Y:S03]  /*2fed0*/  LDC R22, c[0x0][0x398] ;  /* 0x0000e600ff167b82 */ /* 0x000e660000000800 */
[----:B------:R-:W-:-:S05]  /*2fee0*/  IMAD.WIDE R16, R21, 0x2, R116 ;  /* 0x0000000215107825 */ /* 0x000fca00078e0274 */
[----:B------:R-:W1:Y:S01]  /*2fef0*/  LDC R19, c[0x0][0x398] ;  /* 0x0000e600ff137b82 */ /* 0x000e620000000800 */
[C---:B---3--:R-:W-:Y:S01]  /*2ff00*/  IMAD.WIDE R2, R21.reuse, 0x2, R118 ;  /* 0x0000000215027825 */ /* 0x048fe200078e0276 */
[----:B------:R3:W-:Y:S04]  /*2ff10*/  @P6 STG.E.U16 desc[UR8][R16.64], R4 ;  /* 0x0000000410006986 */ /* 0x0007e8000c101508 */
[----:B------:R3:W-:Y:S01]  /*2ff20*/  @P2 STG.E.U16 desc[UR8][R2.64], R8 ;  /* 0x0000000802002986 */ /* 0x0007e2000c101508 */
[----:B------:R-:W-:Y:S01]  /*2ff30*/  ISETP.LT.AND P2, PT, R122, R18, !P5 ;  /* 0x000000127a00720c */ /* 0x000fe20006f41270 */
[----:B------:R-:W-:Y:S01]  /*2ff40*/  IMAD.IADD R21, R21, 0x1, R125 ;  /* 0x0000000115157824 */ /* 0x000fe200078e027d */
[----:B------:R-:W1:Y:S01]  /*2ff50*/  LDC R18, c[0x0][0x398] ;  /* 0x0000e600ff127b82 */ /* 0x000e620000000800 */
[----:B------:R-:W-:-:S02]  /*2ff60*/  ISETP.LT.AND P5, PT, R121, R23, !P5 ;  /* 0x000000177900720c */ /* 0x000fc40006fa1270 */
[----:B------:R-:W-:Y:S01]  /*2ff70*/  ISETP.LT.AND P6, PT, R122, R24, !P1 ;  /* 0x000000187a00720c */ /* 0x000fe20004fc1270 */
[----:B0-----:R-:W-:Y:S01]  /*2ff80*/  IMAD.WIDE R12, R21, 0x2, R116 ;  /* 0x00000002150c7825 */ /* 0x001fe200078e0274 */
[----:B------:R-:W-:-:S03]  /*2ff90*/  PRMT R15, R4, 0x7632, R15 ;  /* 0x00007632040f7816 */ /* 0x000fc6000000000f */
[----:B---3--:R-:W0:Y:S01]  /*2ffa0*/  LDC R16, c[0x0][0x398] ;  /* 0x0000e600ff107b82 */ /* 0x008e220000000800 */
[C---:B------:R-:W-:Y:S02]  /*2ffb0*/  IMAD.IADD R17, R21.reuse, 0x1, R125 ;  /* 0x0000000115117824 */ /* 0x040fe400078e027d */
[----:B------:R-:W-:Y:S01]  /*2ffc0*/  VIADD R4, R124, 0x7b ;  /* 0x0000007b7c047836 */ /* 0x000fe20000000000 */
[----:B------:R-:W-:Y:S01]  /*2ffd0*/  PRMT R24, R8, 0x7632, R24 ;  /* 0x0000763208187816 */ /* 0x000fe20000000018 */
[----:B------:R-:W-:Y:S01]  /*2ffe0*/  IMAD.WIDE R2, R21, 0x2, R118 ;  /* 0x0000000215027825 */ /* 0x000fe200078e0276 */
[----:B------:R3:W-:Y:S01]  /*2fff0*/  @P2 STG.E.U16 desc[UR8][R12.64], R15 ;  /* 0x0000000f0c002986 */ /* 0x0007e2000c101508 */
[----:B-1----:R-:W-:Y:S01]  /*30000*/  ISETP.LT.AND P1, PT, R121, R19, !P1 ;  /* 0x000000137900720c */ /* 0x002fe20004f21270 */
[----:B------:R-:W1:Y:S01]  /*30010*/  LDC R8, c[0x0][0x398] ;  /* 0x0000e600ff087b82 */ /* 0x000e620000000800 */
[----:B------:R-:W-:Y:S01]  /*30020*/  ISETP.GE.AND P2, PT, R4, R50, PT ;  /* 0x000000320400720c */ /* 0x000fe20003f46270 */
[----:B------:R0:W-:Y:S01]  /*30030*/  @P5 STG.E.U16 desc[UR8][R2.64], R24 ;  /* 0x0000001802005986 */ /* 0x0001e2000c101508 */
[----:B------:R-:W-:-:S05]  /*30040*/  VIADD R0, R124, 0x7c ;  /* 0x0000007c7c007836 */ /* 0x000fca0000000000 */
[----:B------:R-:W1:Y:S01]  /*30050*/  LDC R23, c[0x0][0x398] ;  /* 0x0000e600ff177b82 */ /* 0x000e620000000800 */
[----:B---3--:R-:W-:-:S05]  /*30060*/  IMAD.WIDE R14, R17, 0x2, R116 ;  /* 0x00000002110e7825 */ /* 0x008fca00078e0274 */
[----:B------:R3:W-:Y:S01]  /*30070*/  @P6 STG.E.U16 desc[UR8][R14.64], R5 ;  /* 0x000000050e006986 */ /* 0x0007e2000c101508 */
[----:B------:R-:W-:Y:S01]  /*30080*/  ISETP.LT.AND P6, PT, R122, R20, !P2 ;  /* 0x000000147a00720c */ /* 0x000fe200057c1270 */
[----:B0-----:R-:W0:Y:S01]  /*30090*/  LDC R24, c[0x0][0x398] ;  /* 0x0000e600ff187b82 */ /* 0x001e220000000800 */
[----:B------:R-:W-:-:S07]  /*300a0*/  IMAD.WIDE R12, R17, 0x2, R118 ;  /* 0x00000002110c7825 */ /* 0x000fce00078e0276 */
[----:B------:R-:W0:Y:S01]  /*300b0*/  LDC R20, c[0x0][0x398] ;  /* 0x0000e600ff147b82 */ /* 0x000e220000000800 */
[----:B------:R-:W-:Y:S01]  /*300c0*/  IMAD.IADD R19, R17, 0x1, R125 ;  /* 0x0000000111137824 */ /* 0x000fe200078e027d */
[----:B------:R-:W-:Y:S01]  /*300d0*/  ISETP.LT.AND P2, PT, R121, R18, !P2 ;  /* 0x000000127900720c */ /* 0x000fe20005741270 */
[----:B------:R-:W-:Y:S01]  /*300e0*/  @P1 STG.E.U16 desc[UR8][R12.64], R9 ;  /* 0x000000090c001986 */ /* 0x000fe2000c101508 */
[----:B---3--:R-:W-:Y:S01]  /*300f0*/  PRMT R15, R5, 0x7632, R15 ;  /* 0x00007632050f7816 */ /* 0x008fe2000000000f */
[----:B------:R-:W-:-:S04]  /*30100*/  IMAD.WIDE R2, R19, 0x2, R116 ;  /* 0x0000000213027825 */ /* 0x000fc800078e0274 */
[C---:B------:R-:W-:Y:S01]  /*30110*/  IMAD.IADD R21, R19.reuse, 0x1, R125 ;  /* 0x0000000113157824 */ /* 0x040fe200078e027d */
[----:B------:R3:W-:Y:S01]  /*30120*/  @P6 STG.E.U16 desc[UR8][R2.64], R15 ;  /* 0x0000000f02006986 */ /* 0x0007e2000c101508 */
[----:B------:R-:W-:Y:S01]  /*30130*/  IMAD.WIDE R4, R19, 0x2, R118 ;  /* 0x0000000213047825 */ /* 0x000fe200078e0276 */
[----:B---3--:R-:W-:-:S03]  /*30140*/  PRMT R3, R9, 0x7632, R3 ;  /* 0x0000763209037816 */ /* 0x008fc60000000003 */
[----:B------:R-:W-:Y:S02]  /*30150*/  IMAD.WIDE R14, R21, 0x2, R116 ;  /* 0x00000002150e7825 */ /* 0x000fe400078e0274 */
[----:B------:R3:W-:Y:S01]  /*30160*/  @P2 STG.E.U16 desc[UR8][R4.64], R3 ;  /* 0x0000000304002986 */ /* 0x0007e2000c101508 */
[----:B------:R-:W-:Y:S02]  /*30170*/  PRMT R58, R7, 0x7632, R58 ;  /* 0x00007632073a7816 */ /* 0x000fe4000000003a */
[----:B------:R-:W-:Y:S02]  /*30180*/  PRMT R59, R11, 0x7632, R59 ;  /* 0x000076320b3b7816 */ /* 0x000fe4000000003b */
[----:B--2---:R-:W-:-:S04]  /*30190*/  ISETP.GE.AND P5, PT, R0, R49, PT ;  /* 0x000000310000720c */ /* 0x004fc80003fa6270 */
[----:B------:R-:W-:Y:S02]  /*301a0*/  ISETP.LT.AND P1, PT, R122, R22, !P5 ;  /* 0x000000167a00720c */ /* 0x000fe40006f21270 */
[----:B------:R-:W-:Y:S01]  /*301b0*/  ISETP.LT.AND P5, PT, R121, R16, !P5 ;  /* 0x000000107900720c */ /* 0x000fe20006fa1270 */
[C---:B------:R-:W-:Y:S02]  /*301c0*/  VIADD R0, R124.reuse, 0x7d ;  /* 0x0000007d7c007836 */ /* 0x040fe40000000000 */
[----:B------:R-:W-:Y:S02]  /*301d0*/  VIADD R124, R124, 0x7e ;  /* 0x0000007e7c7c7836 */ /* 0x000fe40000000000 */
[----:B------:R-:W-:-:S04]  /*301e0*/  IMAD.WIDE R16, R21, 0x2, R118 ;  /* 0x0000000215107825 */ /* 0x000fc800078e0276 */
[--C-:B------:R-:W-:Y:S02]  /*301f0*/  IMAD.IADD R21, R21, 0x1, R125.reuse ;  /* 0x0000000115157824 */ /* 0x100fe400078e027d */
[----:B------:R2:W-:Y:S04]  /*30200*/  @P1 STG.E.U16 desc[UR8][R14.64], R6 ;  /* 0x000000060e001986 */ /* 0x0005e8000c101508 */
[----:B------:R0:W-:Y:S01]  /*30210*/  @P5 STG.E.U16 desc[UR8][R16.64], R10 ;  /* 0x0000000a10005986 */ /* 0x0001e2000c101508 */
[C---:B------:R-:W-:Y:S02]  /*30220*/  IMAD.IADD R13, R21.reuse, 0x1, R125 ;  /* 0x00000001150d7824 */ /* 0x040fe400078e027d */
[----:B---3--:R-:W-:-:S04]  /*30230*/  IMAD.WIDE R2, R21, 0x2, R116 ;  /* 0x0000000215027825 */ /* 0x008fc800078e0274 */
[----:B------:R-:W-:Y:S01]  /*30240*/  IMAD.IADD R19, R13, 0x1, R125 ;  /* 0x000000010d137824 */ /* 0x000fe200078e027d */
[----:B------:R-:W-:Y:S02]  /*30250*/  ISETP.GE.AND P6, PT, R0, R120, PT ;  /* 0x000000780000720c */ /* 0x000fe40003fc6270 */
[----:B----4-:R-:W-:Y:S02]  /*30260*/  ISETP.GE.AND P2, PT, R124, R123, PT ;  /* 0x0000007b7c00720c */ /* 0x010fe40003f46270 */
[C---:B-1----:R-:W-:Y:S02]  /*30270*/  ISETP.LT.AND P1, PT, R122.reuse, R8, !P6 ;  /* 0x000000087a00720c */ /* 0x042fe40007721270 */
[C---:B0-----:R-:W-:Y:S02]  /*30280*/  ISETP.LT.AND P6, PT, R121.reuse, R20, !P6 ;  /* 0x000000147900720c */ /* 0x041fe400077c1270 */
[----:B------:R-:W-:Y:S02]  /*30290*/  ISETP.LT.AND P5, PT, R122, R23, !P2 ;  /* 0x000000177a00720c */ /* 0x000fe400057a1270 */
[----:B------:R-:W-:Y:S01]  /*302a0*/  ISETP.LT.AND P2, PT, R121, R24, !P2 ;  /* 0x000000187900720c */ /* 0x000fe20005741270 */
[----:B------:R-:W-:Y:S01]  /*302b0*/  IMAD.WIDE R4, R21, 0x2, R118 ;  /* 0x0000000215047825 */ /* 0x000fe200078e0276 */
[----:B------:R-:W-:-:S02]  /*302c0*/  PRMT R0, R6, 0x7632, R0 ;  /* 0x0000763206007816 */ /* 0x000fc40000000000 */
[----:B--2---:R-:W-:Y:S01]  /*302d0*/  PRMT R15, R10, 0x7632, R15 ;  /* 0x000076320a0f7816 */ /* 0x004fe2000000000f */
[C---:B------:R-:W-:Y:S02]  /*302e0*/  IMAD.WIDE R8, R13.reuse, 0x2, R116 ;  /* 0x000000020d087825 */ /* 0x040fe400078e0274 */
[----:B------:R0:W-:Y:S02]  /*302f0*/  @P1 STG.E.U16 desc[UR8][R2.64], R0 ;  /* 0x0000000002001986 */ /* 0x0001e4000c101508 */
[----:B------:R-:W-:Y:S02]  /*30300*/  IMAD.WIDE R12, R13, 0x2, R118 ;  /* 0x000000020d0c7825 */ /* 0x000fe400078e0276 */
[----:B------:R0:W-:Y:S02]  /*30310*/  @P6 STG.E.U16 desc[UR8][R4.64], R15 ;  /* 0x0000000f04006986 */ /* 0x0001e4000c101508 */
[C---:B------:R-:W-:Y:S02]  /*30320*/  IMAD.WIDE R116, R19.reuse, 0x2, R116 ;  /* 0x0000000213747825 */ /* 0x040fe400078e0274 */
[----:B------:R0:W-:Y:S02]  /*30330*/  @P5 STG.E.U16 desc[UR8][R8.64], R7 ;  /* 0x0000000708005986 */ /* 0x0001e4000c101508 */
[----:B------:R-:W-:-:S02]  /*30340*/  IMAD.WIDE R118, R19, 0x2, R118 ;  /* 0x0000000213767825 */ /* 0x000fc400078e0276 */
[----:B------:R0:W-:Y:S04]  /*30350*/  @P2 STG.E.U16 desc[UR8][R12.64], R11 ;  /* 0x0000000b0c002986 */ /* 0x0001e8000c101508 */
[----:B------:R0:W-:Y:S04]  /*30360*/  @P4 STG.E.U16 desc[UR8][R116.64], R58 ;  /* 0x0000003a74004986 */ /* 0x0001e8000c101508 */
[----:B------:R0:W-:Y:S01]  /*30370*/  @P0 STG.E.U16 desc[UR8][R118.64], R59 ;  /* 0x0000003b76000986 */ /* 0x0001e2000c101508 */
[----:B------:R-:W-:Y:S06]  /*30380*/  BAR.SYNC.DEFER_BLOCKING 0x0 ;  /* 0x0000000000007b1d */ /* 0x000fec0000010000 */
[----:B------:R-:W-:Y:S05]  /*30390*/  @P3 BRA `(.L_x_13) ;  /* 0x0000000000a03947 */ /* 0x000fea0003800000 */
[----:B0-----:R-:W0:Y:S01]  /*303a0*/  S2R R3, SR_CgaCtaId ;  /* 0x0000000000037919 */ /* 0x001e220000008800 */
[----:B------:R-:W-:Y:S01]  /*303b0*/  NOP ;  /* 0x0000000000007918 */ /* 0x000fe20000000000 */
[----:B------:R-:W-:Y:S01]  /*303c0*/  MOV R0, 0x50 ;  /* 0x0000005000007802 */ /* 0x000fe20000000f00 */
[----:B------:R-:W-:-:S03]  /*303d0*/  IMAD.MOV.U32 R7, RZ, RZ, 0x1 ;  /* 0x00000001ff077424 */ /* 0x000fc600078e00ff */
[----:B0-----:R-:W-:Y:S01]  /*303e0*/  LEA R9, R3, R0, 0x18 ;  /* 0x0000000003097211 */ /* 0x001fe200078ec0ff */
[----:B------:R-:W-:Y:S02]  /*303f0*/  IMAD.U32 R0, RZ, RZ, UR5 ;  /* 0x00000005ff007e24 */ /* 0x000fe4000f8e00ff */
[----:B------:R-:W-:Y:S02]  /*30400*/  IMAD.MOV.U32 R3, RZ, RZ, 0xffff ;  /* 0x0000ffffff037424 */ /* 0x000fe400078e00ff */
[----:B------:R-:W0:Y:S01]  /*30410*/  LDS R5, [R9] ;  /* 0x0000000009057984 */ /* 0x000e220000000800 */
[----:B------:R-:W-:-:S04]  /*30420*/  LOP3.LUT R0, R0, 0xffff, RZ, 0xc0, !PT ;  /* 0x0000ffff00007812 */ /* 0x000fc800078ec0ff */
[----:B------:R-:W-:-:S05]  /*30430*/  SHF.R.U32.HI R0, RZ, 0x5, R0 ;  /* 0x00000005ff007819 */ /* 0x000fca0000011600 */
[----:B------:R-:W-:Y:S01]  /*30440*/  VIADD R2, R0, 0x10 ;  /* 0x0000001000027836 */ /* 0x000fe20000000000 */
[----:B------:R-:W-:-:S04]  /*30450*/  SHF.L.U32 R0, R3, R0, RZ ;  /* 0x0000000003007219 */ /* 0x000fc800000006ff */
[----:B------:R-:W-:-:S04]  /*30460*/  SHF.L.U32 R3, R7, R2, RZ ;  /* 0x0000000207037219 */ /* 0x000fc800000006ff */
[----:B------:R-:W-:-:S04]  /*30470*/  LOP3.LUT R0, R3, R0, RZ, 0xfc, !PT ;  /* 0x0000000003007212 */ /* 0x000fc800078efcff */
[C---:B------:R-:W-:Y:S02]  /*30480*/  LOP3.LUT R2, R0.reuse, 0xffff, RZ, 0xc0, !PT ;  /* 0x0000ffff00027812 */ /* 0x040fe400078ec0ff */
[----:B0-----:R-:W-:-:S04]  /*30490*/  LOP3.LUT R3, R0, 0xffff, R5, 0x80, !PT ;  /* 0x0000ffff00037812 */ /* 0x001fc800078e8005 */
[----:B------:R-:W-:-:S13]  /*304a0*/  ISETP.NE.AND P0, PT, R3, R2, PT ;  /* 0x000000020300720c */ /* 0x000fda0003f05270 */
[----:B------:R-:W-:Y:S05]  /*304b0*/  @P0 BRA `(.L_x_14) ;  /* 0x0000000000500947 */ /* 0x000fea0003800000 */
[----:B------:R-:W-:Y:S02]  /*304c0*/  SHF.R.U32.HI R5, RZ, 0x10, R5 ;  /* 0x00000010ff057819 */ /* 0x000fe40000011605 */
[----:B------:R-:W-:-:S04]  /*304d0*/  SHF.R.U32.HI R2, RZ, 0x10, R0 ;  /* 0x00000010ff027819 */ /* 0x000fc80000011600 */
[----:B------:R-:W-:-:S04]  /*304e0*/  LOP3.LUT R5, R5, R2, RZ, 0xc0, !PT ;  /* 0x0000000205057212 */ /* 0x000fc800078ec0ff */
[----:B------:R-:W-:-:S13]  /*304f0*/  ISETP.NE.AND P0, PT, R5, R2, PT ;  /* 0x000000020500720c */ /* 0x000fda0003f05270 */
[----:B------:R-:W-:Y:S05]  /*30500*/  @P0 BRA `(.L_x_15) ;  /* 0x0000000000300947 */ /* 0x000fea0003800000 */
[----:B------:R-:W-:Y:S01]  /*30510*/  R2UR UR4, R0 ;  /* 0x00000000000472ca */ /* 0x000fe200000e0000 */
[----:B------:R-:W0:Y:S01]  /*30520*/  S2R R3, SR_LANEID ;  /* 0x0000000000037919 */ /* 0x000e220000000000 */
[----:B------:R-:W-:-:S06]  /*30530*/  VOTE.ANY R2, PT, PT ;  /* 0x0000000000027806 */ /* 0x000fcc00038e0100 */
[----:B------:R-:W0:Y:S05]  /*30540*/  FLO.U32 R2, R2 ;  /* 0x0000000200027300 */ /* 0x000e2a00000e0000 */
[----:B------:R-:W-:-:S06]  /*30550*/  ULOP3.LUT UR4, URZ, UR4, URZ, 0x33, !UPT ;  /* 0x00000004ff047292 */ /* 0x000fcc000f8e33ff */
[----:B------:R-:W-:-:S04]  /*30560*/  IMAD.U32 R4, RZ, RZ, UR4 ;  /* 0x00000004ff047e24 */ /* 0x000fc8000f8e00ff */
[----:B------:R-:W1:Y:S02]  /*30570*/  REDUX UR5, R4 ;  /* 0x00000000040573c4 */ /* 0x000e640000000000 */
[----:B------:R2:W-:Y:S01]  /*30580*/  UTCATOMSWS.AND URZ, UR4 ;  /* 0x0000000400ff79e3 */ /* 0x0005e20008000000 */
[----:B0-----:R-:W-:Y:S01]  /*30590*/  ISETP.EQ.U32.AND P0, PT, R2, R3, PT ;  /* 0x000000030200720c */ /* 0x001fe20003f02070 */
[----:B-1----:R-:W-:-:S12]  /*305a0*/  IMAD.U32 R0, RZ, RZ, UR5 ;  /* 0x00000005ff007e24 */ /* 0x002fd8000f8e00ff */
[----:B------:R2:W-:Y:S01]  /*305b0*/  @P0 ATOMS.AND RZ, [R9], R0 ;  /* 0x0000000009ff038c */ /* 0x0005e20002800000 */
[----:B------:R-:W-:Y:S05]  /*305c0*/  BRA `(.L_x_13) ;  /* 0x0000000000147947 */ /* 0x000fea0003800000 */
.L_x_15:
[----:B------:R-:W-:-:S07]  /*305d0*/  MOV R2, 0x305f0 ;  /* 0x000305f000027802 */ /* 0x000fce0000000f00 */
[----:B------:R-:W-:Y:S05]  /*305e0*/  CALL.REL.NOINC `($__internal_0_$__cuda_sm10x_tcgen05_guardrail_trap_col_being_dealloced_not_returned_by_alloc) ;  /* 0x0000000000387944 */ /* 0x000fea0003c00000 */
[----:B------:R-:W-:Y:S05]  /*305f0*/  BRA `(.L_x_13) ;  /* 0x0000000000087947 */ /* 0x000fea0003800000 */
.L_x_14:
[----:B------:R-:W-:-:S07]  /*30600*/  MOV R2, 0x30620 ;  /* 0x0003062000027802 */ /* 0x000fce0000000f00 */
[----:B------:R-:W-:Y:S05]  /*30610*/  CALL.REL.NOINC `($__internal_2_$__cuda_sm10x_tcgen05_guardrail_trap_unallocated_columns_being_dealloced) ;  /* 0x0000000000447944 */ /* 0x000fea0003c00000 */
.L_x_13:
[----:B------:R-:W-:Y:S01]  /*30620*/  NOP ;  /* 0x0000000000007918 */ /* 0x000fe20000000000 */
[----:B--2---:R-:W-:Y:S05]  /*30630*/  EXIT ;  /* 0x000000000000794d */ /* 0x004fea0003800000 */
.L_x_8:
[----:B-----5:R1:W-:Y:S04]  /*30640*/  STL [R1+0xf98], R0 ;  /* 0x000f980001007387 */ /* 0x0203e80000100800 */
[----:B-1----:R-:W2:Y:S02]  /*30650*/  LDL R0, [R1+0x628] ;  /* 0x0006280001007983 */ /* 0x002ea40000100800 */
[----:B--2---:R1:W2:Y:S02]  /*30660*/  SYNCS.PHASECHK.TRANS64.TRYWAIT P0, [UR7], R0 ;  /* 0x00000000ff0075a7 */ /* 0x0042a40008001107 */
[----:B-1----:R1:W5:Y:S02]  /*30670*/  LDL.LU R0, [R1+0xf98] ;  /* 0x000f980001007983 */ /* 0x0023640000300800 */
[----:B-12---:R-:W-:Y:S05]  /*30680*/  @!P0 BRA `(.L_x_8) ;  /* 0xfffffffc00ec8947 */ /* 0x006fea000383ffff */
[----:B------:R-:W-:Y:S05]  /*30690*/  BRA `(.L_x_16) ;  /* 0xfffffe1800947947 */ /* 0x000fea000383ffff */
.L_x_12:
[----:B------:R-:W1:Y:S02]  /*306a0*/  SYNCS.PHASECHK.TRANS64.TRYWAIT P0, [UR7], R0 ;  /* 0x00000000ff0075a7 */ /* 0x000e640008001107 */
[----:B-1----:R-:W-:Y:S05]  /*306b0*/  @!P0 BRA `(.L_x_12) ;  /* 0xfffffffc00f88947 */ /* 0x002fea000383ffff */
[----:B------:R-:W-:Y:S05]  /*306c0*/  BRA `(.L_x_11) ;  /* 0xffffff7000147947 */ /* 0x000fea000383ffff */
        .weak           $__internal_0_$__cuda_sm10x_tcgen05_guardrail_trap_col_being_dealloced_not_returned_by_alloc
        .type           $__internal_0_$__cuda_sm10x_tcgen05_guardrail_trap_col_being_dealloced_not_returned_by_alloc,@function
        .size           $__internal_0_$__cuda_sm10x_tcgen05_guardrail_trap_col_being_dealloced_not_returned_by_alloc,($__internal_1_$__cuda_sm10x_tcgen05_guardrail_trap_phase_invalid_during_alloc - $__internal_0_$__cuda_sm10x_tcgen05_guardrail_trap_col_being_dealloced_not_returned_by_alloc)
$__internal_0_$__cuda_sm10x_tcgen05_guardrail_trap_col_being_dealloced_not_returned_by_alloc:
[----:B------:R-:W-:Y:S05]  /*306d0*/  BPT.TRAP 0x1 ;  /* 0x000000040000795c */ /* 0x000fea0000300000 */
[----:B------:R-:W-:-:S04]  /*306e0*/  IMAD.MOV.U32 R3, RZ, RZ, 0x0 ;  /* 0x00000000ff037424 */ /* 0x000fc800078e00ff */
[----:B------:R-:W-:Y:S05]  /*306f0*/  RET.REL.NODEC R2 `(matmul_kernel) ;  /* 0xfffffcf802407950 */ /* 0x000fea0003c3ffff */
        .weak           $__internal_1_$__cuda_sm10x_tcgen05_guardrail_trap_phase_invalid_during_alloc
        .type           $__internal_1_$__cuda_sm10x_tcgen05_guardrail_trap_phase_invalid_during_alloc,@function
        .size           $__internal_1_$__cuda_sm10x_tcgen05_guardrail_trap_phase_invalid_during_alloc,($__internal_2_$__cuda_sm10x_tcgen05_guardrail_trap_unallocated_columns_being_dealloced - $__internal_1_$__cuda_sm10x_tcgen05_guardrail_trap_phase_invalid_during_alloc)
$__internal_1_$__cuda_sm10x_tcgen05_guardrail_trap_phase_invalid_during_alloc:
[----:B------:R-:W-:Y:S05]  /*30700*/  BPT.TRAP 0x1 ;  /* 0x000000040000795c */ /* 0x000fea0000300000 */
[----:B------:R-:W-:-:S04]  /*30710*/  IMAD.MOV.U32 R3, RZ, RZ, 0x0 ;  /* 0x00000000ff037424 */ /* 0x000fc800078e00ff */
[----:B------:R-:W-:Y:S05]  /*30720*/  RET.REL.NODEC R2 `(matmul_kernel) ;  /* 0xfffffcf802347950 */ /* 0x000fea0003c3ffff */
        .weak           $__internal_2_$__cuda_sm10x_tcgen05_guardrail_trap_unallocated_columns_being_dealloced
        .type           $__internal_2_$__cuda_sm10x_tcgen05_guardrail_trap_unallocated_columns_being_dealloced,@function
        .size           $__internal_2_$__cuda_sm10x_tcgen05_guardrail_trap_unallocated_columns_being_dealloced,(.L_x_20 - $__internal_2_$__cuda_sm10x_tcgen05_guardrail_trap_unallocated_columns_being_dealloced)
$__internal_2_$__cuda_sm10x_tcgen05_guardrail_trap_unallocated_columns_being_dealloced:
[----:B------:R-:W-:Y:S05]  /*30730*/  BPT.TRAP 0x1 ;  /* 0x000000040000795c */ /* 0x000fea0000300000 */
[----:B------:R-:W-:-:S04]  /*30740*/  IMAD.MOV.U32 R3, RZ, RZ, 0x0 ;  /* 0x00000000ff037424 */ /* 0x000fc800078e00ff */
[----:B------:R-:W-:Y:S05]  /*30750*/  RET.REL.NODEC R2 `(matmul_kernel) ;  /* 0xfffffcf802287950 */ /* 0x000fea0003c3ffff */
.L_x_17:
[----:B------:R-:W-:-:S00]  /*30760*/  BRA `(.L_x_17) ;  /* 0xfffffffc00fc7947 */ /* 0x000fc0000383ffff */
[----:B------:R-:W-:-:S00]  /*30770*/  NOP ;  /* 0x0000000000007918 */ /* 0x000fc00000000000 */
        /* <DEDUP_REMOVED lines=8> */
.L_x_20:


//--------------------- .nv.shared.matmul_kernel  --------------------------
	.section	.nv.shared.matmul_kernel,"aw",@nobits
	.sectionflags	@""
	.align	16
	.zero		1024


//--------------------- .nv.shared.reserved.0     --------------------------
	.section	.nv.shared.reserved.0,"aw",@nobits
	.align	8
	.weak		__nv_reservedSMEM_offset_0_alias
	.size		__nv_reservedSMEM_offset_0_alias, 0, 64
	.other		__nv_reservedSMEM_offset_0_alias,@"STO_CUDA_RESERVED_SHARED STV_DEFAULT"
__nv_reservedSMEM_offset_0_alias:
	.zero		0
.nv.shared.reserved.0:
	.zero		64
	.weak		__nv_reservedSMEM_allocation_phase
	.type		__nv_reservedSMEM_allocation_phase,@object
	.size		__nv_reservedSMEM_allocation_phase,(.L_0 - __nv_reservedSMEM_allocation_phase)
__nv_reservedSMEM_allocation_phase:
	.zero		1
.L_0:
	.zero		7
	.weak		__nv_reservedSMEM_devtool_atexit_pc
	.type		__nv_reservedSMEM_devtool_atexit_pc,@object
	.size		__nv_reservedSMEM_devtool_atexit_pc,(__nv_reservedSMEM_allocation_mask - __nv_reservedSMEM_devtool_atexit_pc)
__nv_reservedSMEM_devtool_atexit_pc:
	.zero		8
	.weak		__nv_reservedSMEM_allocation_mask
	.type		__nv_reservedSMEM_allocation_mask,@object
	.size		__nv_reservedSMEM_allocation_mask,(.L_2 - __nv_reservedSMEM_allocation_mask)
__nv_reservedSMEM_allocation_mask:
	.zero		4
.L_2:


//--------------------- .nv.constant0.matmul_kernel --------------------------
	.section	.nv.constant0.matmul_kernel,"a",@progbits
	.sectionflags	@""
	.align	4
.nv.constant0.matmul_kernel:
	.zero		976


//--------------------- SYMBOLS --------------------------

	.type		.nv.reservedSmem.offset0,@object
	.size		.nv.reservedSmem.offset0,0x4
	.type		.nv.reservedSmem.cap,@object
	.size		.nv.reservedSmem.cap,0x4
